//
// Generated by NVIDIA NVVM Compiler
//
// Compiler Build ID: CL-36424714
// Cuda compilation tools, release 13.0, V13.0.88
// Based on NVVM 20.0.0
//

.version 9.0
.target sm_100
.address_size 64

	// .globl	_Z14preapare_spinsPcS_PjS0_

.visible .entry _Z14preapare_spinsPcS_PjS0_(
	.param .u64 .ptr .align 1 _Z14preapare_spinsPcS_PjS0__param_0,
	.param .u64 .ptr .align 1 _Z14preapare_spinsPcS_PjS0__param_1,
	.param .u64 .ptr .align 1 _Z14preapare_spinsPcS_PjS0__param_2,
	.param .u64 .ptr .align 1 _Z14preapare_spinsPcS_PjS0__param_3
)
{
	.reg .b16 	%rs<257>;
	.reg .b32 	%r<391>;
	.reg .b64 	%rd<15>;

	ld.param.u64 	%rd1, [_Z14preapare_spinsPcS_PjS0__param_0];
	ld.param.u64 	%rd2, [_Z14preapare_spinsPcS_PjS0__param_1];
	ld.param.u64 	%rd3, [_Z14preapare_spinsPcS_PjS0__param_2];
	ld.param.u64 	%rd4, [_Z14preapare_spinsPcS_PjS0__param_3];
	cvta.to.global.u64 	%rd5, %rd2;
	cvta.to.global.u64 	%rd6, %rd1;
	cvta.to.global.u64 	%rd7, %rd3;
	mov.u32 	%r1, %ctaid.x;
	mov.u32 	%r2, %ntid.x;
	mov.u32 	%r3, %tid.x;
	mad.lo.s32 	%r4, %r1, %r2, %r3;
	mul.wide.s32 	%rd8, %r4, 4;
	add.s64 	%rd9, %rd7, %rd8;
	shl.b32 	%r5, %r4, 6;
	ld.global.u32 	%r6, [%rd9];
	shl.b32 	%r7, %r6, 13;
	xor.b32  	%r8, %r7, %r6;
	shr.u32 	%r9, %r8, 17;
	xor.b32  	%r10, %r9, %r8;
	shl.b32 	%r11, %r10, 5;
	xor.b32  	%r12, %r11, %r10;
	cvt.u16.u32 	%rs1, %r10;
	shl.b16 	%rs2, %rs1, 1;
	and.b16  	%rs3, %rs2, 2;
	add.s16 	%rs4, %rs3, -1;
	cvt.s64.s32 	%rd10, %r5;
	add.s64 	%rd11, %rd6, %rd10;
	st.global.u8 	[%rd11], %rs4;
	add.s64 	%rd12, %rd5, %rd10;
	st.global.u8 	[%rd12], %rs4;
	shl.b32 	%r13, %r12, 13;
	xor.b32  	%r14, %r13, %r12;
	shr.u32 	%r15, %r14, 17;
	xor.b32  	%r16, %r15, %r14;
	shl.b32 	%r17, %r16, 5;
	xor.b32  	%r18, %r17, %r16;
	cvt.u16.u32 	%rs5, %r16;
	shl.b16 	%rs6, %rs5, 1;
	and.b16  	%rs7, %rs6, 2;
	add.s16 	%rs8, %rs7, -1;
	st.global.u8 	[%rd11+1], %rs8;
	st.global.u8 	[%rd12+1], %rs8;
	shl.b32 	%r19, %r18, 13;
	xor.b32  	%r20, %r19, %r18;
	shr.u32 	%r21, %r20, 17;
	xor.b32  	%r22, %r21, %r20;
	shl.b32 	%r23, %r22, 5;
	xor.b32  	%r24, %r23, %r22;
	cvt.u16.u32 	%rs9, %r22;
	shl.b16 	%rs10, %rs9, 1;
	and.b16  	%rs11, %rs10, 2;
	add.s16 	%rs12, %rs11, -1;
	st.global.u8 	[%rd11+2], %rs12;
	st.global.u8 	[%rd12+2], %rs12;
	shl.b32 	%r25, %r24, 13;
	xor.b32  	%r26, %r25, %r24;
	shr.u32 	%r27, %r26, 17;
	xor.b32  	%r28, %r27, %r26;
	shl.b32 	%r29, %r28, 5;
	xor.b32  	%r30, %r29, %r28;
	cvt.u16.u32 	%rs13, %r28;
	shl.b16 	%rs14, %rs13, 1;
	and.b16  	%rs15, %rs14, 2;
	add.s16 	%rs16, %rs15, -1;
	st.global.u8 	[%rd11+3], %rs16;
	st.global.u8 	[%rd12+3], %rs16;
	shl.b32 	%r31, %r30, 13;
	xor.b32  	%r32, %r31, %r30;
	shr.u32 	%r33, %r32, 17;
	xor.b32  	%r34, %r33, %r32;
	shl.b32 	%r35, %r34, 5;
	xor.b32  	%r36, %r35, %r34;
	cvt.u16.u32 	%rs17, %r34;
	shl.b16 	%rs18, %rs17, 1;
	and.b16  	%rs19, %rs18, 2;
	add.s16 	%rs20, %rs19, -1;
	st.global.u8 	[%rd11+4], %rs20;
	st.global.u8 	[%rd12+4], %rs20;
	shl.b32 	%r37, %r36, 13;
	xor.b32  	%r38, %r37, %r36;
	shr.u32 	%r39, %r38, 17;
	xor.b32  	%r40, %r39, %r38;
	shl.b32 	%r41, %r40, 5;
	xor.b32  	%r42, %r41, %r40;
	cvt.u16.u32 	%rs21, %r40;
	shl.b16 	%rs22, %rs21, 1;
	and.b16  	%rs23, %rs22, 2;
	add.s16 	%rs24, %rs23, -1;
	st.global.u8 	[%rd11+5], %rs24;
	st.global.u8 	[%rd12+5], %rs24;
	shl.b32 	%r43, %r42, 13;
	xor.b32  	%r44, %r43, %r42;
	shr.u32 	%r45, %r44, 17;
	xor.b32  	%r46, %r45, %r44;
	shl.b32 	%r47, %r46, 5;
	xor.b32  	%r48, %r47, %r46;
	cvt.u16.u32 	%rs25, %r46;
	shl.b16 	%rs26, %rs25, 1;
	and.b16  	%rs27, %rs26, 2;
	add.s16 	%rs28, %rs27, -1;
	st.global.u8 	[%rd11+6], %rs28;
	st.global.u8 	[%rd12+6], %rs28;
	shl.b32 	%r49, %r48, 13;
	xor.b32  	%r50, %r49, %r48;
	shr.u32 	%r51, %r50, 17;
	xor.b32  	%r52, %r51, %r50;
	shl.b32 	%r53, %r52, 5;
	xor.b32  	%r54, %r53, %r52;
	cvt.u16.u32 	%rs29, %r52;
	shl.b16 	%rs30, %rs29, 1;
	and.b16  	%rs31, %rs30, 2;
	add.s16 	%rs32, %rs31, -1;
	st.global.u8 	[%rd11+7], %rs32;
	st.global.u8 	[%rd12+7], %rs32;
	shl.b32 	%r55, %r54, 13;
	xor.b32  	%r56, %r55, %r54;
	shr.u32 	%r57, %r56, 17;
	xor.b32  	%r58, %r57, %r56;
	shl.b32 	%r59, %r58, 5;
	xor.b32  	%r60, %r59, %r58;
	cvt.u16.u32 	%rs33, %r58;
	shl.b16 	%rs34, %rs33, 1;
	and.b16  	%rs35, %rs34, 2;
	add.s16 	%rs36, %rs35, -1;
	st.global.u8 	[%rd11+8], %rs36;
	st.global.u8 	[%rd12+8], %rs36;
	shl.b32 	%r61, %r60, 13;
	xor.b32  	%r62, %r61, %r60;
	shr.u32 	%r63, %r62, 17;
	xor.b32  	%r64, %r63, %r62;
	shl.b32 	%r65, %r64, 5;
	xor.b32  	%r66, %r65, %r64;
	cvt.u16.u32 	%rs37, %r64;
	shl.b16 	%rs38, %rs37, 1;
	and.b16  	%rs39, %rs38, 2;
	add.s16 	%rs40, %rs39, -1;
	st.global.u8 	[%rd11+9], %rs40;
	st.global.u8 	[%rd12+9], %rs40;
	shl.b32 	%r67, %r66, 13;
	xor.b32  	%r68, %r67, %r66;
	shr.u32 	%r69, %r68, 17;
	xor.b32  	%r70, %r69, %r68;
	shl.b32 	%r71, %r70, 5;
	xor.b32  	%r72, %r71, %r70;
	cvt.u16.u32 	%rs41, %r70;
	shl.b16 	%rs42, %rs41, 1;
	and.b16  	%rs43, %rs42, 2;
	add.s16 	%rs44, %rs43, -1;
	st.global.u8 	[%rd11+10], %rs44;
	st.global.u8 	[%rd12+10], %rs44;
	shl.b32 	%r73, %r72, 13;
	xor.b32  	%r74, %r73, %r72;
	shr.u32 	%r75, %r74, 17;
	xor.b32  	%r76, %r75, %r74;
	shl.b32 	%r77, %r76, 5;
	xor.b32  	%r78, %r77, %r76;
	cvt.u16.u32 	%rs45, %r76;
	shl.b16 	%rs46, %rs45, 1;
	and.b16  	%rs47, %rs46, 2;
	add.s16 	%rs48, %rs47, -1;
	st.global.u8 	[%rd11+11], %rs48;
	st.global.u8 	[%rd12+11], %rs48;
	shl.b32 	%r79, %r78, 13;
	xor.b32  	%r80, %r79, %r78;
	shr.u32 	%r81, %r80, 17;
	xor.b32  	%r82, %r81, %r80;
	shl.b32 	%r83, %r82, 5;
	xor.b32  	%r84, %r83, %r82;
	cvt.u16.u32 	%rs49, %r82;
	shl.b16 	%rs50, %rs49, 1;
	and.b16  	%rs51, %rs50, 2;
	add.s16 	%rs52, %rs51, -1;
	st.global.u8 	[%rd11+12], %rs52;
	st.global.u8 	[%rd12+12], %rs52;
	shl.b32 	%r85, %r84, 13;
	xor.b32  	%r86, %r85, %r84;
	shr.u32 	%r87, %r86, 17;
	xor.b32  	%r88, %r87, %r86;
	shl.b32 	%r89, %r88, 5;
	xor.b32  	%r90, %r89, %r88;
	cvt.u16.u32 	%rs53, %r88;
	shl.b16 	%rs54, %rs53, 1;
	and.b16  	%rs55, %rs54, 2;
	add.s16 	%rs56, %rs55, -1;
	st.global.u8 	[%rd11+13], %rs56;
	st.global.u8 	[%rd12+13], %rs56;
	shl.b32 	%r91, %r90, 13;
	xor.b32  	%r92, %r91, %r90;
	shr.u32 	%r93, %r92, 17;
	xor.b32  	%r94, %r93, %r92;
	shl.b32 	%r95, %r94, 5;
	xor.b32  	%r96, %r95, %r94;
	cvt.u16.u32 	%rs57, %r94;
	shl.b16 	%rs58, %rs57, 1;
	and.b16  	%rs59, %rs58, 2;
	add.s16 	%rs60, %rs59, -1;
	st.global.u8 	[%rd11+14], %rs60;
	st.global.u8 	[%rd12+14], %rs60;
	shl.b32 	%r97, %r96, 13;
	xor.b32  	%r98, %r97, %r96;
	shr.u32 	%r99, %r98, 17;
	xor.b32  	%r100, %r99, %r98;
	shl.b32 	%r101, %r100, 5;
	xor.b32  	%r102, %r101, %r100;
	cvt.u16.u32 	%rs61, %r100;
	shl.b16 	%rs62, %rs61, 1;
	and.b16  	%rs63, %rs62, 2;
	add.s16 	%rs64, %rs63, -1;
	st.global.u8 	[%rd11+15], %rs64;
	st.global.u8 	[%rd12+15], %rs64;
	shl.b32 	%r103, %r102, 13;
	xor.b32  	%r104, %r103, %r102;
	shr.u32 	%r105, %r104, 17;
	xor.b32  	%r106, %r105, %r104;
	shl.b32 	%r107, %r106, 5;
	xor.b32  	%r108, %r107, %r106;
	cvt.u16.u32 	%rs65, %r106;
	shl.b16 	%rs66, %rs65, 1;
	and.b16  	%rs67, %rs66, 2;
	add.s16 	%rs68, %rs67, -1;
	st.global.u8 	[%rd11+16], %rs68;
	st.global.u8 	[%rd12+16], %rs68;
	shl.b32 	%r109, %r108, 13;
	xor.b32  	%r110, %r109, %r108;
	shr.u32 	%r111, %r110, 17;
	xor.b32  	%r112, %r111, %r110;
	shl.b32 	%r113, %r112, 5;
	xor.b32  	%r114, %r113, %r112;
	cvt.u16.u32 	%rs69, %r112;
	shl.b16 	%rs70, %rs69, 1;
	and.b16  	%rs71, %rs70, 2;
	add.s16 	%rs72, %rs71, -1;
	st.global.u8 	[%rd11+17], %rs72;
	st.global.u8 	[%rd12+17], %rs72;
	shl.b32 	%r115, %r114, 13;
	xor.b32  	%r116, %r115, %r114;
	shr.u32 	%r117, %r116, 17;
	xor.b32  	%r118, %r117, %r116;
	shl.b32 	%r119, %r118, 5;
	xor.b32  	%r120, %r119, %r118;
	cvt.u16.u32 	%rs73, %r118;
	shl.b16 	%rs74, %rs73, 1;
	and.b16  	%rs75, %rs74, 2;
	add.s16 	%rs76, %rs75, -1;
	st.global.u8 	[%rd11+18], %rs76;
	st.global.u8 	[%rd12+18], %rs76;
	shl.b32 	%r121, %r120, 13;
	xor.b32  	%r122, %r121, %r120;
	shr.u32 	%r123, %r122, 17;
	xor.b32  	%r124, %r123, %r122;
	shl.b32 	%r125, %r124, 5;
	xor.b32  	%r126, %r125, %r124;
	cvt.u16.u32 	%rs77, %r124;
	shl.b16 	%rs78, %rs77, 1;
	and.b16  	%rs79, %rs78, 2;
	add.s16 	%rs80, %rs79, -1;
	st.global.u8 	[%rd11+19], %rs80;
	st.global.u8 	[%rd12+19], %rs80;
	shl.b32 	%r127, %r126, 13;
	xor.b32  	%r128, %r127, %r126;
	shr.u32 	%r129, %r128, 17;
	xor.b32  	%r130, %r129, %r128;
	shl.b32 	%r131, %r130, 5;
	xor.b32  	%r132, %r131, %r130;
	cvt.u16.u32 	%rs81, %r130;
	shl.b16 	%rs82, %rs81, 1;
	and.b16  	%rs83, %rs82, 2;
	add.s16 	%rs84, %rs83, -1;
	st.global.u8 	[%rd11+20], %rs84;
	st.global.u8 	[%rd12+20], %rs84;
	shl.b32 	%r133, %r132, 13;
	xor.b32  	%r134, %r133, %r132;
	shr.u32 	%r135, %r134, 17;
	xor.b32  	%r136, %r135, %r134;
	shl.b32 	%r137, %r136, 5;
	xor.b32  	%r138, %r137, %r136;
	cvt.u16.u32 	%rs85, %r136;
	shl.b16 	%rs86, %rs85, 1;
	and.b16  	%rs87, %rs86, 2;
	add.s16 	%rs88, %rs87, -1;
	st.global.u8 	[%rd11+21], %rs88;
	st.global.u8 	[%rd12+21], %rs88;
	shl.b32 	%r139, %r138, 13;
	xor.b32  	%r140, %r139, %r138;
	shr.u32 	%r141, %r140, 17;
	xor.b32  	%r142, %r141, %r140;
	shl.b32 	%r143, %r142, 5;
	xor.b32  	%r144, %r143, %r142;
	cvt.u16.u32 	%rs89, %r142;
	shl.b16 	%rs90, %rs89, 1;
	and.b16  	%rs91, %rs90, 2;
	add.s16 	%rs92, %rs91, -1;
	st.global.u8 	[%rd11+22], %rs92;
	st.global.u8 	[%rd12+22], %rs92;
	shl.b32 	%r145, %r144, 13;
	xor.b32  	%r146, %r145, %r144;
	shr.u32 	%r147, %r146, 17;
	xor.b32  	%r148, %r147, %r146;
	shl.b32 	%r149, %r148, 5;
	xor.b32  	%r150, %r149, %r148;
	cvt.u16.u32 	%rs93, %r148;
	shl.b16 	%rs94, %rs93, 1;
	and.b16  	%rs95, %rs94, 2;
	add.s16 	%rs96, %rs95, -1;
	st.global.u8 	[%rd11+23], %rs96;
	st.global.u8 	[%rd12+23], %rs96;
	shl.b32 	%r151, %r150, 13;
	xor.b32  	%r152, %r151, %r150;
	shr.u32 	%r153, %r152, 17;
	xor.b32  	%r154, %r153, %r152;
	shl.b32 	%r155, %r154, 5;
	xor.b32  	%r156, %r155, %r154;
	cvt.u16.u32 	%rs97, %r154;
	shl.b16 	%rs98, %rs97, 1;
	and.b16  	%rs99, %rs98, 2;
	add.s16 	%rs100, %rs99, -1;
	st.global.u8 	[%rd11+24], %rs100;
	st.global.u8 	[%rd12+24], %rs100;
	shl.b32 	%r157, %r156, 13;
	xor.b32  	%r158, %r157, %r156;
	shr.u32 	%r159, %r158, 17;
	xor.b32  	%r160, %r159, %r158;
	shl.b32 	%r161, %r160, 5;
	xor.b32  	%r162, %r161, %r160;
	cvt.u16.u32 	%rs101, %r160;
	shl.b16 	%rs102, %rs101, 1;
	and.b16  	%rs103, %rs102, 2;
	add.s16 	%rs104, %rs103, -1;
	st.global.u8 	[%rd11+25], %rs104;
	st.global.u8 	[%rd12+25], %rs104;
	shl.b32 	%r163, %r162, 13;
	xor.b32  	%r164, %r163, %r162;
	shr.u32 	%r165, %r164, 17;
	xor.b32  	%r166, %r165, %r164;
	shl.b32 	%r167, %r166, 5;
	xor.b32  	%r168, %r167, %r166;
	cvt.u16.u32 	%rs105, %r166;
	shl.b16 	%rs106, %rs105, 1;
	and.b16  	%rs107, %rs106, 2;
	add.s16 	%rs108, %rs107, -1;
	st.global.u8 	[%rd11+26], %rs108;
	st.global.u8 	[%rd12+26], %rs108;
	shl.b32 	%r169, %r168, 13;
	xor.b32  	%r170, %r169, %r168;
	shr.u32 	%r171, %r170, 17;
	xor.b32  	%r172, %r171, %r170;
	shl.b32 	%r173, %r172, 5;
	xor.b32  	%r174, %r173, %r172;
	cvt.u16.u32 	%rs109, %r172;
	shl.b16 	%rs110, %rs109, 1;
	and.b16  	%rs111, %rs110, 2;
	add.s16 	%rs112, %rs111, -1;
	st.global.u8 	[%rd11+27], %rs112;
	st.global.u8 	[%rd12+27], %rs112;
	shl.b32 	%r175, %r174, 13;
	xor.b32  	%r176, %r175, %r174;
	shr.u32 	%r177, %r176, 17;
	xor.b32  	%r178, %r177, %r176;
	shl.b32 	%r179, %r178, 5;
	xor.b32  	%r180, %r179, %r178;
	cvt.u16.u32 	%rs113, %r178;
	shl.b16 	%rs114, %rs113, 1;
	and.b16  	%rs115, %rs114, 2;
	add.s16 	%rs116, %rs115, -1;
	st.global.u8 	[%rd11+28], %rs116;
	st.global.u8 	[%rd12+28], %rs116;
	shl.b32 	%r181, %r180, 13;
	xor.b32  	%r182, %r181, %r180;
	shr.u32 	%r183, %r182, 17;
	xor.b32  	%r184, %r183, %r182;
	shl.b32 	%r185, %r184, 5;
	xor.b32  	%r186, %r185, %r184;
	cvt.u16.u32 	%rs117, %r184;
	shl.b16 	%rs118, %rs117, 1;
	and.b16  	%rs119, %rs118, 2;
	add.s16 	%rs120, %rs119, -1;
	st.global.u8 	[%rd11+29], %rs120;
	st.global.u8 	[%rd12+29], %rs120;
	shl.b32 	%r187, %r186, 13;
	xor.b32  	%r188, %r187, %r186;
	shr.u32 	%r189, %r188, 17;
	xor.b32  	%r190, %r189, %r188;
	shl.b32 	%r191, %r190, 5;
	xor.b32  	%r192, %r191, %r190;
	cvt.u16.u32 	%rs121, %r190;
	shl.b16 	%rs122, %rs121, 1;
	and.b16  	%rs123, %rs122, 2;
	add.s16 	%rs124, %rs123, -1;
	st.global.u8 	[%rd11+30], %rs124;
	st.global.u8 	[%rd12+30], %rs124;
	shl.b32 	%r193, %r192, 13;
	xor.b32  	%r194, %r193, %r192;
	shr.u32 	%r195, %r194, 17;
	xor.b32  	%r196, %r195, %r194;
	shl.b32 	%r197, %r196, 5;
	xor.b32  	%r198, %r197, %r196;
	cvt.u16.u32 	%rs125, %r196;
	shl.b16 	%rs126, %rs125, 1;
	and.b16  	%rs127, %rs126, 2;
	add.s16 	%rs128, %rs127, -1;
	st.global.u8 	[%rd11+31], %rs128;
	st.global.u8 	[%rd12+31], %rs128;
	shl.b32 	%r199, %r198, 13;
	xor.b32  	%r200, %r199, %r198;
	shr.u32 	%r201, %r200, 17;
	xor.b32  	%r202, %r201, %r200;
	shl.b32 	%r203, %r202, 5;
	xor.b32  	%r204, %r203, %r202;
	cvt.u16.u32 	%rs129, %r202;
	shl.b16 	%rs130, %rs129, 1;
	and.b16  	%rs131, %rs130, 2;
	add.s16 	%rs132, %rs131, -1;
	st.global.u8 	[%rd11+32], %rs132;
	st.global.u8 	[%rd12+32], %rs132;
	shl.b32 	%r205, %r204, 13;
	xor.b32  	%r206, %r205, %r204;
	shr.u32 	%r207, %r206, 17;
	xor.b32  	%r208, %r207, %r206;
	shl.b32 	%r209, %r208, 5;
	xor.b32  	%r210, %r209, %r208;
	cvt.u16.u32 	%rs133, %r208;
	shl.b16 	%rs134, %rs133, 1;
	and.b16  	%rs135, %rs134, 2;
	add.s16 	%rs136, %rs135, -1;
	st.global.u8 	[%rd11+33], %rs136;
	st.global.u8 	[%rd12+33], %rs136;
	shl.b32 	%r211, %r210, 13;
	xor.b32  	%r212, %r211, %r210;
	shr.u32 	%r213, %r212, 17;
	xor.b32  	%r214, %r213, %r212;
	shl.b32 	%r215, %r214, 5;
	xor.b32  	%r216, %r215, %r214;
	cvt.u16.u32 	%rs137, %r214;
	shl.b16 	%rs138, %rs137, 1;
	and.b16  	%rs139, %rs138, 2;
	add.s16 	%rs140, %rs139, -1;
	st.global.u8 	[%rd11+34], %rs140;
	st.global.u8 	[%rd12+34], %rs140;
	shl.b32 	%r217, %r216, 13;
	xor.b32  	%r218, %r217, %r216;
	shr.u32 	%r219, %r218, 17;
	xor.b32  	%r220, %r219, %r218;
	shl.b32 	%r221, %r220, 5;
	xor.b32  	%r222, %r221, %r220;
	cvt.u16.u32 	%rs141, %r220;
	shl.b16 	%rs142, %rs141, 1;
	and.b16  	%rs143, %rs142, 2;
	add.s16 	%rs144, %rs143, -1;
	st.global.u8 	[%rd11+35], %rs144;
	st.global.u8 	[%rd12+35], %rs144;
	shl.b32 	%r223, %r222, 13;
	xor.b32  	%r224, %r223, %r222;
	shr.u32 	%r225, %r224, 17;
	xor.b32  	%r226, %r225, %r224;
	shl.b32 	%r227, %r226, 5;
	xor.b32  	%r228, %r227, %r226;
	cvt.u16.u32 	%rs145, %r226;
	shl.b16 	%rs146, %rs145, 1;
	and.b16  	%rs147, %rs146, 2;
	add.s16 	%rs148, %rs147, -1;
	st.global.u8 	[%rd11+36], %rs148;
	st.global.u8 	[%rd12+36], %rs148;
	shl.b32 	%r229, %r228, 13;
	xor.b32  	%r230, %r229, %r228;
	shr.u32 	%r231, %r230, 17;
	xor.b32  	%r232, %r231, %r230;
	shl.b32 	%r233, %r232, 5;
	xor.b32  	%r234, %r233, %r232;
	cvt.u16.u32 	%rs149, %r232;
	shl.b16 	%rs150, %rs149, 1;
	and.b16  	%rs151, %rs150, 2;
	add.s16 	%rs152, %rs151, -1;
	st.global.u8 	[%rd11+37], %rs152;
	st.global.u8 	[%rd12+37], %rs152;
	shl.b32 	%r235, %r234, 13;
	xor.b32  	%r236, %r235, %r234;
	shr.u32 	%r237, %r236, 17;
	xor.b32  	%r238, %r237, %r236;
	shl.b32 	%r239, %r238, 5;
	xor.b32  	%r240, %r239, %r238;
	cvt.u16.u32 	%rs153, %r238;
	shl.b16 	%rs154, %rs153, 1;
	and.b16  	%rs155, %rs154, 2;
	add.s16 	%rs156, %rs155, -1;
	st.global.u8 	[%rd11+38], %rs156;
	st.global.u8 	[%rd12+38], %rs156;
	shl.b32 	%r241, %r240, 13;
	xor.b32  	%r242, %r241, %r240;
	shr.u32 	%r243, %r242, 17;
	xor.b32  	%r244, %r243, %r242;
	shl.b32 	%r245, %r244, 5;
	xor.b32  	%r246, %r245, %r244;
	cvt.u16.u32 	%rs157, %r244;
	shl.b16 	%rs158, %rs157, 1;
	and.b16  	%rs159, %rs158, 2;
	add.s16 	%rs160, %rs159, -1;
	st.global.u8 	[%rd11+39], %rs160;
	st.global.u8 	[%rd12+39], %rs160;
	shl.b32 	%r247, %r246, 13;
	xor.b32  	%r248, %r247, %r246;
	shr.u32 	%r249, %r248, 17;
	xor.b32  	%r250, %r249, %r248;
	shl.b32 	%r251, %r250, 5;
	xor.b32  	%r252, %r251, %r250;
	cvt.u16.u32 	%rs161, %r250;
	shl.b16 	%rs162, %rs161, 1;
	and.b16  	%rs163, %rs162, 2;
	add.s16 	%rs164, %rs163, -1;
	st.global.u8 	[%rd11+40], %rs164;
	st.global.u8 	[%rd12+40], %rs164;
	shl.b32 	%r253, %r252, 13;
	xor.b32  	%r254, %r253, %r252;
	shr.u32 	%r255, %r254, 17;
	xor.b32  	%r256, %r255, %r254;
	shl.b32 	%r257, %r256, 5;
	xor.b32  	%r258, %r257, %r256;
	cvt.u16.u32 	%rs165, %r256;
	shl.b16 	%rs166, %rs165, 1;
	and.b16  	%rs167, %rs166, 2;
	add.s16 	%rs168, %rs167, -1;
	st.global.u8 	[%rd11+41], %rs168;
	st.global.u8 	[%rd12+41], %rs168;
	shl.b32 	%r259, %r258, 13;
	xor.b32  	%r260, %r259, %r258;
	shr.u32 	%r261, %r260, 17;
	xor.b32  	%r262, %r261, %r260;
	shl.b32 	%r263, %r262, 5;
	xor.b32  	%r264, %r263, %r262;
	cvt.u16.u32 	%rs169, %r262;
	shl.b16 	%rs170, %rs169, 1;
	and.b16  	%rs171, %rs170, 2;
	add.s16 	%rs172, %rs171, -1;
	st.global.u8 	[%rd11+42], %rs172;
	st.global.u8 	[%rd12+42], %rs172;
	shl.b32 	%r265, %r264, 13;
	xor.b32  	%r266, %r265, %r264;
	shr.u32 	%r267, %r266, 17;
	xor.b32  	%r268, %r267, %r266;
	shl.b32 	%r269, %r268, 5;
	xor.b32  	%r270, %r269, %r268;
	cvt.u16.u32 	%rs173, %r268;
	shl.b16 	%rs174, %rs173, 1;
	and.b16  	%rs175, %rs174, 2;
	add.s16 	%rs176, %rs175, -1;
	st.global.u8 	[%rd11+43], %rs176;
	st.global.u8 	[%rd12+43], %rs176;
	shl.b32 	%r271, %r270, 13;
	xor.b32  	%r272, %r271, %r270;
	shr.u32 	%r273, %r272, 17;
	xor.b32  	%r274, %r273, %r272;
	shl.b32 	%r275, %r274, 5;
	xor.b32  	%r276, %r275, %r274;
	cvt.u16.u32 	%rs177, %r274;
	shl.b16 	%rs178, %rs177, 1;
	and.b16  	%rs179, %rs178, 2;
	add.s16 	%rs180, %rs179, -1;
	st.global.u8 	[%rd11+44], %rs180;
	st.global.u8 	[%rd12+44], %rs180;
	shl.b32 	%r277, %r276, 13;
	xor.b32  	%r278, %r277, %r276;
	shr.u32 	%r279, %r278, 17;
	xor.b32  	%r280, %r279, %r278;
	shl.b32 	%r281, %r280, 5;
	xor.b32  	%r282, %r281, %r280;
	cvt.u16.u32 	%rs181, %r280;
	shl.b16 	%rs182, %rs181, 1;
	and.b16  	%rs183, %rs182, 2;
	add.s16 	%rs184, %rs183, -1;
	st.global.u8 	[%rd11+45], %rs184;
	st.global.u8 	[%rd12+45], %rs184;
	shl.b32 	%r283, %r282, 13;
	xor.b32  	%r284, %r283, %r282;
	shr.u32 	%r285, %r284, 17;
	xor.b32  	%r286, %r285, %r284;
	shl.b32 	%r287, %r286, 5;
	xor.b32  	%r288, %r287, %r286;
	cvt.u16.u32 	%rs185, %r286;
	shl.b16 	%rs186, %rs185, 1;
	and.b16  	%rs187, %rs186, 2;
	add.s16 	%rs188, %rs187, -1;
	st.global.u8 	[%rd11+46], %rs188;
	st.global.u8 	[%rd12+46], %rs188;
	shl.b32 	%r289, %r288, 13;
	xor.b32  	%r290, %r289, %r288;
	shr.u32 	%r291, %r290, 17;
	xor.b32  	%r292, %r291, %r290;
	shl.b32 	%r293, %r292, 5;
	xor.b32  	%r294, %r293, %r292;
	cvt.u16.u32 	%rs189, %r292;
	shl.b16 	%rs190, %rs189, 1;
	and.b16  	%rs191, %rs190, 2;
	add.s16 	%rs192, %rs191, -1;
	st.global.u8 	[%rd11+47], %rs192;
	st.global.u8 	[%rd12+47], %rs192;
	shl.b32 	%r295, %r294, 13;
	xor.b32  	%r296, %r295, %r294;
	shr.u32 	%r297, %r296, 17;
	xor.b32  	%r298, %r297, %r296;
	shl.b32 	%r299, %r298, 5;
	xor.b32  	%r300, %r299, %r298;
	cvt.u16.u32 	%rs193, %r298;
	shl.b16 	%rs194, %rs193, 1;
	and.b16  	%rs195, %rs194, 2;
	add.s16 	%rs196, %rs195, -1;
	st.global.u8 	[%rd11+48], %rs196;
	st.global.u8 	[%rd12+48], %rs196;
	shl.b32 	%r301, %r300, 13;
	xor.b32  	%r302, %r301, %r300;
	shr.u32 	%r303, %r302, 17;
	xor.b32  	%r304, %r303, %r302;
	shl.b32 	%r305, %r304, 5;
	xor.b32  	%r306, %r305, %r304;
	cvt.u16.u32 	%rs197, %r304;
	shl.b16 	%rs198, %rs197, 1;
	and.b16  	%rs199, %rs198, 2;
	add.s16 	%rs200, %rs199, -1;
	st.global.u8 	[%rd11+49], %rs200;
	st.global.u8 	[%rd12+49], %rs200;
	shl.b32 	%r307, %r306, 13;
	xor.b32  	%r308, %r307, %r306;
	shr.u32 	%r309, %r308, 17;
	xor.b32  	%r310, %r309, %r308;
	shl.b32 	%r311, %r310, 5;
	xor.b32  	%r312, %r311, %r310;
	cvt.u16.u32 	%rs201, %r310;
	shl.b16 	%rs202, %rs201, 1;
	and.b16  	%rs203, %rs202, 2;
	add.s16 	%rs204, %rs203, -1;
	st.global.u8 	[%rd11+50], %rs204;
	st.global.u8 	[%rd12+50], %rs204;
	shl.b32 	%r313, %r312, 13;
	xor.b32  	%r314, %r313, %r312;
	shr.u32 	%r315, %r314, 17;
	xor.b32  	%r316, %r315, %r314;
	shl.b32 	%r317, %r316, 5;
	xor.b32  	%r318, %r317, %r316;
	cvt.u16.u32 	%rs205, %r316;
	shl.b16 	%rs206, %rs205, 1;
	and.b16  	%rs207, %rs206, 2;
	add.s16 	%rs208, %rs207, -1;
	st.global.u8 	[%rd11+51], %rs208;
	st.global.u8 	[%rd12+51], %rs208;
	shl.b32 	%r319, %r318, 13;
	xor.b32  	%r320, %r319, %r318;
	shr.u32 	%r321, %r320, 17;
	xor.b32  	%r322, %r321, %r320;
	shl.b32 	%r323, %r322, 5;
	xor.b32  	%r324, %r323, %r322;
	cvt.u16.u32 	%rs209, %r322;
	shl.b16 	%rs210, %rs209, 1;
	and.b16  	%rs211, %rs210, 2;
	add.s16 	%rs212, %rs211, -1;
	st.global.u8 	[%rd11+52], %rs212;
	st.global.u8 	[%rd12+52], %rs212;
	shl.b32 	%r325, %r324, 13;
	xor.b32  	%r326, %r325, %r324;
	shr.u32 	%r327, %r326, 17;
	xor.b32  	%r328, %r327, %r326;
	shl.b32 	%r329, %r328, 5;
	xor.b32  	%r330, %r329, %r328;
	cvt.u16.u32 	%rs213, %r328;
	shl.b16 	%rs214, %rs213, 1;
	and.b16  	%rs215, %rs214, 2;
	add.s16 	%rs216, %rs215, -1;
	st.global.u8 	[%rd11+53], %rs216;
	st.global.u8 	[%rd12+53], %rs216;
	shl.b32 	%r331, %r330, 13;
	xor.b32  	%r332, %r331, %r330;
	shr.u32 	%r333, %r332, 17;
	xor.b32  	%r334, %r333, %r332;
	shl.b32 	%r335, %r334, 5;
	xor.b32  	%r336, %r335, %r334;
	cvt.u16.u32 	%rs217, %r334;
	shl.b16 	%rs218, %rs217, 1;
	and.b16  	%rs219, %rs218, 2;
	add.s16 	%rs220, %rs219, -1;
	st.global.u8 	[%rd11+54], %rs220;
	st.global.u8 	[%rd12+54], %rs220;
	shl.b32 	%r337, %r336, 13;
	xor.b32  	%r338, %r337, %r336;
	shr.u32 	%r339, %r338, 17;
	xor.b32  	%r340, %r339, %r338;
	shl.b32 	%r341, %r340, 5;
	xor.b32  	%r342, %r341, %r340;
	cvt.u16.u32 	%rs221, %r340;
	shl.b16 	%rs222, %rs221, 1;
	and.b16  	%rs223, %rs222, 2;
	add.s16 	%rs224, %rs223, -1;
	st.global.u8 	[%rd11+55], %rs224;
	st.global.u8 	[%rd12+55], %rs224;
	shl.b32 	%r343, %r342, 13;
	xor.b32  	%r344, %r343, %r342;
	shr.u32 	%r345, %r344, 17;
	xor.b32  	%r346, %r345, %r344;
	shl.b32 	%r347, %r346, 5;
	xor.b32  	%r348, %r347, %r346;
	cvt.u16.u32 	%rs225, %r346;
	shl.b16 	%rs226, %rs225, 1;
	and.b16  	%rs227, %rs226, 2;
	add.s16 	%rs228, %rs227, -1;
	st.global.u8 	[%rd11+56], %rs228;
	st.global.u8 	[%rd12+56], %rs228;
	shl.b32 	%r349, %r348, 13;
	xor.b32  	%r350, %r349, %r348;
	shr.u32 	%r351, %r350, 17;
	xor.b32  	%r352, %r351, %r350;
	shl.b32 	%r353, %r352, 5;
	xor.b32  	%r354, %r353, %r352;
	cvt.u16.u32 	%rs229, %r352;
	shl.b16 	%rs230, %rs229, 1;
	and.b16  	%rs231, %rs230, 2;
	add.s16 	%rs232, %rs231, -1;
	st.global.u8 	[%rd11+57], %rs232;
	st.global.u8 	[%rd12+57], %rs232;
	shl.b32 	%r355, %r354, 13;
	xor.b32  	%r356, %r355, %r354;
	shr.u32 	%r357, %r356, 17;
	xor.b32  	%r358, %r357, %r356;
	shl.b32 	%r359, %r358, 5;
	xor.b32  	%r360, %r359, %r358;
	cvt.u16.u32 	%rs233, %r358;
	shl.b16 	%rs234, %rs233, 1;
	and.b16  	%rs235, %rs234, 2;
	add.s16 	%rs236, %rs235, -1;
	st.global.u8 	[%rd11+58], %rs236;
	st.global.u8 	[%rd12+58], %rs236;
	shl.b32 	%r361, %r360, 13;
	xor.b32  	%r362, %r361, %r360;
	shr.u32 	%r363, %r362, 17;
	xor.b32  	%r364, %r363, %r362;
	shl.b32 	%r365, %r364, 5;
	xor.b32  	%r366, %r365, %r364;
	cvt.u16.u32 	%rs237, %r364;
	shl.b16 	%rs238, %rs237, 1;
	and.b16  	%rs239, %rs238, 2;
	add.s16 	%rs240, %rs239, -1;
	st.global.u8 	[%rd11+59], %rs240;
	st.global.u8 	[%rd12+59], %rs240;
	shl.b32 	%r367, %r366, 13;
	xor.b32  	%r368, %r367, %r366;
	shr.u32 	%r369, %r368, 17;
	xor.b32  	%r370, %r369, %r368;
	shl.b32 	%r371, %r370, 5;
	xor.b32  	%r372, %r371, %r370;
	cvt.u16.u32 	%rs241, %r370;
	shl.b16 	%rs242, %rs241, 1;
	and.b16  	%rs243, %rs242, 2;
	add.s16 	%rs244, %rs243, -1;
	st.global.u8 	[%rd11+60], %rs244;
	st.global.u8 	[%rd12+60], %rs244;
	shl.b32 	%r373, %r372, 13;
	xor.b32  	%r374, %r373, %r372;
	shr.u32 	%r375, %r374, 17;
	xor.b32  	%r376, %r375, %r374;
	shl.b32 	%r377, %r376, 5;
	xor.b32  	%r378, %r377, %r376;
	cvt.u16.u32 	%rs245, %r376;
	shl.b16 	%rs246, %rs245, 1;
	and.b16  	%rs247, %rs246, 2;
	add.s16 	%rs248, %rs247, -1;
	st.global.u8 	[%rd11+61], %rs248;
	st.global.u8 	[%rd12+61], %rs248;
	shl.b32 	%r379, %r378, 13;
	xor.b32  	%r380, %r379, %r378;
	shr.u32 	%r381, %r380, 17;
	xor.b32  	%r382, %r381, %r380;
	shl.b32 	%r383, %r382, 5;
	xor.b32  	%r384, %r383, %r382;
	cvt.u16.u32 	%rs249, %r382;
	shl.b16 	%rs250, %rs249, 1;
	and.b16  	%rs251, %rs250, 2;
	add.s16 	%rs252, %rs251, -1;
	st.global.u8 	[%rd11+62], %rs252;
	st.global.u8 	[%rd12+62], %rs252;
	shl.b32 	%r385, %r384, 13;
	xor.b32  	%r386, %r385, %r384;
	shr.u32 	%r387, %r386, 17;
	xor.b32  	%r388, %r387, %r386;
	shl.b32 	%r389, %r388, 5;
	xor.b32  	%r390, %r389, %r388;
	cvt.u16.u32 	%rs253, %r388;
	shl.b16 	%rs254, %rs253, 1;
	and.b16  	%rs255, %rs254, 2;
	add.s16 	%rs256, %rs255, -1;
	st.global.u8 	[%rd11+63], %rs256;
	st.global.u8 	[%rd12+63], %rs256;
	cvta.to.global.u64 	%rd13, %rd4;
	st.global.u32 	[%rd9], %r390;
	add.s64 	%rd14, %rd13, %rd8;
	st.global.u32 	[%rd14], %r390;
	ret;

}
	// .globl	_Z15preapare_sigmasPcPiS0_S_
.visible .entry _Z15preapare_sigmasPcPiS0_S_(
	.param .u64 .ptr .align 1 _Z15preapare_sigmasPcPiS0_S__param_0,
	.param .u64 .ptr .align 1 _Z15preapare_sigmasPcPiS0_S__param_1,
	.param .u64 .ptr .align 1 _Z15preapare_sigmasPcPiS0_S__param_2,
	.param .u64 .ptr .align 1 _Z15preapare_sigmasPcPiS0_S__param_3
)
{
	.reg .pred 	%p<2>;
	.reg .b16 	%rs<2049>;
	.reg .b32 	%r<4084>;
	.reg .b64 	%rd<18>;

	ld.param.u64 	%rd5, [_Z15preapare_sigmasPcPiS0_S__param_1];
	ld.param.u64 	%rd6, [_Z15preapare_sigmasPcPiS0_S__param_2];
	cvta.to.global.u64 	%rd7, %rd6;
	cvta.to.global.u64 	%rd8, %rd5;
	mov.u32 	%r7, %ctaid.x;
	mov.u32 	%r8, %ntid.x;
	mov.u32 	%r9, %tid.x;
	mad.lo.s32 	%r10, %r7, %r8, %r9;
	shl.b32 	%r11, %r10, 6;
	mul.wide.s32 	%rd9, %r11, 4;
	add.s64 	%rd1, %rd8, %rd9;
	mov.b32 	%r4083, 0;
	st.global.u32 	[%rd1], %r4083;
	add.s64 	%rd2, %rd7, %rd9;
	st.global.u32 	[%rd2], %r4083;
	st.global.u32 	[%rd1+4], %r4083;
	st.global.u32 	[%rd2+4], %r4083;
	st.global.u32 	[%rd1+8], %r4083;
	st.global.u32 	[%rd2+8], %r4083;
	st.global.u32 	[%rd1+12], %r4083;
	st.global.u32 	[%rd2+12], %r4083;
	st.global.u32 	[%rd1+16], %r4083;
	st.global.u32 	[%rd2+16], %r4083;
	st.global.u32 	[%rd1+20], %r4083;
	st.global.u32 	[%rd2+20], %r4083;
	st.global.u32 	[%rd1+24], %r4083;
	st.global.u32 	[%rd2+24], %r4083;
	st.global.u32 	[%rd1+28], %r4083;
	st.global.u32 	[%rd2+28], %r4083;
	st.global.u32 	[%rd1+32], %r4083;
	st.global.u32 	[%rd2+32], %r4083;
	st.global.u32 	[%rd1+36], %r4083;
	st.global.u32 	[%rd2+36], %r4083;
	st.global.u32 	[%rd1+40], %r4083;
	st.global.u32 	[%rd2+40], %r4083;
	st.global.u32 	[%rd1+44], %r4083;
	st.global.u32 	[%rd2+44], %r4083;
	st.global.u32 	[%rd1+48], %r4083;
	st.global.u32 	[%rd2+48], %r4083;
	st.global.u32 	[%rd1+52], %r4083;
	st.global.u32 	[%rd2+52], %r4083;
	st.global.u32 	[%rd1+56], %r4083;
	st.global.u32 	[%rd2+56], %r4083;
	st.global.u32 	[%rd1+60], %r4083;
	st.global.u32 	[%rd2+60], %r4083;
	st.global.u32 	[%rd1+64], %r4083;
	st.global.u32 	[%rd2+64], %r4083;
	st.global.u32 	[%rd1+68], %r4083;
	st.global.u32 	[%rd2+68], %r4083;
	st.global.u32 	[%rd1+72], %r4083;
	st.global.u32 	[%rd2+72], %r4083;
	st.global.u32 	[%rd1+76], %r4083;
	st.global.u32 	[%rd2+76], %r4083;
	st.global.u32 	[%rd1+80], %r4083;
	st.global.u32 	[%rd2+80], %r4083;
	st.global.u32 	[%rd1+84], %r4083;
	st.global.u32 	[%rd2+84], %r4083;
	st.global.u32 	[%rd1+88], %r4083;
	st.global.u32 	[%rd2+88], %r4083;
	st.global.u32 	[%rd1+92], %r4083;
	st.global.u32 	[%rd2+92], %r4083;
	st.global.u32 	[%rd1+96], %r4083;
	st.global.u32 	[%rd2+96], %r4083;
	st.global.u32 	[%rd1+100], %r4083;
	st.global.u32 	[%rd2+100], %r4083;
	st.global.u32 	[%rd1+104], %r4083;
	st.global.u32 	[%rd2+104], %r4083;
	st.global.u32 	[%rd1+108], %r4083;
	st.global.u32 	[%rd2+108], %r4083;
	st.global.u32 	[%rd1+112], %r4083;
	st.global.u32 	[%rd2+112], %r4083;
	st.global.u32 	[%rd1+116], %r4083;
	st.global.u32 	[%rd2+116], %r4083;
	st.global.u32 	[%rd1+120], %r4083;
	st.global.u32 	[%rd2+120], %r4083;
	st.global.u32 	[%rd1+124], %r4083;
	st.global.u32 	[%rd2+124], %r4083;
	st.global.u32 	[%rd1+128], %r4083;
	st.global.u32 	[%rd2+128], %r4083;
	st.global.u32 	[%rd1+132], %r4083;
	st.global.u32 	[%rd2+132], %r4083;
	st.global.u32 	[%rd1+136], %r4083;
	st.global.u32 	[%rd2+136], %r4083;
	st.global.u32 	[%rd1+140], %r4083;
	st.global.u32 	[%rd2+140], %r4083;
	st.global.u32 	[%rd1+144], %r4083;
	st.global.u32 	[%rd2+144], %r4083;
	st.global.u32 	[%rd1+148], %r4083;
	st.global.u32 	[%rd2+148], %r4083;
	st.global.u32 	[%rd1+152], %r4083;
	st.global.u32 	[%rd2+152], %r4083;
	st.global.u32 	[%rd1+156], %r4083;
	st.global.u32 	[%rd2+156], %r4083;
	st.global.u32 	[%rd1+160], %r4083;
	st.global.u32 	[%rd2+160], %r4083;
	st.global.u32 	[%rd1+164], %r4083;
	st.global.u32 	[%rd2+164], %r4083;
	st.global.u32 	[%rd1+168], %r4083;
	st.global.u32 	[%rd2+168], %r4083;
	st.global.u32 	[%rd1+172], %r4083;
	st.global.u32 	[%rd2+172], %r4083;
	st.global.u32 	[%rd1+176], %r4083;
	st.global.u32 	[%rd2+176], %r4083;
	st.global.u32 	[%rd1+180], %r4083;
	st.global.u32 	[%rd2+180], %r4083;
	st.global.u32 	[%rd1+184], %r4083;
	st.global.u32 	[%rd2+184], %r4083;
	st.global.u32 	[%rd1+188], %r4083;
	st.global.u32 	[%rd2+188], %r4083;
	st.global.u32 	[%rd1+192], %r4083;
	st.global.u32 	[%rd2+192], %r4083;
	st.global.u32 	[%rd1+196], %r4083;
	st.global.u32 	[%rd2+196], %r4083;
	st.global.u32 	[%rd1+200], %r4083;
	st.global.u32 	[%rd2+200], %r4083;
	st.global.u32 	[%rd1+204], %r4083;
	st.global.u32 	[%rd2+204], %r4083;
	st.global.u32 	[%rd1+208], %r4083;
	st.global.u32 	[%rd2+208], %r4083;
	st.global.u32 	[%rd1+212], %r4083;
	st.global.u32 	[%rd2+212], %r4083;
	st.global.u32 	[%rd1+216], %r4083;
	st.global.u32 	[%rd2+216], %r4083;
	st.global.u32 	[%rd1+220], %r4083;
	st.global.u32 	[%rd2+220], %r4083;
	st.global.u32 	[%rd1+224], %r4083;
	st.global.u32 	[%rd2+224], %r4083;
	st.global.u32 	[%rd1+228], %r4083;
	st.global.u32 	[%rd2+228], %r4083;
	st.global.u32 	[%rd1+232], %r4083;
	st.global.u32 	[%rd2+232], %r4083;
	st.global.u32 	[%rd1+236], %r4083;
	st.global.u32 	[%rd2+236], %r4083;
	st.global.u32 	[%rd1+240], %r4083;
	st.global.u32 	[%rd2+240], %r4083;
	st.global.u32 	[%rd1+244], %r4083;
	st.global.u32 	[%rd2+244], %r4083;
	st.global.u32 	[%rd1+248], %r4083;
	st.global.u32 	[%rd2+248], %r4083;
	st.global.u32 	[%rd1+252], %r4083;
	st.global.u32 	[%rd2+252], %r4083;
	ld.global.u32 	%r4082, [%rd1+252];
	shl.b32 	%r17, %r10, 14;
$L__BB1_1:
	.pragma "nounroll";
	ld.param.u64 	%rd17, [_Z15preapare_sigmasPcPiS0_S__param_3];
	ld.param.u64 	%rd16, [_Z15preapare_sigmasPcPiS0_S__param_0];
	shl.b32 	%r12, %r4083, 6;
	add.s32 	%r18, %r17, %r4083;
	cvt.s64.s32 	%rd10, %r18;
	cvta.to.global.u64 	%rd11, %rd17;
	add.s64 	%rd12, %rd11, %rd10;
	cvt.u64.u32 	%rd13, %r12;
	cvta.to.global.u64 	%rd14, %rd16;
	add.s64 	%rd15, %rd14, %rd13;
	ld.global.s8 	%rs1, [%rd15];
	ld.global.s8 	%rs2, [%rd12];
	mul.wide.s16 	%r19, %rs2, %rs1;
	ld.global.u32 	%r20, [%rd1];
	add.s32 	%r21, %r19, %r20;
	st.global.u32 	[%rd1], %r21;
	ld.global.s8 	%rs3, [%rd15+1];
	ld.global.s8 	%rs4, [%rd12];
	mul.wide.s16 	%r22, %rs4, %rs3;
	ld.global.u32 	%r23, [%rd1+4];
	add.s32 	%r24, %r22, %r23;
	st.global.u32 	[%rd1+4], %r24;
	ld.global.s8 	%rs5, [%rd15+2];
	ld.global.s8 	%rs6, [%rd12];
	mul.wide.s16 	%r25, %rs6, %rs5;
	ld.global.u32 	%r26, [%rd1+8];
	add.s32 	%r27, %r25, %r26;
	st.global.u32 	[%rd1+8], %r27;
	ld.global.s8 	%rs7, [%rd15+3];
	ld.global.s8 	%rs8, [%rd12];
	mul.wide.s16 	%r28, %rs8, %rs7;
	ld.global.u32 	%r29, [%rd1+12];
	add.s32 	%r30, %r28, %r29;
	st.global.u32 	[%rd1+12], %r30;
	ld.global.s8 	%rs9, [%rd15+4];
	ld.global.s8 	%rs10, [%rd12];
	mul.wide.s16 	%r31, %rs10, %rs9;
	ld.global.u32 	%r32, [%rd1+16];
	add.s32 	%r33, %r31, %r32;
	st.global.u32 	[%rd1+16], %r33;
	ld.global.s8 	%rs11, [%rd15+5];
	ld.global.s8 	%rs12, [%rd12];
	mul.wide.s16 	%r34, %rs12, %rs11;
	ld.global.u32 	%r35, [%rd1+20];
	add.s32 	%r36, %r34, %r35;
	st.global.u32 	[%rd1+20], %r36;
	ld.global.s8 	%rs13, [%rd15+6];
	ld.global.s8 	%rs14, [%rd12];
	mul.wide.s16 	%r37, %rs14, %rs13;
	ld.global.u32 	%r38, [%rd1+24];
	add.s32 	%r39, %r37, %r38;
	st.global.u32 	[%rd1+24], %r39;
	ld.global.s8 	%rs15, [%rd15+7];
	ld.global.s8 	%rs16, [%rd12];
	mul.wide.s16 	%r40, %rs16, %rs15;
	ld.global.u32 	%r41, [%rd1+28];
	add.s32 	%r42, %r40, %r41;
	st.global.u32 	[%rd1+28], %r42;
	ld.global.s8 	%rs17, [%rd15+8];
	ld.global.s8 	%rs18, [%rd12];
	mul.wide.s16 	%r43, %rs18, %rs17;
	ld.global.u32 	%r44, [%rd1+32];
	add.s32 	%r45, %r43, %r44;
	st.global.u32 	[%rd1+32], %r45;
	ld.global.s8 	%rs19, [%rd15+9];
	ld.global.s8 	%rs20, [%rd12];
	mul.wide.s16 	%r46, %rs20, %rs19;
	ld.global.u32 	%r47, [%rd1+36];
	add.s32 	%r48, %r46, %r47;
	st.global.u32 	[%rd1+36], %r48;
	ld.global.s8 	%rs21, [%rd15+10];
	ld.global.s8 	%rs22, [%rd12];
	mul.wide.s16 	%r49, %rs22, %rs21;
	ld.global.u32 	%r50, [%rd1+40];
	add.s32 	%r51, %r49, %r50;
	st.global.u32 	[%rd1+40], %r51;
	ld.global.s8 	%rs23, [%rd15+11];
	ld.global.s8 	%rs24, [%rd12];
	mul.wide.s16 	%r52, %rs24, %rs23;
	ld.global.u32 	%r53, [%rd1+44];
	add.s32 	%r54, %r52, %r53;
	st.global.u32 	[%rd1+44], %r54;
	ld.global.s8 	%rs25, [%rd15+12];
	ld.global.s8 	%rs26, [%rd12];
	mul.wide.s16 	%r55, %rs26, %rs25;
	ld.global.u32 	%r56, [%rd1+48];
	add.s32 	%r57, %r55, %r56;
	st.global.u32 	[%rd1+48], %r57;
	ld.global.s8 	%rs27, [%rd15+13];
	ld.global.s8 	%rs28, [%rd12];
	mul.wide.s16 	%r58, %rs28, %rs27;
	ld.global.u32 	%r59, [%rd1+52];
	add.s32 	%r60, %r58, %r59;
	st.global.u32 	[%rd1+52], %r60;
	ld.global.s8 	%rs29, [%rd15+14];
	ld.global.s8 	%rs30, [%rd12];
	mul.wide.s16 	%r61, %rs30, %rs29;
	ld.global.u32 	%r62, [%rd1+56];
	add.s32 	%r63, %r61, %r62;
	st.global.u32 	[%rd1+56], %r63;
	ld.global.s8 	%rs31, [%rd15+15];
	ld.global.s8 	%rs32, [%rd12];
	mul.wide.s16 	%r64, %rs32, %rs31;
	ld.global.u32 	%r65, [%rd1+60];
	add.s32 	%r66, %r64, %r65;
	st.global.u32 	[%rd1+60], %r66;
	ld.global.s8 	%rs33, [%rd15+16];
	ld.global.s8 	%rs34, [%rd12];
	mul.wide.s16 	%r67, %rs34, %rs33;
	ld.global.u32 	%r68, [%rd1+64];
	add.s32 	%r69, %r67, %r68;
	st.global.u32 	[%rd1+64], %r69;
	ld.global.s8 	%rs35, [%rd15+17];
	ld.global.s8 	%rs36, [%rd12];
	mul.wide.s16 	%r70, %rs36, %rs35;
	ld.global.u32 	%r71, [%rd1+68];
	add.s32 	%r72, %r70, %r71;
	st.global.u32 	[%rd1+68], %r72;
	ld.global.s8 	%rs37, [%rd15+18];
	ld.global.s8 	%rs38, [%rd12];
	mul.wide.s16 	%r73, %rs38, %rs37;
	ld.global.u32 	%r74, [%rd1+72];
	add.s32 	%r75, %r73, %r74;
	st.global.u32 	[%rd1+72], %r75;
	ld.global.s8 	%rs39, [%rd15+19];
	ld.global.s8 	%rs40, [%rd12];
	mul.wide.s16 	%r76, %rs40, %rs39;
	ld.global.u32 	%r77, [%rd1+76];
	add.s32 	%r78, %r76, %r77;
	st.global.u32 	[%rd1+76], %r78;
	ld.global.s8 	%rs41, [%rd15+20];
	ld.global.s8 	%rs42, [%rd12];
	mul.wide.s16 	%r79, %rs42, %rs41;
	ld.global.u32 	%r80, [%rd1+80];
	add.s32 	%r81, %r79, %r80;
	st.global.u32 	[%rd1+80], %r81;
	ld.global.s8 	%rs43, [%rd15+21];
	ld.global.s8 	%rs44, [%rd12];
	mul.wide.s16 	%r82, %rs44, %rs43;
	ld.global.u32 	%r83, [%rd1+84];
	add.s32 	%r84, %r82, %r83;
	st.global.u32 	[%rd1+84], %r84;
	ld.global.s8 	%rs45, [%rd15+22];
	ld.global.s8 	%rs46, [%rd12];
	mul.wide.s16 	%r85, %rs46, %rs45;
	ld.global.u32 	%r86, [%rd1+88];
	add.s32 	%r87, %r85, %r86;
	st.global.u32 	[%rd1+88], %r87;
	ld.global.s8 	%rs47, [%rd15+23];
	ld.global.s8 	%rs48, [%rd12];
	mul.wide.s16 	%r88, %rs48, %rs47;
	ld.global.u32 	%r89, [%rd1+92];
	add.s32 	%r90, %r88, %r89;
	st.global.u32 	[%rd1+92], %r90;
	ld.global.s8 	%rs49, [%rd15+24];
	ld.global.s8 	%rs50, [%rd12];
	mul.wide.s16 	%r91, %rs50, %rs49;
	ld.global.u32 	%r92, [%rd1+96];
	add.s32 	%r93, %r91, %r92;
	st.global.u32 	[%rd1+96], %r93;
	ld.global.s8 	%rs51, [%rd15+25];
	ld.global.s8 	%rs52, [%rd12];
	mul.wide.s16 	%r94, %rs52, %rs51;
	ld.global.u32 	%r95, [%rd1+100];
	add.s32 	%r96, %r94, %r95;
	st.global.u32 	[%rd1+100], %r96;
	ld.global.s8 	%rs53, [%rd15+26];
	ld.global.s8 	%rs54, [%rd12];
	mul.wide.s16 	%r97, %rs54, %rs53;
	ld.global.u32 	%r98, [%rd1+104];
	add.s32 	%r99, %r97, %r98;
	st.global.u32 	[%rd1+104], %r99;
	ld.global.s8 	%rs55, [%rd15+27];
	ld.global.s8 	%rs56, [%rd12];
	mul.wide.s16 	%r100, %rs56, %rs55;
	ld.global.u32 	%r101, [%rd1+108];
	add.s32 	%r102, %r100, %r101;
	st.global.u32 	[%rd1+108], %r102;
	ld.global.s8 	%rs57, [%rd15+28];
	ld.global.s8 	%rs58, [%rd12];
	mul.wide.s16 	%r103, %rs58, %rs57;
	ld.global.u32 	%r104, [%rd1+112];
	add.s32 	%r105, %r103, %r104;
	st.global.u32 	[%rd1+112], %r105;
	ld.global.s8 	%rs59, [%rd15+29];
	ld.global.s8 	%rs60, [%rd12];
	mul.wide.s16 	%r106, %rs60, %rs59;
	ld.global.u32 	%r107, [%rd1+116];
	add.s32 	%r108, %r106, %r107;
	st.global.u32 	[%rd1+116], %r108;
	ld.global.s8 	%rs61, [%rd15+30];
	ld.global.s8 	%rs62, [%rd12];
	mul.wide.s16 	%r109, %rs62, %rs61;
	ld.global.u32 	%r110, [%rd1+120];
	add.s32 	%r111, %r109, %r110;
	st.global.u32 	[%rd1+120], %r111;
	ld.global.s8 	%rs63, [%rd15+31];
	ld.global.s8 	%rs64, [%rd12];
	mul.wide.s16 	%r112, %rs64, %rs63;
	ld.global.u32 	%r113, [%rd1+124];
	add.s32 	%r114, %r112, %r113;
	st.global.u32 	[%rd1+124], %r114;
	ld.global.s8 	%rs65, [%rd15+32];
	ld.global.s8 	%rs66, [%rd12];
	mul.wide.s16 	%r115, %rs66, %rs65;
	ld.global.u32 	%r116, [%rd1+128];
	add.s32 	%r117, %r115, %r116;
	st.global.u32 	[%rd1+128], %r117;
	ld.global.s8 	%rs67, [%rd15+33];
	ld.global.s8 	%rs68, [%rd12];
	mul.wide.s16 	%r118, %rs68, %rs67;
	ld.global.u32 	%r119, [%rd1+132];
	add.s32 	%r120, %r118, %r119;
	st.global.u32 	[%rd1+132], %r120;
	ld.global.s8 	%rs69, [%rd15+34];
	ld.global.s8 	%rs70, [%rd12];
	mul.wide.s16 	%r121, %rs70, %rs69;
	ld.global.u32 	%r122, [%rd1+136];
	add.s32 	%r123, %r121, %r122;
	st.global.u32 	[%rd1+136], %r123;
	ld.global.s8 	%rs71, [%rd15+35];
	ld.global.s8 	%rs72, [%rd12];
	mul.wide.s16 	%r124, %rs72, %rs71;
	ld.global.u32 	%r125, [%rd1+140];
	add.s32 	%r126, %r124, %r125;
	st.global.u32 	[%rd1+140], %r126;
	ld.global.s8 	%rs73, [%rd15+36];
	ld.global.s8 	%rs74, [%rd12];
	mul.wide.s16 	%r127, %rs74, %rs73;
	ld.global.u32 	%r128, [%rd1+144];
	add.s32 	%r129, %r127, %r128;
	st.global.u32 	[%rd1+144], %r129;
	ld.global.s8 	%rs75, [%rd15+37];
	ld.global.s8 	%rs76, [%rd12];
	mul.wide.s16 	%r130, %rs76, %rs75;
	ld.global.u32 	%r131, [%rd1+148];
	add.s32 	%r132, %r130, %r131;
	st.global.u32 	[%rd1+148], %r132;
	ld.global.s8 	%rs77, [%rd15+38];
	ld.global.s8 	%rs78, [%rd12];
	mul.wide.s16 	%r133, %rs78, %rs77;
	ld.global.u32 	%r134, [%rd1+152];
	add.s32 	%r135, %r133, %r134;
	st.global.u32 	[%rd1+152], %r135;
	ld.global.s8 	%rs79, [%rd15+39];
	ld.global.s8 	%rs80, [%rd12];
	mul.wide.s16 	%r136, %rs80, %rs79;
	ld.global.u32 	%r137, [%rd1+156];
	add.s32 	%r138, %r136, %r137;
	st.global.u32 	[%rd1+156], %r138;
	ld.global.s8 	%rs81, [%rd15+40];
	ld.global.s8 	%rs82, [%rd12];
	mul.wide.s16 	%r139, %rs82, %rs81;
	ld.global.u32 	%r140, [%rd1+160];
	add.s32 	%r141, %r139, %r140;
	st.global.u32 	[%rd1+160], %r141;
	ld.global.s8 	%rs83, [%rd15+41];
	ld.global.s8 	%rs84, [%rd12];
	mul.wide.s16 	%r142, %rs84, %rs83;
	ld.global.u32 	%r143, [%rd1+164];
	add.s32 	%r144, %r142, %r143;
	st.global.u32 	[%rd1+164], %r144;
	ld.global.s8 	%rs85, [%rd15+42];
	ld.global.s8 	%rs86, [%rd12];
	mul.wide.s16 	%r145, %rs86, %rs85;
	ld.global.u32 	%r146, [%rd1+168];
	add.s32 	%r147, %r145, %r146;
	st.global.u32 	[%rd1+168], %r147;
	ld.global.s8 	%rs87, [%rd15+43];
	ld.global.s8 	%rs88, [%rd12];
	mul.wide.s16 	%r148, %rs88, %rs87;
	ld.global.u32 	%r149, [%rd1+172];
	add.s32 	%r150, %r148, %r149;
	st.global.u32 	[%rd1+172], %r150;
	ld.global.s8 	%rs89, [%rd15+44];
	ld.global.s8 	%rs90, [%rd12];
	mul.wide.s16 	%r151, %rs90, %rs89;
	ld.global.u32 	%r152, [%rd1+176];
	add.s32 	%r153, %r151, %r152;
	st.global.u32 	[%rd1+176], %r153;
	ld.global.s8 	%rs91, [%rd15+45];
	ld.global.s8 	%rs92, [%rd12];
	mul.wide.s16 	%r154, %rs92, %rs91;
	ld.global.u32 	%r155, [%rd1+180];
	add.s32 	%r156, %r154, %r155;
	st.global.u32 	[%rd1+180], %r156;
	ld.global.s8 	%rs93, [%rd15+46];
	ld.global.s8 	%rs94, [%rd12];
	mul.wide.s16 	%r157, %rs94, %rs93;
	ld.global.u32 	%r158, [%rd1+184];
	add.s32 	%r159, %r157, %r158;
	st.global.u32 	[%rd1+184], %r159;
	ld.global.s8 	%rs95, [%rd15+47];
	ld.global.s8 	%rs96, [%rd12];
	mul.wide.s16 	%r160, %rs96, %rs95;
	ld.global.u32 	%r161, [%rd1+188];
	add.s32 	%r162, %r160, %r161;
	st.global.u32 	[%rd1+188], %r162;
	ld.global.s8 	%rs97, [%rd15+48];
	ld.global.s8 	%rs98, [%rd12];
	mul.wide.s16 	%r163, %rs98, %rs97;
	ld.global.u32 	%r164, [%rd1+192];
	add.s32 	%r165, %r163, %r164;
	st.global.u32 	[%rd1+192], %r165;
	ld.global.s8 	%rs99, [%rd15+49];
	ld.global.s8 	%rs100, [%rd12];
	mul.wide.s16 	%r166, %rs100, %rs99;
	ld.global.u32 	%r167, [%rd1+196];
	add.s32 	%r168, %r166, %r167;
	st.global.u32 	[%rd1+196], %r168;
	ld.global.s8 	%rs101, [%rd15+50];
	ld.global.s8 	%rs102, [%rd12];
	mul.wide.s16 	%r169, %rs102, %rs101;
	ld.global.u32 	%r170, [%rd1+200];
	add.s32 	%r171, %r169, %r170;
	st.global.u32 	[%rd1+200], %r171;
	ld.global.s8 	%rs103, [%rd15+51];
	ld.global.s8 	%rs104, [%rd12];
	mul.wide.s16 	%r172, %rs104, %rs103;
	ld.global.u32 	%r173, [%rd1+204];
	add.s32 	%r174, %r172, %r173;
	st.global.u32 	[%rd1+204], %r174;
	ld.global.s8 	%rs105, [%rd15+52];
	ld.global.s8 	%rs106, [%rd12];
	mul.wide.s16 	%r175, %rs106, %rs105;
	ld.global.u32 	%r176, [%rd1+208];
	add.s32 	%r177, %r175, %r176;
	st.global.u32 	[%rd1+208], %r177;
	ld.global.s8 	%rs107, [%rd15+53];
	ld.global.s8 	%rs108, [%rd12];
	mul.wide.s16 	%r178, %rs108, %rs107;
	ld.global.u32 	%r179, [%rd1+212];
	add.s32 	%r180, %r178, %r179;
	st.global.u32 	[%rd1+212], %r180;
	ld.global.s8 	%rs109, [%rd15+54];
	ld.global.s8 	%rs110, [%rd12];
	mul.wide.s16 	%r181, %rs110, %rs109;
	ld.global.u32 	%r182, [%rd1+216];
	add.s32 	%r183, %r181, %r182;
	st.global.u32 	[%rd1+216], %r183;
	ld.global.s8 	%rs111, [%rd15+55];
	ld.global.s8 	%rs112, [%rd12];
	mul.wide.s16 	%r184, %rs112, %rs111;
	ld.global.u32 	%r185, [%rd1+220];
	add.s32 	%r186, %r184, %r185;
	st.global.u32 	[%rd1+220], %r186;
	ld.global.s8 	%rs113, [%rd15+56];
	ld.global.s8 	%rs114, [%rd12];
	mul.wide.s16 	%r187, %rs114, %rs113;
	ld.global.u32 	%r188, [%rd1+224];
	add.s32 	%r189, %r187, %r188;
	st.global.u32 	[%rd1+224], %r189;
	ld.global.s8 	%rs115, [%rd15+57];
	ld.global.s8 	%rs116, [%rd12];
	mul.wide.s16 	%r190, %rs116, %rs115;
	ld.global.u32 	%r191, [%rd1+228];
	add.s32 	%r192, %r190, %r191;
	st.global.u32 	[%rd1+228], %r192;
	ld.global.s8 	%rs117, [%rd15+58];
	ld.global.s8 	%rs118, [%rd12];
	mul.wide.s16 	%r193, %rs118, %rs117;
	ld.global.u32 	%r194, [%rd1+232];
	add.s32 	%r195, %r193, %r194;
	st.global.u32 	[%rd1+232], %r195;
	ld.global.s8 	%rs119, [%rd15+59];
	ld.global.s8 	%rs120, [%rd12];
	mul.wide.s16 	%r196, %rs120, %rs119;
	ld.global.u32 	%r197, [%rd1+236];
	add.s32 	%r198, %r196, %r197;
	st.global.u32 	[%rd1+236], %r198;
	ld.global.s8 	%rs121, [%rd15+60];
	ld.global.s8 	%rs122, [%rd12];
	mul.wide.s16 	%r199, %rs122, %rs121;
	ld.global.u32 	%r200, [%rd1+240];
	add.s32 	%r201, %r199, %r200;
	st.global.u32 	[%rd1+240], %r201;
	ld.global.s8 	%rs123, [%rd15+61];
	ld.global.s8 	%rs124, [%rd12];
	mul.wide.s16 	%r202, %rs124, %rs123;
	ld.global.u32 	%r203, [%rd1+244];
	add.s32 	%r204, %r202, %r203;
	st.global.u32 	[%rd1+244], %r204;
	ld.global.s8 	%rs125, [%rd15+62];
	ld.global.s8 	%rs126, [%rd12];
	mul.wide.s16 	%r205, %rs126, %rs125;
	ld.global.u32 	%r206, [%rd1+248];
	add.s32 	%r207, %r205, %r206;
	st.global.u32 	[%rd1+248], %r207;
	ld.global.s8 	%rs127, [%rd15+63];
	ld.global.s8 	%rs128, [%rd12];
	mul.wide.s16 	%r208, %rs128, %rs127;
	add.s32 	%r209, %r208, %r4082;
	st.global.u32 	[%rd1+252], %r209;
	st.global.u32 	[%rd2], %r21;
	ld.global.u32 	%r210, [%rd1+4];
	st.global.u32 	[%rd2+4], %r210;
	ld.global.u32 	%r211, [%rd1+8];
	st.global.u32 	[%rd2+8], %r211;
	ld.global.u32 	%r212, [%rd1+12];
	st.global.u32 	[%rd2+12], %r212;
	ld.global.u32 	%r213, [%rd1+16];
	st.global.u32 	[%rd2+16], %r213;
	ld.global.u32 	%r214, [%rd1+20];
	st.global.u32 	[%rd2+20], %r214;
	ld.global.u32 	%r215, [%rd1+24];
	st.global.u32 	[%rd2+24], %r215;
	ld.global.u32 	%r216, [%rd1+28];
	st.global.u32 	[%rd2+28], %r216;
	ld.global.u32 	%r217, [%rd1+32];
	st.global.u32 	[%rd2+32], %r217;
	ld.global.u32 	%r218, [%rd1+36];
	st.global.u32 	[%rd2+36], %r218;
	ld.global.u32 	%r219, [%rd1+40];
	st.global.u32 	[%rd2+40], %r219;
	ld.global.u32 	%r220, [%rd1+44];
	st.global.u32 	[%rd2+44], %r220;
	ld.global.u32 	%r221, [%rd1+48];
	st.global.u32 	[%rd2+48], %r221;
	ld.global.u32 	%r222, [%rd1+52];
	st.global.u32 	[%rd2+52], %r222;
	ld.global.u32 	%r223, [%rd1+56];
	st.global.u32 	[%rd2+56], %r223;
	ld.global.u32 	%r224, [%rd1+60];
	st.global.u32 	[%rd2+60], %r224;
	ld.global.u32 	%r225, [%rd1+64];
	st.global.u32 	[%rd2+64], %r225;
	ld.global.u32 	%r226, [%rd1+68];
	st.global.u32 	[%rd2+68], %r226;
	ld.global.u32 	%r227, [%rd1+72];
	st.global.u32 	[%rd2+72], %r227;
	ld.global.u32 	%r228, [%rd1+76];
	st.global.u32 	[%rd2+76], %r228;
	ld.global.u32 	%r229, [%rd1+80];
	st.global.u32 	[%rd2+80], %r229;
	ld.global.u32 	%r230, [%rd1+84];
	st.global.u32 	[%rd2+84], %r230;
	ld.global.u32 	%r231, [%rd1+88];
	st.global.u32 	[%rd2+88], %r231;
	ld.global.u32 	%r232, [%rd1+92];
	st.global.u32 	[%rd2+92], %r232;
	ld.global.u32 	%r233, [%rd1+96];
	st.global.u32 	[%rd2+96], %r233;
	ld.global.u32 	%r234, [%rd1+100];
	st.global.u32 	[%rd2+100], %r234;
	ld.global.u32 	%r235, [%rd1+104];
	st.global.u32 	[%rd2+104], %r235;
	ld.global.u32 	%r236, [%rd1+108];
	st.global.u32 	[%rd2+108], %r236;
	ld.global.u32 	%r237, [%rd1+112];
	st.global.u32 	[%rd2+112], %r237;
	ld.global.u32 	%r238, [%rd1+116];
	st.global.u32 	[%rd2+116], %r238;
	ld.global.u32 	%r239, [%rd1+120];
	st.global.u32 	[%rd2+120], %r239;
	ld.global.u32 	%r240, [%rd1+124];
	st.global.u32 	[%rd2+124], %r240;
	ld.global.u32 	%r241, [%rd1+128];
	st.global.u32 	[%rd2+128], %r241;
	ld.global.u32 	%r242, [%rd1+132];
	st.global.u32 	[%rd2+132], %r242;
	ld.global.u32 	%r243, [%rd1+136];
	st.global.u32 	[%rd2+136], %r243;
	ld.global.u32 	%r244, [%rd1+140];
	st.global.u32 	[%rd2+140], %r244;
	ld.global.u32 	%r245, [%rd1+144];
	st.global.u32 	[%rd2+144], %r245;
	ld.global.u32 	%r246, [%rd1+148];
	st.global.u32 	[%rd2+148], %r246;
	ld.global.u32 	%r247, [%rd1+152];
	st.global.u32 	[%rd2+152], %r247;
	ld.global.u32 	%r248, [%rd1+156];
	st.global.u32 	[%rd2+156], %r248;
	ld.global.u32 	%r249, [%rd1+160];
	st.global.u32 	[%rd2+160], %r249;
	ld.global.u32 	%r250, [%rd1+164];
	st.global.u32 	[%rd2+164], %r250;
	ld.global.u32 	%r251, [%rd1+168];
	st.global.u32 	[%rd2+168], %r251;
	ld.global.u32 	%r252, [%rd1+172];
	st.global.u32 	[%rd2+172], %r252;
	ld.global.u32 	%r253, [%rd1+176];
	st.global.u32 	[%rd2+176], %r253;
	ld.global.u32 	%r254, [%rd1+180];
	st.global.u32 	[%rd2+180], %r254;
	ld.global.u32 	%r255, [%rd1+184];
	st.global.u32 	[%rd2+184], %r255;
	ld.global.u32 	%r256, [%rd1+188];
	st.global.u32 	[%rd2+188], %r256;
	ld.global.u32 	%r257, [%rd1+192];
	st.global.u32 	[%rd2+192], %r257;
	ld.global.u32 	%r258, [%rd1+196];
	st.global.u32 	[%rd2+196], %r258;
	ld.global.u32 	%r259, [%rd1+200];
	st.global.u32 	[%rd2+200], %r259;
	ld.global.u32 	%r260, [%rd1+204];
	st.global.u32 	[%rd2+204], %r260;
	ld.global.u32 	%r261, [%rd1+208];
	st.global.u32 	[%rd2+208], %r261;
	ld.global.u32 	%r262, [%rd1+212];
	st.global.u32 	[%rd2+212], %r262;
	ld.global.u32 	%r263, [%rd1+216];
	st.global.u32 	[%rd2+216], %r263;
	ld.global.u32 	%r264, [%rd1+220];
	st.global.u32 	[%rd2+220], %r264;
	ld.global.u32 	%r265, [%rd1+224];
	st.global.u32 	[%rd2+224], %r265;
	ld.global.u32 	%r266, [%rd1+228];
	st.global.u32 	[%rd2+228], %r266;
	ld.global.u32 	%r267, [%rd1+232];
	st.global.u32 	[%rd2+232], %r267;
	ld.global.u32 	%r268, [%rd1+236];
	st.global.u32 	[%rd2+236], %r268;
	ld.global.u32 	%r269, [%rd1+240];
	st.global.u32 	[%rd2+240], %r269;
	ld.global.u32 	%r270, [%rd1+244];
	st.global.u32 	[%rd2+244], %r270;
	ld.global.u32 	%r271, [%rd1+248];
	st.global.u32 	[%rd2+248], %r271;
	ld.global.u32 	%r272, [%rd1+252];
	st.global.u32 	[%rd2+252], %r272;
	ld.global.s8 	%rs129, [%rd15+64];
	ld.global.s8 	%rs130, [%rd12+1];
	mul.wide.s16 	%r273, %rs130, %rs129;
	ld.global.u32 	%r274, [%rd1];
	add.s32 	%r275, %r273, %r274;
	st.global.u32 	[%rd1], %r275;
	ld.global.s8 	%rs131, [%rd15+65];
	ld.global.s8 	%rs132, [%rd12+1];
	mul.wide.s16 	%r276, %rs132, %rs131;
	ld.global.u32 	%r277, [%rd1+4];
	add.s32 	%r278, %r276, %r277;
	st.global.u32 	[%rd1+4], %r278;
	ld.global.s8 	%rs133, [%rd15+66];
	ld.global.s8 	%rs134, [%rd12+1];
	mul.wide.s16 	%r279, %rs134, %rs133;
	ld.global.u32 	%r280, [%rd1+8];
	add.s32 	%r281, %r279, %r280;
	st.global.u32 	[%rd1+8], %r281;
	ld.global.s8 	%rs135, [%rd15+67];
	ld.global.s8 	%rs136, [%rd12+1];
	mul.wide.s16 	%r282, %rs136, %rs135;
	ld.global.u32 	%r283, [%rd1+12];
	add.s32 	%r284, %r282, %r283;
	st.global.u32 	[%rd1+12], %r284;
	ld.global.s8 	%rs137, [%rd15+68];
	ld.global.s8 	%rs138, [%rd12+1];
	mul.wide.s16 	%r285, %rs138, %rs137;
	ld.global.u32 	%r286, [%rd1+16];
	add.s32 	%r287, %r285, %r286;
	st.global.u32 	[%rd1+16], %r287;
	ld.global.s8 	%rs139, [%rd15+69];
	ld.global.s8 	%rs140, [%rd12+1];
	mul.wide.s16 	%r288, %rs140, %rs139;
	ld.global.u32 	%r289, [%rd1+20];
	add.s32 	%r290, %r288, %r289;
	st.global.u32 	[%rd1+20], %r290;
	ld.global.s8 	%rs141, [%rd15+70];
	ld.global.s8 	%rs142, [%rd12+1];
	mul.wide.s16 	%r291, %rs142, %rs141;
	ld.global.u32 	%r292, [%rd1+24];
	add.s32 	%r293, %r291, %r292;
	st.global.u32 	[%rd1+24], %r293;
	ld.global.s8 	%rs143, [%rd15+71];
	ld.global.s8 	%rs144, [%rd12+1];
	mul.wide.s16 	%r294, %rs144, %rs143;
	ld.global.u32 	%r295, [%rd1+28];
	add.s32 	%r296, %r294, %r295;
	st.global.u32 	[%rd1+28], %r296;
	ld.global.s8 	%rs145, [%rd15+72];
	ld.global.s8 	%rs146, [%rd12+1];
	mul.wide.s16 	%r297, %rs146, %rs145;
	ld.global.u32 	%r298, [%rd1+32];
	add.s32 	%r299, %r297, %r298;
	st.global.u32 	[%rd1+32], %r299;
	ld.global.s8 	%rs147, [%rd15+73];
	ld.global.s8 	%rs148, [%rd12+1];
	mul.wide.s16 	%r300, %rs148, %rs147;
	ld.global.u32 	%r301, [%rd1+36];
	add.s32 	%r302, %r300, %r301;
	st.global.u32 	[%rd1+36], %r302;
	ld.global.s8 	%rs149, [%rd15+74];
	ld.global.s8 	%rs150, [%rd12+1];
	mul.wide.s16 	%r303, %rs150, %rs149;
	ld.global.u32 	%r304, [%rd1+40];
	add.s32 	%r305, %r303, %r304;
	st.global.u32 	[%rd1+40], %r305;
	ld.global.s8 	%rs151, [%rd15+75];
	ld.global.s8 	%rs152, [%rd12+1];
	mul.wide.s16 	%r306, %rs152, %rs151;
	ld.global.u32 	%r307, [%rd1+44];
	add.s32 	%r308, %r306, %r307;
	st.global.u32 	[%rd1+44], %r308;
	ld.global.s8 	%rs153, [%rd15+76];
	ld.global.s8 	%rs154, [%rd12+1];
	mul.wide.s16 	%r309, %rs154, %rs153;
	ld.global.u32 	%r310, [%rd1+48];
	add.s32 	%r311, %r309, %r310;
	st.global.u32 	[%rd1+48], %r311;
	ld.global.s8 	%rs155, [%rd15+77];
	ld.global.s8 	%rs156, [%rd12+1];
	mul.wide.s16 	%r312, %rs156, %rs155;
	ld.global.u32 	%r313, [%rd1+52];
	add.s32 	%r314, %r312, %r313;
	st.global.u32 	[%rd1+52], %r314;
	ld.global.s8 	%rs157, [%rd15+78];
	ld.global.s8 	%rs158, [%rd12+1];
	mul.wide.s16 	%r315, %rs158, %rs157;
	ld.global.u32 	%r316, [%rd1+56];
	add.s32 	%r317, %r315, %r316;
	st.global.u32 	[%rd1+56], %r317;
	ld.global.s8 	%rs159, [%rd15+79];
	ld.global.s8 	%rs160, [%rd12+1];
	mul.wide.s16 	%r318, %rs160, %rs159;
	ld.global.u32 	%r319, [%rd1+60];
	add.s32 	%r320, %r318, %r319;
	st.global.u32 	[%rd1+60], %r320;
	ld.global.s8 	%rs161, [%rd15+80];
	ld.global.s8 	%rs162, [%rd12+1];
	mul.wide.s16 	%r321, %rs162, %rs161;
	ld.global.u32 	%r322, [%rd1+64];
	add.s32 	%r323, %r321, %r322;
	st.global.u32 	[%rd1+64], %r323;
	ld.global.s8 	%rs163, [%rd15+81];
	ld.global.s8 	%rs164, [%rd12+1];
	mul.wide.s16 	%r324, %rs164, %rs163;
	ld.global.u32 	%r325, [%rd1+68];
	add.s32 	%r326, %r324, %r325;
	st.global.u32 	[%rd1+68], %r326;
	ld.global.s8 	%rs165, [%rd15+82];
	ld.global.s8 	%rs166, [%rd12+1];
	mul.wide.s16 	%r327, %rs166, %rs165;
	ld.global.u32 	%r328, [%rd1+72];
	add.s32 	%r329, %r327, %r328;
	st.global.u32 	[%rd1+72], %r329;
	ld.global.s8 	%rs167, [%rd15+83];
	ld.global.s8 	%rs168, [%rd12+1];
	mul.wide.s16 	%r330, %rs168, %rs167;
	ld.global.u32 	%r331, [%rd1+76];
	add.s32 	%r332, %r330, %r331;
	st.global.u32 	[%rd1+76], %r332;
	ld.global.s8 	%rs169, [%rd15+84];
	ld.global.s8 	%rs170, [%rd12+1];
	mul.wide.s16 	%r333, %rs170, %rs169;
	ld.global.u32 	%r334, [%rd1+80];
	add.s32 	%r335, %r333, %r334;
	st.global.u32 	[%rd1+80], %r335;
	ld.global.s8 	%rs171, [%rd15+85];
	ld.global.s8 	%rs172, [%rd12+1];
	mul.wide.s16 	%r336, %rs172, %rs171;
	ld.global.u32 	%r337, [%rd1+84];
	add.s32 	%r338, %r336, %r337;
	st.global.u32 	[%rd1+84], %r338;
	ld.global.s8 	%rs173, [%rd15+86];
	ld.global.s8 	%rs174, [%rd12+1];
	mul.wide.s16 	%r339, %rs174, %rs173;
	ld.global.u32 	%r340, [%rd1+88];
	add.s32 	%r341, %r339, %r340;
	st.global.u32 	[%rd1+88], %r341;
	ld.global.s8 	%rs175, [%rd15+87];
	ld.global.s8 	%rs176, [%rd12+1];
	mul.wide.s16 	%r342, %rs176, %rs175;
	ld.global.u32 	%r343, [%rd1+92];
	add.s32 	%r344, %r342, %r343;
	st.global.u32 	[%rd1+92], %r344;
	ld.global.s8 	%rs177, [%rd15+88];
	ld.global.s8 	%rs178, [%rd12+1];
	mul.wide.s16 	%r345, %rs178, %rs177;
	ld.global.u32 	%r346, [%rd1+96];
	add.s32 	%r347, %r345, %r346;
	st.global.u32 	[%rd1+96], %r347;
	ld.global.s8 	%rs179, [%rd15+89];
	ld.global.s8 	%rs180, [%rd12+1];
	mul.wide.s16 	%r348, %rs180, %rs179;
	ld.global.u32 	%r349, [%rd1+100];
	add.s32 	%r350, %r348, %r349;
	st.global.u32 	[%rd1+100], %r350;
	ld.global.s8 	%rs181, [%rd15+90];
	ld.global.s8 	%rs182, [%rd12+1];
	mul.wide.s16 	%r351, %rs182, %rs181;
	ld.global.u32 	%r352, [%rd1+104];
	add.s32 	%r353, %r351, %r352;
	st.global.u32 	[%rd1+104], %r353;
	ld.global.s8 	%rs183, [%rd15+91];
	ld.global.s8 	%rs184, [%rd12+1];
	mul.wide.s16 	%r354, %rs184, %rs183;
	ld.global.u32 	%r355, [%rd1+108];
	add.s32 	%r356, %r354, %r355;
	st.global.u32 	[%rd1+108], %r356;
	ld.global.s8 	%rs185, [%rd15+92];
	ld.global.s8 	%rs186, [%rd12+1];
	mul.wide.s16 	%r357, %rs186, %rs185;
	ld.global.u32 	%r358, [%rd1+112];
	add.s32 	%r359, %r357, %r358;
	st.global.u32 	[%rd1+112], %r359;
	ld.global.s8 	%rs187, [%rd15+93];
	ld.global.s8 	%rs188, [%rd12+1];
	mul.wide.s16 	%r360, %rs188, %rs187;
	ld.global.u32 	%r361, [%rd1+116];
	add.s32 	%r362, %r360, %r361;
	st.global.u32 	[%rd1+116], %r362;
	ld.global.s8 	%rs189, [%rd15+94];
	ld.global.s8 	%rs190, [%rd12+1];
	mul.wide.s16 	%r363, %rs190, %rs189;
	ld.global.u32 	%r364, [%rd1+120];
	add.s32 	%r365, %r363, %r364;
	st.global.u32 	[%rd1+120], %r365;
	ld.global.s8 	%rs191, [%rd15+95];
	ld.global.s8 	%rs192, [%rd12+1];
	mul.wide.s16 	%r366, %rs192, %rs191;
	ld.global.u32 	%r367, [%rd1+124];
	add.s32 	%r368, %r366, %r367;
	st.global.u32 	[%rd1+124], %r368;
	ld.global.s8 	%rs193, [%rd15+96];
	ld.global.s8 	%rs194, [%rd12+1];
	mul.wide.s16 	%r369, %rs194, %rs193;
	ld.global.u32 	%r370, [%rd1+128];
	add.s32 	%r371, %r369, %r370;
	st.global.u32 	[%rd1+128], %r371;
	ld.global.s8 	%rs195, [%rd15+97];
	ld.global.s8 	%rs196, [%rd12+1];
	mul.wide.s16 	%r372, %rs196, %rs195;
	ld.global.u32 	%r373, [%rd1+132];
	add.s32 	%r374, %r372, %r373;
	st.global.u32 	[%rd1+132], %r374;
	ld.global.s8 	%rs197, [%rd15+98];
	ld.global.s8 	%rs198, [%rd12+1];
	mul.wide.s16 	%r375, %rs198, %rs197;
	ld.global.u32 	%r376, [%rd1+136];
	add.s32 	%r377, %r375, %r376;
	st.global.u32 	[%rd1+136], %r377;
	ld.global.s8 	%rs199, [%rd15+99];
	ld.global.s8 	%rs200, [%rd12+1];
	mul.wide.s16 	%r378, %rs200, %rs199;
	ld.global.u32 	%r379, [%rd1+140];
	add.s32 	%r380, %r378, %r379;
	st.global.u32 	[%rd1+140], %r380;
	ld.global.s8 	%rs201, [%rd15+100];
	ld.global.s8 	%rs202, [%rd12+1];
	mul.wide.s16 	%r381, %rs202, %rs201;
	ld.global.u32 	%r382, [%rd1+144];
	add.s32 	%r383, %r381, %r382;
	st.global.u32 	[%rd1+144], %r383;
	ld.global.s8 	%rs203, [%rd15+101];
	ld.global.s8 	%rs204, [%rd12+1];
	mul.wide.s16 	%r384, %rs204, %rs203;
	ld.global.u32 	%r385, [%rd1+148];
	add.s32 	%r386, %r384, %r385;
	st.global.u32 	[%rd1+148], %r386;
	ld.global.s8 	%rs205, [%rd15+102];
	ld.global.s8 	%rs206, [%rd12+1];
	mul.wide.s16 	%r387, %rs206, %rs205;
	ld.global.u32 	%r388, [%rd1+152];
	add.s32 	%r389, %r387, %r388;
	st.global.u32 	[%rd1+152], %r389;
	ld.global.s8 	%rs207, [%rd15+103];
	ld.global.s8 	%rs208, [%rd12+1];
	mul.wide.s16 	%r390, %rs208, %rs207;
	ld.global.u32 	%r391, [%rd1+156];
	add.s32 	%r392, %r390, %r391;
	st.global.u32 	[%rd1+156], %r392;
	ld.global.s8 	%rs209, [%rd15+104];
	ld.global.s8 	%rs210, [%rd12+1];
	mul.wide.s16 	%r393, %rs210, %rs209;
	ld.global.u32 	%r394, [%rd1+160];
	add.s32 	%r395, %r393, %r394;
	st.global.u32 	[%rd1+160], %r395;
	ld.global.s8 	%rs211, [%rd15+105];
	ld.global.s8 	%rs212, [%rd12+1];
	mul.wide.s16 	%r396, %rs212, %rs211;
	ld.global.u32 	%r397, [%rd1+164];
	add.s32 	%r398, %r396, %r397;
	st.global.u32 	[%rd1+164], %r398;
	ld.global.s8 	%rs213, [%rd15+106];
	ld.global.s8 	%rs214, [%rd12+1];
	mul.wide.s16 	%r399, %rs214, %rs213;
	ld.global.u32 	%r400, [%rd1+168];
	add.s32 	%r401, %r399, %r400;
	st.global.u32 	[%rd1+168], %r401;
	ld.global.s8 	%rs215, [%rd15+107];
	ld.global.s8 	%rs216, [%rd12+1];
	mul.wide.s16 	%r402, %rs216, %rs215;
	ld.global.u32 	%r403, [%rd1+172];
	add.s32 	%r404, %r402, %r403;
	st.global.u32 	[%rd1+172], %r404;
	ld.global.s8 	%rs217, [%rd15+108];
	ld.global.s8 	%rs218, [%rd12+1];
	mul.wide.s16 	%r405, %rs218, %rs217;
	ld.global.u32 	%r406, [%rd1+176];
	add.s32 	%r407, %r405, %r406;
	st.global.u32 	[%rd1+176], %r407;
	ld.global.s8 	%rs219, [%rd15+109];
	ld.global.s8 	%rs220, [%rd12+1];
	mul.wide.s16 	%r408, %rs220, %rs219;
	ld.global.u32 	%r409, [%rd1+180];
	add.s32 	%r410, %r408, %r409;
	st.global.u32 	[%rd1+180], %r410;
	ld.global.s8 	%rs221, [%rd15+110];
	ld.global.s8 	%rs222, [%rd12+1];
	mul.wide.s16 	%r411, %rs222, %rs221;
	ld.global.u32 	%r412, [%rd1+184];
	add.s32 	%r413, %r411, %r412;
	st.global.u32 	[%rd1+184], %r413;
	ld.global.s8 	%rs223, [%rd15+111];
	ld.global.s8 	%rs224, [%rd12+1];
	mul.wide.s16 	%r414, %rs224, %rs223;
	ld.global.u32 	%r415, [%rd1+188];
	add.s32 	%r416, %r414, %r415;
	st.global.u32 	[%rd1+188], %r416;
	ld.global.s8 	%rs225, [%rd15+112];
	ld.global.s8 	%rs226, [%rd12+1];
	mul.wide.s16 	%r417, %rs226, %rs225;
	ld.global.u32 	%r418, [%rd1+192];
	add.s32 	%r419, %r417, %r418;
	st.global.u32 	[%rd1+192], %r419;
	ld.global.s8 	%rs227, [%rd15+113];
	ld.global.s8 	%rs228, [%rd12+1];
	mul.wide.s16 	%r420, %rs228, %rs227;
	ld.global.u32 	%r421, [%rd1+196];
	add.s32 	%r422, %r420, %r421;
	st.global.u32 	[%rd1+196], %r422;
	ld.global.s8 	%rs229, [%rd15+114];
	ld.global.s8 	%rs230, [%rd12+1];
	mul.wide.s16 	%r423, %rs230, %rs229;
	ld.global.u32 	%r424, [%rd1+200];
	add.s32 	%r425, %r423, %r424;
	st.global.u32 	[%rd1+200], %r425;
	ld.global.s8 	%rs231, [%rd15+115];
	ld.global.s8 	%rs232, [%rd12+1];
	mul.wide.s16 	%r426, %rs232, %rs231;
	ld.global.u32 	%r427, [%rd1+204];
	add.s32 	%r428, %r426, %r427;
	st.global.u32 	[%rd1+204], %r428;
	ld.global.s8 	%rs233, [%rd15+116];
	ld.global.s8 	%rs234, [%rd12+1];
	mul.wide.s16 	%r429, %rs234, %rs233;
	ld.global.u32 	%r430, [%rd1+208];
	add.s32 	%r431, %r429, %r430;
	st.global.u32 	[%rd1+208], %r431;
	ld.global.s8 	%rs235, [%rd15+117];
	ld.global.s8 	%rs236, [%rd12+1];
	mul.wide.s16 	%r432, %rs236, %rs235;
	ld.global.u32 	%r433, [%rd1+212];
	add.s32 	%r434, %r432, %r433;
	st.global.u32 	[%rd1+212], %r434;
	ld.global.s8 	%rs237, [%rd15+118];
	ld.global.s8 	%rs238, [%rd12+1];
	mul.wide.s16 	%r435, %rs238, %rs237;
	ld.global.u32 	%r436, [%rd1+216];
	add.s32 	%r437, %r435, %r436;
	st.global.u32 	[%rd1+216], %r437;
	ld.global.s8 	%rs239, [%rd15+119];
	ld.global.s8 	%rs240, [%rd12+1];
	mul.wide.s16 	%r438, %rs240, %rs239;
	ld.global.u32 	%r439, [%rd1+220];
	add.s32 	%r440, %r438, %r439;
	st.global.u32 	[%rd1+220], %r440;
	ld.global.s8 	%rs241, [%rd15+120];
	ld.global.s8 	%rs242, [%rd12+1];
	mul.wide.s16 	%r441, %rs242, %rs241;
	ld.global.u32 	%r442, [%rd1+224];
	add.s32 	%r443, %r441, %r442;
	st.global.u32 	[%rd1+224], %r443;
	ld.global.s8 	%rs243, [%rd15+121];
	ld.global.s8 	%rs244, [%rd12+1];
	mul.wide.s16 	%r444, %rs244, %rs243;
	ld.global.u32 	%r445, [%rd1+228];
	add.s32 	%r446, %r444, %r445;
	st.global.u32 	[%rd1+228], %r446;
	ld.global.s8 	%rs245, [%rd15+122];
	ld.global.s8 	%rs246, [%rd12+1];
	mul.wide.s16 	%r447, %rs246, %rs245;
	ld.global.u32 	%r448, [%rd1+232];
	add.s32 	%r449, %r447, %r448;
	st.global.u32 	[%rd1+232], %r449;
	ld.global.s8 	%rs247, [%rd15+123];
	ld.global.s8 	%rs248, [%rd12+1];
	mul.wide.s16 	%r450, %rs248, %rs247;
	ld.global.u32 	%r451, [%rd1+236];
	add.s32 	%r452, %r450, %r451;
	st.global.u32 	[%rd1+236], %r452;
	ld.global.s8 	%rs249, [%rd15+124];
	ld.global.s8 	%rs250, [%rd12+1];
	mul.wide.s16 	%r453, %rs250, %rs249;
	ld.global.u32 	%r454, [%rd1+240];
	add.s32 	%r455, %r453, %r454;
	st.global.u32 	[%rd1+240], %r455;
	ld.global.s8 	%rs251, [%rd15+125];
	ld.global.s8 	%rs252, [%rd12+1];
	mul.wide.s16 	%r456, %rs252, %rs251;
	ld.global.u32 	%r457, [%rd1+244];
	add.s32 	%r458, %r456, %r457;
	st.global.u32 	[%rd1+244], %r458;
	ld.global.s8 	%rs253, [%rd15+126];
	ld.global.s8 	%rs254, [%rd12+1];
	mul.wide.s16 	%r459, %rs254, %rs253;
	ld.global.u32 	%r460, [%rd1+248];
	add.s32 	%r461, %r459, %r460;
	st.global.u32 	[%rd1+248], %r461;
	ld.global.s8 	%rs255, [%rd15+127];
	ld.global.s8 	%rs256, [%rd12+1];
	mul.wide.s16 	%r462, %rs256, %rs255;
	add.s32 	%r463, %r462, %r272;
	st.global.u32 	[%rd1+252], %r463;
	st.global.u32 	[%rd2], %r275;
	ld.global.u32 	%r464, [%rd1+4];
	st.global.u32 	[%rd2+4], %r464;
	ld.global.u32 	%r465, [%rd1+8];
	st.global.u32 	[%rd2+8], %r465;
	ld.global.u32 	%r466, [%rd1+12];
	st.global.u32 	[%rd2+12], %r466;
	ld.global.u32 	%r467, [%rd1+16];
	st.global.u32 	[%rd2+16], %r467;
	ld.global.u32 	%r468, [%rd1+20];
	st.global.u32 	[%rd2+20], %r468;
	ld.global.u32 	%r469, [%rd1+24];
	st.global.u32 	[%rd2+24], %r469;
	ld.global.u32 	%r470, [%rd1+28];
	st.global.u32 	[%rd2+28], %r470;
	ld.global.u32 	%r471, [%rd1+32];
	st.global.u32 	[%rd2+32], %r471;
	ld.global.u32 	%r472, [%rd1+36];
	st.global.u32 	[%rd2+36], %r472;
	ld.global.u32 	%r473, [%rd1+40];
	st.global.u32 	[%rd2+40], %r473;
	ld.global.u32 	%r474, [%rd1+44];
	st.global.u32 	[%rd2+44], %r474;
	ld.global.u32 	%r475, [%rd1+48];
	st.global.u32 	[%rd2+48], %r475;
	ld.global.u32 	%r476, [%rd1+52];
	st.global.u32 	[%rd2+52], %r476;
	ld.global.u32 	%r477, [%rd1+56];
	st.global.u32 	[%rd2+56], %r477;
	ld.global.u32 	%r478, [%rd1+60];
	st.global.u32 	[%rd2+60], %r478;
	ld.global.u32 	%r479, [%rd1+64];
	st.global.u32 	[%rd2+64], %r479;
	ld.global.u32 	%r480, [%rd1+68];
	st.global.u32 	[%rd2+68], %r480;
	ld.global.u32 	%r481, [%rd1+72];
	st.global.u32 	[%rd2+72], %r481;
	ld.global.u32 	%r482, [%rd1+76];
	st.global.u32 	[%rd2+76], %r482;
	ld.global.u32 	%r483, [%rd1+80];
	st.global.u32 	[%rd2+80], %r483;
	ld.global.u32 	%r484, [%rd1+84];
	st.global.u32 	[%rd2+84], %r484;
	ld.global.u32 	%r485, [%rd1+88];
	st.global.u32 	[%rd2+88], %r485;
	ld.global.u32 	%r486, [%rd1+92];
	st.global.u32 	[%rd2+92], %r486;
	ld.global.u32 	%r487, [%rd1+96];
	st.global.u32 	[%rd2+96], %r487;
	ld.global.u32 	%r488, [%rd1+100];
	st.global.u32 	[%rd2+100], %r488;
	ld.global.u32 	%r489, [%rd1+104];
	st.global.u32 	[%rd2+104], %r489;
	ld.global.u32 	%r490, [%rd1+108];
	st.global.u32 	[%rd2+108], %r490;
	ld.global.u32 	%r491, [%rd1+112];
	st.global.u32 	[%rd2+112], %r491;
	ld.global.u32 	%r492, [%rd1+116];
	st.global.u32 	[%rd2+116], %r492;
	ld.global.u32 	%r493, [%rd1+120];
	st.global.u32 	[%rd2+120], %r493;
	ld.global.u32 	%r494, [%rd1+124];
	st.global.u32 	[%rd2+124], %r494;
	ld.global.u32 	%r495, [%rd1+128];
	st.global.u32 	[%rd2+128], %r495;
	ld.global.u32 	%r496, [%rd1+132];
	st.global.u32 	[%rd2+132], %r496;
	ld.global.u32 	%r497, [%rd1+136];
	st.global.u32 	[%rd2+136], %r497;
	ld.global.u32 	%r498, [%rd1+140];
	st.global.u32 	[%rd2+140], %r498;
	ld.global.u32 	%r499, [%rd1+144];
	st.global.u32 	[%rd2+144], %r499;
	ld.global.u32 	%r500, [%rd1+148];
	st.global.u32 	[%rd2+148], %r500;
	ld.global.u32 	%r501, [%rd1+152];
	st.global.u32 	[%rd2+152], %r501;
	ld.global.u32 	%r502, [%rd1+156];
	st.global.u32 	[%rd2+156], %r502;
	ld.global.u32 	%r503, [%rd1+160];
	st.global.u32 	[%rd2+160], %r503;
	ld.global.u32 	%r504, [%rd1+164];
	st.global.u32 	[%rd2+164], %r504;
	ld.global.u32 	%r505, [%rd1+168];
	st.global.u32 	[%rd2+168], %r505;
	ld.global.u32 	%r506, [%rd1+172];
	st.global.u32 	[%rd2+172], %r506;
	ld.global.u32 	%r507, [%rd1+176];
	st.global.u32 	[%rd2+176], %r507;
	ld.global.u32 	%r508, [%rd1+180];
	st.global.u32 	[%rd2+180], %r508;
	ld.global.u32 	%r509, [%rd1+184];
	st.global.u32 	[%rd2+184], %r509;
	ld.global.u32 	%r510, [%rd1+188];
	st.global.u32 	[%rd2+188], %r510;
	ld.global.u32 	%r511, [%rd1+192];
	st.global.u32 	[%rd2+192], %r511;
	ld.global.u32 	%r512, [%rd1+196];
	st.global.u32 	[%rd2+196], %r512;
	ld.global.u32 	%r513, [%rd1+200];
	st.global.u32 	[%rd2+200], %r513;
	ld.global.u32 	%r514, [%rd1+204];
	st.global.u32 	[%rd2+204], %r514;
	ld.global.u32 	%r515, [%rd1+208];
	st.global.u32 	[%rd2+208], %r515;
	ld.global.u32 	%r516, [%rd1+212];
	st.global.u32 	[%rd2+212], %r516;
	ld.global.u32 	%r517, [%rd1+216];
	st.global.u32 	[%rd2+216], %r517;
	ld.global.u32 	%r518, [%rd1+220];
	st.global.u32 	[%rd2+220], %r518;
	ld.global.u32 	%r519, [%rd1+224];
	st.global.u32 	[%rd2+224], %r519;
	ld.global.u32 	%r520, [%rd1+228];
	st.global.u32 	[%rd2+228], %r520;
	ld.global.u32 	%r521, [%rd1+232];
	st.global.u32 	[%rd2+232], %r521;
	ld.global.u32 	%r522, [%rd1+236];
	st.global.u32 	[%rd2+236], %r522;
	ld.global.u32 	%r523, [%rd1+240];
	st.global.u32 	[%rd2+240], %r523;
	ld.global.u32 	%r524, [%rd1+244];
	st.global.u32 	[%rd2+244], %r524;
	ld.global.u32 	%r525, [%rd1+248];
	st.global.u32 	[%rd2+248], %r525;
	ld.global.u32 	%r526, [%rd1+252];
	st.global.u32 	[%rd2+252], %r526;
	ld.global.s8 	%rs257, [%rd15+128];
	ld.global.s8 	%rs258, [%rd12+2];
	mul.wide.s16 	%r527, %rs258, %rs257;
	ld.global.u32 	%r528, [%rd1];
	add.s32 	%r529, %r527, %r528;
	st.global.u32 	[%rd1], %r529;
	ld.global.s8 	%rs259, [%rd15+129];
	ld.global.s8 	%rs260, [%rd12+2];
	mul.wide.s16 	%r530, %rs260, %rs259;
	ld.global.u32 	%r531, [%rd1+4];
	add.s32 	%r532, %r530, %r531;
	st.global.u32 	[%rd1+4], %r532;
	ld.global.s8 	%rs261, [%rd15+130];
	ld.global.s8 	%rs262, [%rd12+2];
	mul.wide.s16 	%r533, %rs262, %rs261;
	ld.global.u32 	%r534, [%rd1+8];
	add.s32 	%r535, %r533, %r534;
	st.global.u32 	[%rd1+8], %r535;
	ld.global.s8 	%rs263, [%rd15+131];
	ld.global.s8 	%rs264, [%rd12+2];
	mul.wide.s16 	%r536, %rs264, %rs263;
	ld.global.u32 	%r537, [%rd1+12];
	add.s32 	%r538, %r536, %r537;
	st.global.u32 	[%rd1+12], %r538;
	ld.global.s8 	%rs265, [%rd15+132];
	ld.global.s8 	%rs266, [%rd12+2];
	mul.wide.s16 	%r539, %rs266, %rs265;
	ld.global.u32 	%r540, [%rd1+16];
	add.s32 	%r541, %r539, %r540;
	st.global.u32 	[%rd1+16], %r541;
	ld.global.s8 	%rs267, [%rd15+133];
	ld.global.s8 	%rs268, [%rd12+2];
	mul.wide.s16 	%r542, %rs268, %rs267;
	ld.global.u32 	%r543, [%rd1+20];
	add.s32 	%r544, %r542, %r543;
	st.global.u32 	[%rd1+20], %r544;
	ld.global.s8 	%rs269, [%rd15+134];
	ld.global.s8 	%rs270, [%rd12+2];
	mul.wide.s16 	%r545, %rs270, %rs269;
	ld.global.u32 	%r546, [%rd1+24];
	add.s32 	%r547, %r545, %r546;
	st.global.u32 	[%rd1+24], %r547;
	ld.global.s8 	%rs271, [%rd15+135];
	ld.global.s8 	%rs272, [%rd12+2];
	mul.wide.s16 	%r548, %rs272, %rs271;
	ld.global.u32 	%r549, [%rd1+28];
	add.s32 	%r550, %r548, %r549;
	st.global.u32 	[%rd1+28], %r550;
	ld.global.s8 	%rs273, [%rd15+136];
	ld.global.s8 	%rs274, [%rd12+2];
	mul.wide.s16 	%r551, %rs274, %rs273;
	ld.global.u32 	%r552, [%rd1+32];
	add.s32 	%r553, %r551, %r552;
	st.global.u32 	[%rd1+32], %r553;
	ld.global.s8 	%rs275, [%rd15+137];
	ld.global.s8 	%rs276, [%rd12+2];
	mul.wide.s16 	%r554, %rs276, %rs275;
	ld.global.u32 	%r555, [%rd1+36];
	add.s32 	%r556, %r554, %r555;
	st.global.u32 	[%rd1+36], %r556;
	ld.global.s8 	%rs277, [%rd15+138];
	ld.global.s8 	%rs278, [%rd12+2];
	mul.wide.s16 	%r557, %rs278, %rs277;
	ld.global.u32 	%r558, [%rd1+40];
	add.s32 	%r559, %r557, %r558;
	st.global.u32 	[%rd1+40], %r559;
	ld.global.s8 	%rs279, [%rd15+139];
	ld.global.s8 	%rs280, [%rd12+2];
	mul.wide.s16 	%r560, %rs280, %rs279;
	ld.global.u32 	%r561, [%rd1+44];
	add.s32 	%r562, %r560, %r561;
	st.global.u32 	[%rd1+44], %r562;
	ld.global.s8 	%rs281, [%rd15+140];
	ld.global.s8 	%rs282, [%rd12+2];
	mul.wide.s16 	%r563, %rs282, %rs281;
	ld.global.u32 	%r564, [%rd1+48];
	add.s32 	%r565, %r563, %r564;
	st.global.u32 	[%rd1+48], %r565;
	ld.global.s8 	%rs283, [%rd15+141];
	ld.global.s8 	%rs284, [%rd12+2];
	mul.wide.s16 	%r566, %rs284, %rs283;
	ld.global.u32 	%r567, [%rd1+52];
	add.s32 	%r568, %r566, %r567;
	st.global.u32 	[%rd1+52], %r568;
	ld.global.s8 	%rs285, [%rd15+142];
	ld.global.s8 	%rs286, [%rd12+2];
	mul.wide.s16 	%r569, %rs286, %rs285;
	ld.global.u32 	%r570, [%rd1+56];
	add.s32 	%r571, %r569, %r570;
	st.global.u32 	[%rd1+56], %r571;
	ld.global.s8 	%rs287, [%rd15+143];
	ld.global.s8 	%rs288, [%rd12+2];
	mul.wide.s16 	%r572, %rs288, %rs287;
	ld.global.u32 	%r573, [%rd1+60];
	add.s32 	%r574, %r572, %r573;
	st.global.u32 	[%rd1+60], %r574;
	ld.global.s8 	%rs289, [%rd15+144];
	ld.global.s8 	%rs290, [%rd12+2];
	mul.wide.s16 	%r575, %rs290, %rs289;
	ld.global.u32 	%r576, [%rd1+64];
	add.s32 	%r577, %r575, %r576;
	st.global.u32 	[%rd1+64], %r577;
	ld.global.s8 	%rs291, [%rd15+145];
	ld.global.s8 	%rs292, [%rd12+2];
	mul.wide.s16 	%r578, %rs292, %rs291;
	ld.global.u32 	%r579, [%rd1+68];
	add.s32 	%r580, %r578, %r579;
	st.global.u32 	[%rd1+68], %r580;
	ld.global.s8 	%rs293, [%rd15+146];
	ld.global.s8 	%rs294, [%rd12+2];
	mul.wide.s16 	%r581, %rs294, %rs293;
	ld.global.u32 	%r582, [%rd1+72];
	add.s32 	%r583, %r581, %r582;
	st.global.u32 	[%rd1+72], %r583;
	ld.global.s8 	%rs295, [%rd15+147];
	ld.global.s8 	%rs296, [%rd12+2];
	mul.wide.s16 	%r584, %rs296, %rs295;
	ld.global.u32 	%r585, [%rd1+76];
	add.s32 	%r586, %r584, %r585;
	st.global.u32 	[%rd1+76], %r586;
	ld.global.s8 	%rs297, [%rd15+148];
	ld.global.s8 	%rs298, [%rd12+2];
	mul.wide.s16 	%r587, %rs298, %rs297;
	ld.global.u32 	%r588, [%rd1+80];
	add.s32 	%r589, %r587, %r588;
	st.global.u32 	[%rd1+80], %r589;
	ld.global.s8 	%rs299, [%rd15+149];
	ld.global.s8 	%rs300, [%rd12+2];
	mul.wide.s16 	%r590, %rs300, %rs299;
	ld.global.u32 	%r591, [%rd1+84];
	add.s32 	%r592, %r590, %r591;
	st.global.u32 	[%rd1+84], %r592;
	ld.global.s8 	%rs301, [%rd15+150];
	ld.global.s8 	%rs302, [%rd12+2];
	mul.wide.s16 	%r593, %rs302, %rs301;
	ld.global.u32 	%r594, [%rd1+88];
	add.s32 	%r595, %r593, %r594;
	st.global.u32 	[%rd1+88], %r595;
	ld.global.s8 	%rs303, [%rd15+151];
	ld.global.s8 	%rs304, [%rd12+2];
	mul.wide.s16 	%r596, %rs304, %rs303;
	ld.global.u32 	%r597, [%rd1+92];
	add.s32 	%r598, %r596, %r597;
	st.global.u32 	[%rd1+92], %r598;
	ld.global.s8 	%rs305, [%rd15+152];
	ld.global.s8 	%rs306, [%rd12+2];
	mul.wide.s16 	%r599, %rs306, %rs305;
	ld.global.u32 	%r600, [%rd1+96];
	add.s32 	%r601, %r599, %r600;
	st.global.u32 	[%rd1+96], %r601;
	ld.global.s8 	%rs307, [%rd15+153];
	ld.global.s8 	%rs308, [%rd12+2];
	mul.wide.s16 	%r602, %rs308, %rs307;
	ld.global.u32 	%r603, [%rd1+100];
	add.s32 	%r604, %r602, %r603;
	st.global.u32 	[%rd1+100], %r604;
	ld.global.s8 	%rs309, [%rd15+154];
	ld.global.s8 	%rs310, [%rd12+2];
	mul.wide.s16 	%r605, %rs310, %rs309;
	ld.global.u32 	%r606, [%rd1+104];
	add.s32 	%r607, %r605, %r606;
	st.global.u32 	[%rd1+104], %r607;
	ld.global.s8 	%rs311, [%rd15+155];
	ld.global.s8 	%rs312, [%rd12+2];
	mul.wide.s16 	%r608, %rs312, %rs311;
	ld.global.u32 	%r609, [%rd1+108];
	add.s32 	%r610, %r608, %r609;
	st.global.u32 	[%rd1+108], %r610;
	ld.global.s8 	%rs313, [%rd15+156];
	ld.global.s8 	%rs314, [%rd12+2];
	mul.wide.s16 	%r611, %rs314, %rs313;
	ld.global.u32 	%r612, [%rd1+112];
	add.s32 	%r613, %r611, %r612;
	st.global.u32 	[%rd1+112], %r613;
	ld.global.s8 	%rs315, [%rd15+157];
	ld.global.s8 	%rs316, [%rd12+2];
	mul.wide.s16 	%r614, %rs316, %rs315;
	ld.global.u32 	%r615, [%rd1+116];
	add.s32 	%r616, %r614, %r615;
	st.global.u32 	[%rd1+116], %r616;
	ld.global.s8 	%rs317, [%rd15+158];
	ld.global.s8 	%rs318, [%rd12+2];
	mul.wide.s16 	%r617, %rs318, %rs317;
	ld.global.u32 	%r618, [%rd1+120];
	add.s32 	%r619, %r617, %r618;
	st.global.u32 	[%rd1+120], %r619;
	ld.global.s8 	%rs319, [%rd15+159];
	ld.global.s8 	%rs320, [%rd12+2];
	mul.wide.s16 	%r620, %rs320, %rs319;
	ld.global.u32 	%r621, [%rd1+124];
	add.s32 	%r622, %r620, %r621;
	st.global.u32 	[%rd1+124], %r622;
	ld.global.s8 	%rs321, [%rd15+160];
	ld.global.s8 	%rs322, [%rd12+2];
	mul.wide.s16 	%r623, %rs322, %rs321;
	ld.global.u32 	%r624, [%rd1+128];
	add.s32 	%r625, %r623, %r624;
	st.global.u32 	[%rd1+128], %r625;
	ld.global.s8 	%rs323, [%rd15+161];
	ld.global.s8 	%rs324, [%rd12+2];
	mul.wide.s16 	%r626, %rs324, %rs323;
	ld.global.u32 	%r627, [%rd1+132];
	add.s32 	%r628, %r626, %r627;
	st.global.u32 	[%rd1+132], %r628;
	ld.global.s8 	%rs325, [%rd15+162];
	ld.global.s8 	%rs326, [%rd12+2];
	mul.wide.s16 	%r629, %rs326, %rs325;
	ld.global.u32 	%r630, [%rd1+136];
	add.s32 	%r631, %r629, %r630;
	st.global.u32 	[%rd1+136], %r631;
	ld.global.s8 	%rs327, [%rd15+163];
	ld.global.s8 	%rs328, [%rd12+2];
	mul.wide.s16 	%r632, %rs328, %rs327;
	ld.global.u32 	%r633, [%rd1+140];
	add.s32 	%r634, %r632, %r633;
	st.global.u32 	[%rd1+140], %r634;
	ld.global.s8 	%rs329, [%rd15+164];
	ld.global.s8 	%rs330, [%rd12+2];
	mul.wide.s16 	%r635, %rs330, %rs329;
	ld.global.u32 	%r636, [%rd1+144];
	add.s32 	%r637, %r635, %r636;
	st.global.u32 	[%rd1+144], %r637;
	ld.global.s8 	%rs331, [%rd15+165];
	ld.global.s8 	%rs332, [%rd12+2];
	mul.wide.s16 	%r638, %rs332, %rs331;
	ld.global.u32 	%r639, [%rd1+148];
	add.s32 	%r640, %r638, %r639;
	st.global.u32 	[%rd1+148], %r640;
	ld.global.s8 	%rs333, [%rd15+166];
	ld.global.s8 	%rs334, [%rd12+2];
	mul.wide.s16 	%r641, %rs334, %rs333;
	ld.global.u32 	%r642, [%rd1+152];
	add.s32 	%r643, %r641, %r642;
	st.global.u32 	[%rd1+152], %r643;
	ld.global.s8 	%rs335, [%rd15+167];
	ld.global.s8 	%rs336, [%rd12+2];
	mul.wide.s16 	%r644, %rs336, %rs335;
	ld.global.u32 	%r645, [%rd1+156];
	add.s32 	%r646, %r644, %r645;
	st.global.u32 	[%rd1+156], %r646;
	ld.global.s8 	%rs337, [%rd15+168];
	ld.global.s8 	%rs338, [%rd12+2];
	mul.wide.s16 	%r647, %rs338, %rs337;
	ld.global.u32 	%r648, [%rd1+160];
	add.s32 	%r649, %r647, %r648;
	st.global.u32 	[%rd1+160], %r649;
	ld.global.s8 	%rs339, [%rd15+169];
	ld.global.s8 	%rs340, [%rd12+2];
	mul.wide.s16 	%r650, %rs340, %rs339;
	ld.global.u32 	%r651, [%rd1+164];
	add.s32 	%r652, %r650, %r651;
	st.global.u32 	[%rd1+164], %r652;
	ld.global.s8 	%rs341, [%rd15+170];
	ld.global.s8 	%rs342, [%rd12+2];
	mul.wide.s16 	%r653, %rs342, %rs341;
	ld.global.u32 	%r654, [%rd1+168];
	add.s32 	%r655, %r653, %r654;
	st.global.u32 	[%rd1+168], %r655;
	ld.global.s8 	%rs343, [%rd15+171];
	ld.global.s8 	%rs344, [%rd12+2];
	mul.wide.s16 	%r656, %rs344, %rs343;
	ld.global.u32 	%r657, [%rd1+172];
	add.s32 	%r658, %r656, %r657;
	st.global.u32 	[%rd1+172], %r658;
	ld.global.s8 	%rs345, [%rd15+172];
	ld.global.s8 	%rs346, [%rd12+2];
	mul.wide.s16 	%r659, %rs346, %rs345;
	ld.global.u32 	%r660, [%rd1+176];
	add.s32 	%r661, %r659, %r660;
	st.global.u32 	[%rd1+176], %r661;
	ld.global.s8 	%rs347, [%rd15+173];
	ld.global.s8 	%rs348, [%rd12+2];
	mul.wide.s16 	%r662, %rs348, %rs347;
	ld.global.u32 	%r663, [%rd1+180];
	add.s32 	%r664, %r662, %r663;
	st.global.u32 	[%rd1+180], %r664;
	ld.global.s8 	%rs349, [%rd15+174];
	ld.global.s8 	%rs350, [%rd12+2];
	mul.wide.s16 	%r665, %rs350, %rs349;
	ld.global.u32 	%r666, [%rd1+184];
	add.s32 	%r667, %r665, %r666;
	st.global.u32 	[%rd1+184], %r667;
	ld.global.s8 	%rs351, [%rd15+175];
	ld.global.s8 	%rs352, [%rd12+2];
	mul.wide.s16 	%r668, %rs352, %rs351;
	ld.global.u32 	%r669, [%rd1+188];
	add.s32 	%r670, %r668, %r669;
	st.global.u32 	[%rd1+188], %r670;
	ld.global.s8 	%rs353, [%rd15+176];
	ld.global.s8 	%rs354, [%rd12+2];
	mul.wide.s16 	%r671, %rs354, %rs353;
	ld.global.u32 	%r672, [%rd1+192];
	add.s32 	%r673, %r671, %r672;
	st.global.u32 	[%rd1+192], %r673;
	ld.global.s8 	%rs355, [%rd15+177];
	ld.global.s8 	%rs356, [%rd12+2];
	mul.wide.s16 	%r674, %rs356, %rs355;
	ld.global.u32 	%r675, [%rd1+196];
	add.s32 	%r676, %r674, %r675;
	st.global.u32 	[%rd1+196], %r676;
	ld.global.s8 	%rs357, [%rd15+178];
	ld.global.s8 	%rs358, [%rd12+2];
	mul.wide.s16 	%r677, %rs358, %rs357;
	ld.global.u32 	%r678, [%rd1+200];
	add.s32 	%r679, %r677, %r678;
	st.global.u32 	[%rd1+200], %r679;
	ld.global.s8 	%rs359, [%rd15+179];
	ld.global.s8 	%rs360, [%rd12+2];
	mul.wide.s16 	%r680, %rs360, %rs359;
	ld.global.u32 	%r681, [%rd1+204];
	add.s32 	%r682, %r680, %r681;
	st.global.u32 	[%rd1+204], %r682;
	ld.global.s8 	%rs361, [%rd15+180];
	ld.global.s8 	%rs362, [%rd12+2];
	mul.wide.s16 	%r683, %rs362, %rs361;
	ld.global.u32 	%r684, [%rd1+208];
	add.s32 	%r685, %r683, %r684;
	st.global.u32 	[%rd1+208], %r685;
	ld.global.s8 	%rs363, [%rd15+181];
	ld.global.s8 	%rs364, [%rd12+2];
	mul.wide.s16 	%r686, %rs364, %rs363;
	ld.global.u32 	%r687, [%rd1+212];
	add.s32 	%r688, %r686, %r687;
	st.global.u32 	[%rd1+212], %r688;
	ld.global.s8 	%rs365, [%rd15+182];
	ld.global.s8 	%rs366, [%rd12+2];
	mul.wide.s16 	%r689, %rs366, %rs365;
	ld.global.u32 	%r690, [%rd1+216];
	add.s32 	%r691, %r689, %r690;
	st.global.u32 	[%rd1+216], %r691;
	ld.global.s8 	%rs367, [%rd15+183];
	ld.global.s8 	%rs368, [%rd12+2];
	mul.wide.s16 	%r692, %rs368, %rs367;
	ld.global.u32 	%r693, [%rd1+220];
	add.s32 	%r694, %r692, %r693;
	st.global.u32 	[%rd1+220], %r694;
	ld.global.s8 	%rs369, [%rd15+184];
	ld.global.s8 	%rs370, [%rd12+2];
	mul.wide.s16 	%r695, %rs370, %rs369;
	ld.global.u32 	%r696, [%rd1+224];
	add.s32 	%r697, %r695, %r696;
	st.global.u32 	[%rd1+224], %r697;
	ld.global.s8 	%rs371, [%rd15+185];
	ld.global.s8 	%rs372, [%rd12+2];
	mul.wide.s16 	%r698, %rs372, %rs371;
	ld.global.u32 	%r699, [%rd1+228];
	add.s32 	%r700, %r698, %r699;
	st.global.u32 	[%rd1+228], %r700;
	ld.global.s8 	%rs373, [%rd15+186];
	ld.global.s8 	%rs374, [%rd12+2];
	mul.wide.s16 	%r701, %rs374, %rs373;
	ld.global.u32 	%r702, [%rd1+232];
	add.s32 	%r703, %r701, %r702;
	st.global.u32 	[%rd1+232], %r703;
	ld.global.s8 	%rs375, [%rd15+187];
	ld.global.s8 	%rs376, [%rd12+2];
	mul.wide.s16 	%r704, %rs376, %rs375;
	ld.global.u32 	%r705, [%rd1+236];
	add.s32 	%r706, %r704, %r705;
	st.global.u32 	[%rd1+236], %r706;
	ld.global.s8 	%rs377, [%rd15+188];
	ld.global.s8 	%rs378, [%rd12+2];
	mul.wide.s16 	%r707, %rs378, %rs377;
	ld.global.u32 	%r708, [%rd1+240];
	add.s32 	%r709, %r707, %r708;
	st.global.u32 	[%rd1+240], %r709;
	ld.global.s8 	%rs379, [%rd15+189];
	ld.global.s8 	%rs380, [%rd12+2];
	mul.wide.s16 	%r710, %rs380, %rs379;
	ld.global.u32 	%r711, [%rd1+244];
	add.s32 	%r712, %r710, %r711;
	st.global.u32 	[%rd1+244], %r712;
	ld.global.s8 	%rs381, [%rd15+190];
	ld.global.s8 	%rs382, [%rd12+2];
	mul.wide.s16 	%r713, %rs382, %rs381;
	ld.global.u32 	%r714, [%rd1+248];
	add.s32 	%r715, %r713, %r714;
	st.global.u32 	[%rd1+248], %r715;
	ld.global.s8 	%rs383, [%rd15+191];
	ld.global.s8 	%rs384, [%rd12+2];
	mul.wide.s16 	%r716, %rs384, %rs383;
	add.s32 	%r717, %r716, %r526;
	st.global.u32 	[%rd1+252], %r717;
	st.global.u32 	[%rd2], %r529;
	ld.global.u32 	%r718, [%rd1+4];
	st.global.u32 	[%rd2+4], %r718;
	ld.global.u32 	%r719, [%rd1+8];
	st.global.u32 	[%rd2+8], %r719;
	ld.global.u32 	%r720, [%rd1+12];
	st.global.u32 	[%rd2+12], %r720;
	ld.global.u32 	%r721, [%rd1+16];
	st.global.u32 	[%rd2+16], %r721;
	ld.global.u32 	%r722, [%rd1+20];
	st.global.u32 	[%rd2+20], %r722;
	ld.global.u32 	%r723, [%rd1+24];
	st.global.u32 	[%rd2+24], %r723;
	ld.global.u32 	%r724, [%rd1+28];
	st.global.u32 	[%rd2+28], %r724;
	ld.global.u32 	%r725, [%rd1+32];
	st.global.u32 	[%rd2+32], %r725;
	ld.global.u32 	%r726, [%rd1+36];
	st.global.u32 	[%rd2+36], %r726;
	ld.global.u32 	%r727, [%rd1+40];
	st.global.u32 	[%rd2+40], %r727;
	ld.global.u32 	%r728, [%rd1+44];
	st.global.u32 	[%rd2+44], %r728;
	ld.global.u32 	%r729, [%rd1+48];
	st.global.u32 	[%rd2+48], %r729;
	ld.global.u32 	%r730, [%rd1+52];
	st.global.u32 	[%rd2+52], %r730;
	ld.global.u32 	%r731, [%rd1+56];
	st.global.u32 	[%rd2+56], %r731;
	ld.global.u32 	%r732, [%rd1+60];
	st.global.u32 	[%rd2+60], %r732;
	ld.global.u32 	%r733, [%rd1+64];
	st.global.u32 	[%rd2+64], %r733;
	ld.global.u32 	%r734, [%rd1+68];
	st.global.u32 	[%rd2+68], %r734;
	ld.global.u32 	%r735, [%rd1+72];
	st.global.u32 	[%rd2+72], %r735;
	ld.global.u32 	%r736, [%rd1+76];
	st.global.u32 	[%rd2+76], %r736;
	ld.global.u32 	%r737, [%rd1+80];
	st.global.u32 	[%rd2+80], %r737;
	ld.global.u32 	%r738, [%rd1+84];
	st.global.u32 	[%rd2+84], %r738;
	ld.global.u32 	%r739, [%rd1+88];
	st.global.u32 	[%rd2+88], %r739;
	ld.global.u32 	%r740, [%rd1+92];
	st.global.u32 	[%rd2+92], %r740;
	ld.global.u32 	%r741, [%rd1+96];
	st.global.u32 	[%rd2+96], %r741;
	ld.global.u32 	%r742, [%rd1+100];
	st.global.u32 	[%rd2+100], %r742;
	ld.global.u32 	%r743, [%rd1+104];
	st.global.u32 	[%rd2+104], %r743;
	ld.global.u32 	%r744, [%rd1+108];
	st.global.u32 	[%rd2+108], %r744;
	ld.global.u32 	%r745, [%rd1+112];
	st.global.u32 	[%rd2+112], %r745;
	ld.global.u32 	%r746, [%rd1+116];
	st.global.u32 	[%rd2+116], %r746;
	ld.global.u32 	%r747, [%rd1+120];
	st.global.u32 	[%rd2+120], %r747;
	ld.global.u32 	%r748, [%rd1+124];
	st.global.u32 	[%rd2+124], %r748;
	ld.global.u32 	%r749, [%rd1+128];
	st.global.u32 	[%rd2+128], %r749;
	ld.global.u32 	%r750, [%rd1+132];
	st.global.u32 	[%rd2+132], %r750;
	ld.global.u32 	%r751, [%rd1+136];
	st.global.u32 	[%rd2+136], %r751;
	ld.global.u32 	%r752, [%rd1+140];
	st.global.u32 	[%rd2+140], %r752;
	ld.global.u32 	%r753, [%rd1+144];
	st.global.u32 	[%rd2+144], %r753;
	ld.global.u32 	%r754, [%rd1+148];
	st.global.u32 	[%rd2+148], %r754;
	ld.global.u32 	%r755, [%rd1+152];
	st.global.u32 	[%rd2+152], %r755;
	ld.global.u32 	%r756, [%rd1+156];
	st.global.u32 	[%rd2+156], %r756;
	ld.global.u32 	%r757, [%rd1+160];
	st.global.u32 	[%rd2+160], %r757;
	ld.global.u32 	%r758, [%rd1+164];
	st.global.u32 	[%rd2+164], %r758;
	ld.global.u32 	%r759, [%rd1+168];
	st.global.u32 	[%rd2+168], %r759;
	ld.global.u32 	%r760, [%rd1+172];
	st.global.u32 	[%rd2+172], %r760;
	ld.global.u32 	%r761, [%rd1+176];
	st.global.u32 	[%rd2+176], %r761;
	ld.global.u32 	%r762, [%rd1+180];
	st.global.u32 	[%rd2+180], %r762;
	ld.global.u32 	%r763, [%rd1+184];
	st.global.u32 	[%rd2+184], %r763;
	ld.global.u32 	%r764, [%rd1+188];
	st.global.u32 	[%rd2+188], %r764;
	ld.global.u32 	%r765, [%rd1+192];
	st.global.u32 	[%rd2+192], %r765;
	ld.global.u32 	%r766, [%rd1+196];
	st.global.u32 	[%rd2+196], %r766;
	ld.global.u32 	%r767, [%rd1+200];
	st.global.u32 	[%rd2+200], %r767;
	ld.global.u32 	%r768, [%rd1+204];
	st.global.u32 	[%rd2+204], %r768;
	ld.global.u32 	%r769, [%rd1+208];
	st.global.u32 	[%rd2+208], %r769;
	ld.global.u32 	%r770, [%rd1+212];
	st.global.u32 	[%rd2+212], %r770;
	ld.global.u32 	%r771, [%rd1+216];
	st.global.u32 	[%rd2+216], %r771;
	ld.global.u32 	%r772, [%rd1+220];
	st.global.u32 	[%rd2+220], %r772;
	ld.global.u32 	%r773, [%rd1+224];
	st.global.u32 	[%rd2+224], %r773;
	ld.global.u32 	%r774, [%rd1+228];
	st.global.u32 	[%rd2+228], %r774;
	ld.global.u32 	%r775, [%rd1+232];
	st.global.u32 	[%rd2+232], %r775;
	ld.global.u32 	%r776, [%rd1+236];
	st.global.u32 	[%rd2+236], %r776;
	ld.global.u32 	%r777, [%rd1+240];
	st.global.u32 	[%rd2+240], %r777;
	ld.global.u32 	%r778, [%rd1+244];
	st.global.u32 	[%rd2+244], %r778;
	ld.global.u32 	%r779, [%rd1+248];
	st.global.u32 	[%rd2+248], %r779;
	ld.global.u32 	%r780, [%rd1+252];
	st.global.u32 	[%rd2+252], %r780;
	ld.global.s8 	%rs385, [%rd15+192];
	ld.global.s8 	%rs386, [%rd12+3];
	mul.wide.s16 	%r781, %rs386, %rs385;
	ld.global.u32 	%r782, [%rd1];
	add.s32 	%r783, %r781, %r782;
	st.global.u32 	[%rd1], %r783;
	ld.global.s8 	%rs387, [%rd15+193];
	ld.global.s8 	%rs388, [%rd12+3];
	mul.wide.s16 	%r784, %rs388, %rs387;
	ld.global.u32 	%r785, [%rd1+4];
	add.s32 	%r786, %r784, %r785;
	st.global.u32 	[%rd1+4], %r786;
	ld.global.s8 	%rs389, [%rd15+194];
	ld.global.s8 	%rs390, [%rd12+3];
	mul.wide.s16 	%r787, %rs390, %rs389;
	ld.global.u32 	%r788, [%rd1+8];
	add.s32 	%r789, %r787, %r788;
	st.global.u32 	[%rd1+8], %r789;
	ld.global.s8 	%rs391, [%rd15+195];
	ld.global.s8 	%rs392, [%rd12+3];
	mul.wide.s16 	%r790, %rs392, %rs391;
	ld.global.u32 	%r791, [%rd1+12];
	add.s32 	%r792, %r790, %r791;
	st.global.u32 	[%rd1+12], %r792;
	ld.global.s8 	%rs393, [%rd15+196];
	ld.global.s8 	%rs394, [%rd12+3];
	mul.wide.s16 	%r793, %rs394, %rs393;
	ld.global.u32 	%r794, [%rd1+16];
	add.s32 	%r795, %r793, %r794;
	st.global.u32 	[%rd1+16], %r795;
	ld.global.s8 	%rs395, [%rd15+197];
	ld.global.s8 	%rs396, [%rd12+3];
	mul.wide.s16 	%r796, %rs396, %rs395;
	ld.global.u32 	%r797, [%rd1+20];
	add.s32 	%r798, %r796, %r797;
	st.global.u32 	[%rd1+20], %r798;
	ld.global.s8 	%rs397, [%rd15+198];
	ld.global.s8 	%rs398, [%rd12+3];
	mul.wide.s16 	%r799, %rs398, %rs397;
	ld.global.u32 	%r800, [%rd1+24];
	add.s32 	%r801, %r799, %r800;
	st.global.u32 	[%rd1+24], %r801;
	ld.global.s8 	%rs399, [%rd15+199];
	ld.global.s8 	%rs400, [%rd12+3];
	mul.wide.s16 	%r802, %rs400, %rs399;
	ld.global.u32 	%r803, [%rd1+28];
	add.s32 	%r804, %r802, %r803;
	st.global.u32 	[%rd1+28], %r804;
	ld.global.s8 	%rs401, [%rd15+200];
	ld.global.s8 	%rs402, [%rd12+3];
	mul.wide.s16 	%r805, %rs402, %rs401;
	ld.global.u32 	%r806, [%rd1+32];
	add.s32 	%r807, %r805, %r806;
	st.global.u32 	[%rd1+32], %r807;
	ld.global.s8 	%rs403, [%rd15+201];
	ld.global.s8 	%rs404, [%rd12+3];
	mul.wide.s16 	%r808, %rs404, %rs403;
	ld.global.u32 	%r809, [%rd1+36];
	add.s32 	%r810, %r808, %r809;
	st.global.u32 	[%rd1+36], %r810;
	ld.global.s8 	%rs405, [%rd15+202];
	ld.global.s8 	%rs406, [%rd12+3];
	mul.wide.s16 	%r811, %rs406, %rs405;
	ld.global.u32 	%r812, [%rd1+40];
	add.s32 	%r813, %r811, %r812;
	st.global.u32 	[%rd1+40], %r813;
	ld.global.s8 	%rs407, [%rd15+203];
	ld.global.s8 	%rs408, [%rd12+3];
	mul.wide.s16 	%r814, %rs408, %rs407;
	ld.global.u32 	%r815, [%rd1+44];
	add.s32 	%r816, %r814, %r815;
	st.global.u32 	[%rd1+44], %r816;
	ld.global.s8 	%rs409, [%rd15+204];
	ld.global.s8 	%rs410, [%rd12+3];
	mul.wide.s16 	%r817, %rs410, %rs409;
	ld.global.u32 	%r818, [%rd1+48];
	add.s32 	%r819, %r817, %r818;
	st.global.u32 	[%rd1+48], %r819;
	ld.global.s8 	%rs411, [%rd15+205];
	ld.global.s8 	%rs412, [%rd12+3];
	mul.wide.s16 	%r820, %rs412, %rs411;
	ld.global.u32 	%r821, [%rd1+52];
	add.s32 	%r822, %r820, %r821;
	st.global.u32 	[%rd1+52], %r822;
	ld.global.s8 	%rs413, [%rd15+206];
	ld.global.s8 	%rs414, [%rd12+3];
	mul.wide.s16 	%r823, %rs414, %rs413;
	ld.global.u32 	%r824, [%rd1+56];
	add.s32 	%r825, %r823, %r824;
	st.global.u32 	[%rd1+56], %r825;
	ld.global.s8 	%rs415, [%rd15+207];
	ld.global.s8 	%rs416, [%rd12+3];
	mul.wide.s16 	%r826, %rs416, %rs415;
	ld.global.u32 	%r827, [%rd1+60];
	add.s32 	%r828, %r826, %r827;
	st.global.u32 	[%rd1+60], %r828;
	ld.global.s8 	%rs417, [%rd15+208];
	ld.global.s8 	%rs418, [%rd12+3];
	mul.wide.s16 	%r829, %rs418, %rs417;
	ld.global.u32 	%r830, [%rd1+64];
	add.s32 	%r831, %r829, %r830;
	st.global.u32 	[%rd1+64], %r831;
	ld.global.s8 	%rs419, [%rd15+209];
	ld.global.s8 	%rs420, [%rd12+3];
	mul.wide.s16 	%r832, %rs420, %rs419;
	ld.global.u32 	%r833, [%rd1+68];
	add.s32 	%r834, %r832, %r833;
	st.global.u32 	[%rd1+68], %r834;
	ld.global.s8 	%rs421, [%rd15+210];
	ld.global.s8 	%rs422, [%rd12+3];
	mul.wide.s16 	%r835, %rs422, %rs421;
	ld.global.u32 	%r836, [%rd1+72];
	add.s32 	%r837, %r835, %r836;
	st.global.u32 	[%rd1+72], %r837;
	ld.global.s8 	%rs423, [%rd15+211];
	ld.global.s8 	%rs424, [%rd12+3];
	mul.wide.s16 	%r838, %rs424, %rs423;
	ld.global.u32 	%r839, [%rd1+76];
	add.s32 	%r840, %r838, %r839;
	st.global.u32 	[%rd1+76], %r840;
	ld.global.s8 	%rs425, [%rd15+212];
	ld.global.s8 	%rs426, [%rd12+3];
	mul.wide.s16 	%r841, %rs426, %rs425;
	ld.global.u32 	%r842, [%rd1+80];
	add.s32 	%r843, %r841, %r842;
	st.global.u32 	[%rd1+80], %r843;
	ld.global.s8 	%rs427, [%rd15+213];
	ld.global.s8 	%rs428, [%rd12+3];
	mul.wide.s16 	%r844, %rs428, %rs427;
	ld.global.u32 	%r845, [%rd1+84];
	add.s32 	%r846, %r844, %r845;
	st.global.u32 	[%rd1+84], %r846;
	ld.global.s8 	%rs429, [%rd15+214];
	ld.global.s8 	%rs430, [%rd12+3];
	mul.wide.s16 	%r847, %rs430, %rs429;
	ld.global.u32 	%r848, [%rd1+88];
	add.s32 	%r849, %r847, %r848;
	st.global.u32 	[%rd1+88], %r849;
	ld.global.s8 	%rs431, [%rd15+215];
	ld.global.s8 	%rs432, [%rd12+3];
	mul.wide.s16 	%r850, %rs432, %rs431;
	ld.global.u32 	%r851, [%rd1+92];
	add.s32 	%r852, %r850, %r851;
	st.global.u32 	[%rd1+92], %r852;
	ld.global.s8 	%rs433, [%rd15+216];
	ld.global.s8 	%rs434, [%rd12+3];
	mul.wide.s16 	%r853, %rs434, %rs433;
	ld.global.u32 	%r854, [%rd1+96];
	add.s32 	%r855, %r853, %r854;
	st.global.u32 	[%rd1+96], %r855;
	ld.global.s8 	%rs435, [%rd15+217];
	ld.global.s8 	%rs436, [%rd12+3];
	mul.wide.s16 	%r856, %rs436, %rs435;
	ld.global.u32 	%r857, [%rd1+100];
	add.s32 	%r858, %r856, %r857;
	st.global.u32 	[%rd1+100], %r858;
	ld.global.s8 	%rs437, [%rd15+218];
	ld.global.s8 	%rs438, [%rd12+3];
	mul.wide.s16 	%r859, %rs438, %rs437;
	ld.global.u32 	%r860, [%rd1+104];
	add.s32 	%r861, %r859, %r860;
	st.global.u32 	[%rd1+104], %r861;
	ld.global.s8 	%rs439, [%rd15+219];
	ld.global.s8 	%rs440, [%rd12+3];
	mul.wide.s16 	%r862, %rs440, %rs439;
	ld.global.u32 	%r863, [%rd1+108];
	add.s32 	%r864, %r862, %r863;
	st.global.u32 	[%rd1+108], %r864;
	ld.global.s8 	%rs441, [%rd15+220];
	ld.global.s8 	%rs442, [%rd12+3];
	mul.wide.s16 	%r865, %rs442, %rs441;
	ld.global.u32 	%r866, [%rd1+112];
	add.s32 	%r867, %r865, %r866;
	st.global.u32 	[%rd1+112], %r867;
	ld.global.s8 	%rs443, [%rd15+221];
	ld.global.s8 	%rs444, [%rd12+3];
	mul.wide.s16 	%r868, %rs444, %rs443;
	ld.global.u32 	%r869, [%rd1+116];
	add.s32 	%r870, %r868, %r869;
	st.global.u32 	[%rd1+116], %r870;
	ld.global.s8 	%rs445, [%rd15+222];
	ld.global.s8 	%rs446, [%rd12+3];
	mul.wide.s16 	%r871, %rs446, %rs445;
	ld.global.u32 	%r872, [%rd1+120];
	add.s32 	%r873, %r871, %r872;
	st.global.u32 	[%rd1+120], %r873;
	ld.global.s8 	%rs447, [%rd15+223];
	ld.global.s8 	%rs448, [%rd12+3];
	mul.wide.s16 	%r874, %rs448, %rs447;
	ld.global.u32 	%r875, [%rd1+124];
	add.s32 	%r876, %r874, %r875;
	st.global.u32 	[%rd1+124], %r876;
	ld.global.s8 	%rs449, [%rd15+224];
	ld.global.s8 	%rs450, [%rd12+3];
	mul.wide.s16 	%r877, %rs450, %rs449;
	ld.global.u32 	%r878, [%rd1+128];
	add.s32 	%r879, %r877, %r878;
	st.global.u32 	[%rd1+128], %r879;
	ld.global.s8 	%rs451, [%rd15+225];
	ld.global.s8 	%rs452, [%rd12+3];
	mul.wide.s16 	%r880, %rs452, %rs451;
	ld.global.u32 	%r881, [%rd1+132];
	add.s32 	%r882, %r880, %r881;
	st.global.u32 	[%rd1+132], %r882;
	ld.global.s8 	%rs453, [%rd15+226];
	ld.global.s8 	%rs454, [%rd12+3];
	mul.wide.s16 	%r883, %rs454, %rs453;
	ld.global.u32 	%r884, [%rd1+136];
	add.s32 	%r885, %r883, %r884;
	st.global.u32 	[%rd1+136], %r885;
	ld.global.s8 	%rs455, [%rd15+227];
	ld.global.s8 	%rs456, [%rd12+3];
	mul.wide.s16 	%r886, %rs456, %rs455;
	ld.global.u32 	%r887, [%rd1+140];
	add.s32 	%r888, %r886, %r887;
	st.global.u32 	[%rd1+140], %r888;
	ld.global.s8 	%rs457, [%rd15+228];
	ld.global.s8 	%rs458, [%rd12+3];
	mul.wide.s16 	%r889, %rs458, %rs457;
	ld.global.u32 	%r890, [%rd1+144];
	add.s32 	%r891, %r889, %r890;
	st.global.u32 	[%rd1+144], %r891;
	ld.global.s8 	%rs459, [%rd15+229];
	ld.global.s8 	%rs460, [%rd12+3];
	mul.wide.s16 	%r892, %rs460, %rs459;
	ld.global.u32 	%r893, [%rd1+148];
	add.s32 	%r894, %r892, %r893;
	st.global.u32 	[%rd1+148], %r894;
	ld.global.s8 	%rs461, [%rd15+230];
	ld.global.s8 	%rs462, [%rd12+3];
	mul.wide.s16 	%r895, %rs462, %rs461;
	ld.global.u32 	%r896, [%rd1+152];
	add.s32 	%r897, %r895, %r896;
	st.global.u32 	[%rd1+152], %r897;
	ld.global.s8 	%rs463, [%rd15+231];
	ld.global.s8 	%rs464, [%rd12+3];
	mul.wide.s16 	%r898, %rs464, %rs463;
	ld.global.u32 	%r899, [%rd1+156];
	add.s32 	%r900, %r898, %r899;
	st.global.u32 	[%rd1+156], %r900;
	ld.global.s8 	%rs465, [%rd15+232];
	ld.global.s8 	%rs466, [%rd12+3];
	mul.wide.s16 	%r901, %rs466, %rs465;
	ld.global.u32 	%r902, [%rd1+160];
	add.s32 	%r903, %r901, %r902;
	st.global.u32 	[%rd1+160], %r903;
	ld.global.s8 	%rs467, [%rd15+233];
	ld.global.s8 	%rs468, [%rd12+3];
	mul.wide.s16 	%r904, %rs468, %rs467;
	ld.global.u32 	%r905, [%rd1+164];
	add.s32 	%r906, %r904, %r905;
	st.global.u32 	[%rd1+164], %r906;
	ld.global.s8 	%rs469, [%rd15+234];
	ld.global.s8 	%rs470, [%rd12+3];
	mul.wide.s16 	%r907, %rs470, %rs469;
	ld.global.u32 	%r908, [%rd1+168];
	add.s32 	%r909, %r907, %r908;
	st.global.u32 	[%rd1+168], %r909;
	ld.global.s8 	%rs471, [%rd15+235];
	ld.global.s8 	%rs472, [%rd12+3];
	mul.wide.s16 	%r910, %rs472, %rs471;
	ld.global.u32 	%r911, [%rd1+172];
	add.s32 	%r912, %r910, %r911;
	st.global.u32 	[%rd1+172], %r912;
	ld.global.s8 	%rs473, [%rd15+236];
	ld.global.s8 	%rs474, [%rd12+3];
	mul.wide.s16 	%r913, %rs474, %rs473;
	ld.global.u32 	%r914, [%rd1+176];
	add.s32 	%r915, %r913, %r914;
	st.global.u32 	[%rd1+176], %r915;
	ld.global.s8 	%rs475, [%rd15+237];
	ld.global.s8 	%rs476, [%rd12+3];
	mul.wide.s16 	%r916, %rs476, %rs475;
	ld.global.u32 	%r917, [%rd1+180];
	add.s32 	%r918, %r916, %r917;
	st.global.u32 	[%rd1+180], %r918;
	ld.global.s8 	%rs477, [%rd15+238];
	ld.global.s8 	%rs478, [%rd12+3];
	mul.wide.s16 	%r919, %rs478, %rs477;
	ld.global.u32 	%r920, [%rd1+184];
	add.s32 	%r921, %r919, %r920;
	st.global.u32 	[%rd1+184], %r921;
	ld.global.s8 	%rs479, [%rd15+239];
	ld.global.s8 	%rs480, [%rd12+3];
	mul.wide.s16 	%r922, %rs480, %rs479;
	ld.global.u32 	%r923, [%rd1+188];
	add.s32 	%r924, %r922, %r923;
	st.global.u32 	[%rd1+188], %r924;
	ld.global.s8 	%rs481, [%rd15+240];
	ld.global.s8 	%rs482, [%rd12+3];
	mul.wide.s16 	%r925, %rs482, %rs481;
	ld.global.u32 	%r926, [%rd1+192];
	add.s32 	%r927, %r925, %r926;
	st.global.u32 	[%rd1+192], %r927;
	ld.global.s8 	%rs483, [%rd15+241];
	ld.global.s8 	%rs484, [%rd12+3];
	mul.wide.s16 	%r928, %rs484, %rs483;
	ld.global.u32 	%r929, [%rd1+196];
	add.s32 	%r930, %r928, %r929;
	st.global.u32 	[%rd1+196], %r930;
	ld.global.s8 	%rs485, [%rd15+242];
	ld.global.s8 	%rs486, [%rd12+3];
	mul.wide.s16 	%r931, %rs486, %rs485;
	ld.global.u32 	%r932, [%rd1+200];
	add.s32 	%r933, %r931, %r932;
	st.global.u32 	[%rd1+200], %r933;
	ld.global.s8 	%rs487, [%rd15+243];
	ld.global.s8 	%rs488, [%rd12+3];
	mul.wide.s16 	%r934, %rs488, %rs487;
	ld.global.u32 	%r935, [%rd1+204];
	add.s32 	%r936, %r934, %r935;
	st.global.u32 	[%rd1+204], %r936;
	ld.global.s8 	%rs489, [%rd15+244];
	ld.global.s8 	%rs490, [%rd12+3];
	mul.wide.s16 	%r937, %rs490, %rs489;
	ld.global.u32 	%r938, [%rd1+208];
	add.s32 	%r939, %r937, %r938;
	st.global.u32 	[%rd1+208], %r939;
	ld.global.s8 	%rs491, [%rd15+245];
	ld.global.s8 	%rs492, [%rd12+3];
	mul.wide.s16 	%r940, %rs492, %rs491;
	ld.global.u32 	%r941, [%rd1+212];
	add.s32 	%r942, %r940, %r941;
	st.global.u32 	[%rd1+212], %r942;
	ld.global.s8 	%rs493, [%rd15+246];
	ld.global.s8 	%rs494, [%rd12+3];
	mul.wide.s16 	%r943, %rs494, %rs493;
	ld.global.u32 	%r944, [%rd1+216];
	add.s32 	%r945, %r943, %r944;
	st.global.u32 	[%rd1+216], %r945;
	ld.global.s8 	%rs495, [%rd15+247];
	ld.global.s8 	%rs496, [%rd12+3];
	mul.wide.s16 	%r946, %rs496, %rs495;
	ld.global.u32 	%r947, [%rd1+220];
	add.s32 	%r948, %r946, %r947;
	st.global.u32 	[%rd1+220], %r948;
	ld.global.s8 	%rs497, [%rd15+248];
	ld.global.s8 	%rs498, [%rd12+3];
	mul.wide.s16 	%r949, %rs498, %rs497;
	ld.global.u32 	%r950, [%rd1+224];
	add.s32 	%r951, %r949, %r950;
	st.global.u32 	[%rd1+224], %r951;
	ld.global.s8 	%rs499, [%rd15+249];
	ld.global.s8 	%rs500, [%rd12+3];
	mul.wide.s16 	%r952, %rs500, %rs499;
	ld.global.u32 	%r953, [%rd1+228];
	add.s32 	%r954, %r952, %r953;
	st.global.u32 	[%rd1+228], %r954;
	ld.global.s8 	%rs501, [%rd15+250];
	ld.global.s8 	%rs502, [%rd12+3];
	mul.wide.s16 	%r955, %rs502, %rs501;
	ld.global.u32 	%r956, [%rd1+232];
	add.s32 	%r957, %r955, %r956;
	st.global.u32 	[%rd1+232], %r957;
	ld.global.s8 	%rs503, [%rd15+251];
	ld.global.s8 	%rs504, [%rd12+3];
	mul.wide.s16 	%r958, %rs504, %rs503;
	ld.global.u32 	%r959, [%rd1+236];
	add.s32 	%r960, %r958, %r959;
	st.global.u32 	[%rd1+236], %r960;
	ld.global.s8 	%rs505, [%rd15+252];
	ld.global.s8 	%rs506, [%rd12+3];
	mul.wide.s16 	%r961, %rs506, %rs505;
	ld.global.u32 	%r962, [%rd1+240];
	add.s32 	%r963, %r961, %r962;
	st.global.u32 	[%rd1+240], %r963;
	ld.global.s8 	%rs507, [%rd15+253];
	ld.global.s8 	%rs508, [%rd12+3];
	mul.wide.s16 	%r964, %rs508, %rs507;
	ld.global.u32 	%r965, [%rd1+244];
	add.s32 	%r966, %r964, %r965;
	st.global.u32 	[%rd1+244], %r966;
	ld.global.s8 	%rs509, [%rd15+254];
	ld.global.s8 	%rs510, [%rd12+3];
	mul.wide.s16 	%r967, %rs510, %rs509;
	ld.global.u32 	%r968, [%rd1+248];
	add.s32 	%r969, %r967, %r968;
	st.global.u32 	[%rd1+248], %r969;
	ld.global.s8 	%rs511, [%rd15+255];
	ld.global.s8 	%rs512, [%rd12+3];
	mul.wide.s16 	%r970, %rs512, %rs511;
	add.s32 	%r971, %r970, %r780;
	st.global.u32 	[%rd1+252], %r971;
	st.global.u32 	[%rd2], %r783;
	ld.global.u32 	%r972, [%rd1+4];
	st.global.u32 	[%rd2+4], %r972;
	ld.global.u32 	%r973, [%rd1+8];
	st.global.u32 	[%rd2+8], %r973;
	ld.global.u32 	%r974, [%rd1+12];
	st.global.u32 	[%rd2+12], %r974;
	ld.global.u32 	%r975, [%rd1+16];
	st.global.u32 	[%rd2+16], %r975;
	ld.global.u32 	%r976, [%rd1+20];
	st.global.u32 	[%rd2+20], %r976;
	ld.global.u32 	%r977, [%rd1+24];
	st.global.u32 	[%rd2+24], %r977;
	ld.global.u32 	%r978, [%rd1+28];
	st.global.u32 	[%rd2+28], %r978;
	ld.global.u32 	%r979, [%rd1+32];
	st.global.u32 	[%rd2+32], %r979;
	ld.global.u32 	%r980, [%rd1+36];
	st.global.u32 	[%rd2+36], %r980;
	ld.global.u32 	%r981, [%rd1+40];
	st.global.u32 	[%rd2+40], %r981;
	ld.global.u32 	%r982, [%rd1+44];
	st.global.u32 	[%rd2+44], %r982;
	ld.global.u32 	%r983, [%rd1+48];
	st.global.u32 	[%rd2+48], %r983;
	ld.global.u32 	%r984, [%rd1+52];
	st.global.u32 	[%rd2+52], %r984;
	ld.global.u32 	%r985, [%rd1+56];
	st.global.u32 	[%rd2+56], %r985;
	ld.global.u32 	%r986, [%rd1+60];
	st.global.u32 	[%rd2+60], %r986;
	ld.global.u32 	%r987, [%rd1+64];
	st.global.u32 	[%rd2+64], %r987;
	ld.global.u32 	%r988, [%rd1+68];
	st.global.u32 	[%rd2+68], %r988;
	ld.global.u32 	%r989, [%rd1+72];
	st.global.u32 	[%rd2+72], %r989;
	ld.global.u32 	%r990, [%rd1+76];
	st.global.u32 	[%rd2+76], %r990;
	ld.global.u32 	%r991, [%rd1+80];
	st.global.u32 	[%rd2+80], %r991;
	ld.global.u32 	%r992, [%rd1+84];
	st.global.u32 	[%rd2+84], %r992;
	ld.global.u32 	%r993, [%rd1+88];
	st.global.u32 	[%rd2+88], %r993;
	ld.global.u32 	%r994, [%rd1+92];
	st.global.u32 	[%rd2+92], %r994;
	ld.global.u32 	%r995, [%rd1+96];
	st.global.u32 	[%rd2+96], %r995;
	ld.global.u32 	%r996, [%rd1+100];
	st.global.u32 	[%rd2+100], %r996;
	ld.global.u32 	%r997, [%rd1+104];
	st.global.u32 	[%rd2+104], %r997;
	ld.global.u32 	%r998, [%rd1+108];
	st.global.u32 	[%rd2+108], %r998;
	ld.global.u32 	%r999, [%rd1+112];
	st.global.u32 	[%rd2+112], %r999;
	ld.global.u32 	%r1000, [%rd1+116];
	st.global.u32 	[%rd2+116], %r1000;
	ld.global.u32 	%r1001, [%rd1+120];
	st.global.u32 	[%rd2+120], %r1001;
	ld.global.u32 	%r1002, [%rd1+124];
	st.global.u32 	[%rd2+124], %r1002;
	ld.global.u32 	%r1003, [%rd1+128];
	st.global.u32 	[%rd2+128], %r1003;
	ld.global.u32 	%r1004, [%rd1+132];
	st.global.u32 	[%rd2+132], %r1004;
	ld.global.u32 	%r1005, [%rd1+136];
	st.global.u32 	[%rd2+136], %r1005;
	ld.global.u32 	%r1006, [%rd1+140];
	st.global.u32 	[%rd2+140], %r1006;
	ld.global.u32 	%r1007, [%rd1+144];
	st.global.u32 	[%rd2+144], %r1007;
	ld.global.u32 	%r1008, [%rd1+148];
	st.global.u32 	[%rd2+148], %r1008;
	ld.global.u32 	%r1009, [%rd1+152];
	st.global.u32 	[%rd2+152], %r1009;
	ld.global.u32 	%r1010, [%rd1+156];
	st.global.u32 	[%rd2+156], %r1010;
	ld.global.u32 	%r1011, [%rd1+160];
	st.global.u32 	[%rd2+160], %r1011;
	ld.global.u32 	%r1012, [%rd1+164];
	st.global.u32 	[%rd2+164], %r1012;
	ld.global.u32 	%r1013, [%rd1+168];
	st.global.u32 	[%rd2+168], %r1013;
	ld.global.u32 	%r1014, [%rd1+172];
	st.global.u32 	[%rd2+172], %r1014;
	ld.global.u32 	%r1015, [%rd1+176];
	st.global.u32 	[%rd2+176], %r1015;
	ld.global.u32 	%r1016, [%rd1+180];
	st.global.u32 	[%rd2+180], %r1016;
	ld.global.u32 	%r1017, [%rd1+184];
	st.global.u32 	[%rd2+184], %r1017;
	ld.global.u32 	%r1018, [%rd1+188];
	st.global.u32 	[%rd2+188], %r1018;
	ld.global.u32 	%r1019, [%rd1+192];
	st.global.u32 	[%rd2+192], %r1019;
	ld.global.u32 	%r1020, [%rd1+196];
	st.global.u32 	[%rd2+196], %r1020;
	ld.global.u32 	%r1021, [%rd1+200];
	st.global.u32 	[%rd2+200], %r1021;
	ld.global.u32 	%r1022, [%rd1+204];
	st.global.u32 	[%rd2+204], %r1022;
	ld.global.u32 	%r1023, [%rd1+208];
	st.global.u32 	[%rd2+208], %r1023;
	ld.global.u32 	%r1024, [%rd1+212];
	st.global.u32 	[%rd2+212], %r1024;
	ld.global.u32 	%r1025, [%rd1+216];
	st.global.u32 	[%rd2+216], %r1025;
	ld.global.u32 	%r1026, [%rd1+220];
	st.global.u32 	[%rd2+220], %r1026;
	ld.global.u32 	%r1027, [%rd1+224];
	st.global.u32 	[%rd2+224], %r1027;
	ld.global.u32 	%r1028, [%rd1+228];
	st.global.u32 	[%rd2+228], %r1028;
	ld.global.u32 	%r1029, [%rd1+232];
	st.global.u32 	[%rd2+232], %r1029;
	ld.global.u32 	%r1030, [%rd1+236];
	st.global.u32 	[%rd2+236], %r1030;
	ld.global.u32 	%r1031, [%rd1+240];
	st.global.u32 	[%rd2+240], %r1031;
	ld.global.u32 	%r1032, [%rd1+244];
	st.global.u32 	[%rd2+244], %r1032;
	ld.global.u32 	%r1033, [%rd1+248];
	st.global.u32 	[%rd2+248], %r1033;
	ld.global.u32 	%r1034, [%rd1+252];
	st.global.u32 	[%rd2+252], %r1034;
	ld.global.s8 	%rs513, [%rd15+256];
	ld.global.s8 	%rs514, [%rd12+4];
	mul.wide.s16 	%r1035, %rs514, %rs513;
	ld.global.u32 	%r1036, [%rd1];
	add.s32 	%r1037, %r1035, %r1036;
	st.global.u32 	[%rd1], %r1037;
	ld.global.s8 	%rs515, [%rd15+257];
	ld.global.s8 	%rs516, [%rd12+4];
	mul.wide.s16 	%r1038, %rs516, %rs515;
	ld.global.u32 	%r1039, [%rd1+4];
	add.s32 	%r1040, %r1038, %r1039;
	st.global.u32 	[%rd1+4], %r1040;
	ld.global.s8 	%rs517, [%rd15+258];
	ld.global.s8 	%rs518, [%rd12+4];
	mul.wide.s16 	%r1041, %rs518, %rs517;
	ld.global.u32 	%r1042, [%rd1+8];
	add.s32 	%r1043, %r1041, %r1042;
	st.global.u32 	[%rd1+8], %r1043;
	ld.global.s8 	%rs519, [%rd15+259];
	ld.global.s8 	%rs520, [%rd12+4];
	mul.wide.s16 	%r1044, %rs520, %rs519;
	ld.global.u32 	%r1045, [%rd1+12];
	add.s32 	%r1046, %r1044, %r1045;
	st.global.u32 	[%rd1+12], %r1046;
	ld.global.s8 	%rs521, [%rd15+260];
	ld.global.s8 	%rs522, [%rd12+4];
	mul.wide.s16 	%r1047, %rs522, %rs521;
	ld.global.u32 	%r1048, [%rd1+16];
	add.s32 	%r1049, %r1047, %r1048;
	st.global.u32 	[%rd1+16], %r1049;
	ld.global.s8 	%rs523, [%rd15+261];
	ld.global.s8 	%rs524, [%rd12+4];
	mul.wide.s16 	%r1050, %rs524, %rs523;
	ld.global.u32 	%r1051, [%rd1+20];
	add.s32 	%r1052, %r1050, %r1051;
	st.global.u32 	[%rd1+20], %r1052;
	ld.global.s8 	%rs525, [%rd15+262];
	ld.global.s8 	%rs526, [%rd12+4];
	mul.wide.s16 	%r1053, %rs526, %rs525;
	ld.global.u32 	%r1054, [%rd1+24];
	add.s32 	%r1055, %r1053, %r1054;
	st.global.u32 	[%rd1+24], %r1055;
	ld.global.s8 	%rs527, [%rd15+263];
	ld.global.s8 	%rs528, [%rd12+4];
	mul.wide.s16 	%r1056, %rs528, %rs527;
	ld.global.u32 	%r1057, [%rd1+28];
	add.s32 	%r1058, %r1056, %r1057;
	st.global.u32 	[%rd1+28], %r1058;
	ld.global.s8 	%rs529, [%rd15+264];
	ld.global.s8 	%rs530, [%rd12+4];
	mul.wide.s16 	%r1059, %rs530, %rs529;
	ld.global.u32 	%r1060, [%rd1+32];
	add.s32 	%r1061, %r1059, %r1060;
	st.global.u32 	[%rd1+32], %r1061;
	ld.global.s8 	%rs531, [%rd15+265];
	ld.global.s8 	%rs532, [%rd12+4];
	mul.wide.s16 	%r1062, %rs532, %rs531;
	ld.global.u32 	%r1063, [%rd1+36];
	add.s32 	%r1064, %r1062, %r1063;
	st.global.u32 	[%rd1+36], %r1064;
	ld.global.s8 	%rs533, [%rd15+266];
	ld.global.s8 	%rs534, [%rd12+4];
	mul.wide.s16 	%r1065, %rs534, %rs533;
	ld.global.u32 	%r1066, [%rd1+40];
	add.s32 	%r1067, %r1065, %r1066;
	st.global.u32 	[%rd1+40], %r1067;
	ld.global.s8 	%rs535, [%rd15+267];
	ld.global.s8 	%rs536, [%rd12+4];
	mul.wide.s16 	%r1068, %rs536, %rs535;
	ld.global.u32 	%r1069, [%rd1+44];
	add.s32 	%r1070, %r1068, %r1069;
	st.global.u32 	[%rd1+44], %r1070;
	ld.global.s8 	%rs537, [%rd15+268];
	ld.global.s8 	%rs538, [%rd12+4];
	mul.wide.s16 	%r1071, %rs538, %rs537;
	ld.global.u32 	%r1072, [%rd1+48];
	add.s32 	%r1073, %r1071, %r1072;
	st.global.u32 	[%rd1+48], %r1073;
	ld.global.s8 	%rs539, [%rd15+269];
	ld.global.s8 	%rs540, [%rd12+4];
	mul.wide.s16 	%r1074, %rs540, %rs539;
	ld.global.u32 	%r1075, [%rd1+52];
	add.s32 	%r1076, %r1074, %r1075;
	st.global.u32 	[%rd1+52], %r1076;
	ld.global.s8 	%rs541, [%rd15+270];
	ld.global.s8 	%rs542, [%rd12+4];
	mul.wide.s16 	%r1077, %rs542, %rs541;
	ld.global.u32 	%r1078, [%rd1+56];
	add.s32 	%r1079, %r1077, %r1078;
	st.global.u32 	[%rd1+56], %r1079;
	ld.global.s8 	%rs543, [%rd15+271];
	ld.global.s8 	%rs544, [%rd12+4];
	mul.wide.s16 	%r1080, %rs544, %rs543;
	ld.global.u32 	%r1081, [%rd1+60];
	add.s32 	%r1082, %r1080, %r1081;
	st.global.u32 	[%rd1+60], %r1082;
	ld.global.s8 	%rs545, [%rd15+272];
	ld.global.s8 	%rs546, [%rd12+4];
	mul.wide.s16 	%r1083, %rs546, %rs545;
	ld.global.u32 	%r1084, [%rd1+64];
	add.s32 	%r1085, %r1083, %r1084;
	st.global.u32 	[%rd1+64], %r1085;
	ld.global.s8 	%rs547, [%rd15+273];
	ld.global.s8 	%rs548, [%rd12+4];
	mul.wide.s16 	%r1086, %rs548, %rs547;
	ld.global.u32 	%r1087, [%rd1+68];
	add.s32 	%r1088, %r1086, %r1087;
	st.global.u32 	[%rd1+68], %r1088;
	ld.global.s8 	%rs549, [%rd15+274];
	ld.global.s8 	%rs550, [%rd12+4];
	mul.wide.s16 	%r1089, %rs550, %rs549;
	ld.global.u32 	%r1090, [%rd1+72];
	add.s32 	%r1091, %r1089, %r1090;
	st.global.u32 	[%rd1+72], %r1091;
	ld.global.s8 	%rs551, [%rd15+275];
	ld.global.s8 	%rs552, [%rd12+4];
	mul.wide.s16 	%r1092, %rs552, %rs551;
	ld.global.u32 	%r1093, [%rd1+76];
	add.s32 	%r1094, %r1092, %r1093;
	st.global.u32 	[%rd1+76], %r1094;
	ld.global.s8 	%rs553, [%rd15+276];
	ld.global.s8 	%rs554, [%rd12+4];
	mul.wide.s16 	%r1095, %rs554, %rs553;
	ld.global.u32 	%r1096, [%rd1+80];
	add.s32 	%r1097, %r1095, %r1096;
	st.global.u32 	[%rd1+80], %r1097;
	ld.global.s8 	%rs555, [%rd15+277];
	ld.global.s8 	%rs556, [%rd12+4];
	mul.wide.s16 	%r1098, %rs556, %rs555;
	ld.global.u32 	%r1099, [%rd1+84];
	add.s32 	%r1100, %r1098, %r1099;
	st.global.u32 	[%rd1+84], %r1100;
	ld.global.s8 	%rs557, [%rd15+278];
	ld.global.s8 	%rs558, [%rd12+4];
	mul.wide.s16 	%r1101, %rs558, %rs557;
	ld.global.u32 	%r1102, [%rd1+88];
	add.s32 	%r1103, %r1101, %r1102;
	st.global.u32 	[%rd1+88], %r1103;
	ld.global.s8 	%rs559, [%rd15+279];
	ld.global.s8 	%rs560, [%rd12+4];
	mul.wide.s16 	%r1104, %rs560, %rs559;
	ld.global.u32 	%r1105, [%rd1+92];
	add.s32 	%r1106, %r1104, %r1105;
	st.global.u32 	[%rd1+92], %r1106;
	ld.global.s8 	%rs561, [%rd15+280];
	ld.global.s8 	%rs562, [%rd12+4];
	mul.wide.s16 	%r1107, %rs562, %rs561;
	ld.global.u32 	%r1108, [%rd1+96];
	add.s32 	%r1109, %r1107, %r1108;
	st.global.u32 	[%rd1+96], %r1109;
	ld.global.s8 	%rs563, [%rd15+281];
	ld.global.s8 	%rs564, [%rd12+4];
	mul.wide.s16 	%r1110, %rs564, %rs563;
	ld.global.u32 	%r1111, [%rd1+100];
	add.s32 	%r1112, %r1110, %r1111;
	st.global.u32 	[%rd1+100], %r1112;
	ld.global.s8 	%rs565, [%rd15+282];
	ld.global.s8 	%rs566, [%rd12+4];
	mul.wide.s16 	%r1113, %rs566, %rs565;
	ld.global.u32 	%r1114, [%rd1+104];
	add.s32 	%r1115, %r1113, %r1114;
	st.global.u32 	[%rd1+104], %r1115;
	ld.global.s8 	%rs567, [%rd15+283];
	ld.global.s8 	%rs568, [%rd12+4];
	mul.wide.s16 	%r1116, %rs568, %rs567;
	ld.global.u32 	%r1117, [%rd1+108];
	add.s32 	%r1118, %r1116, %r1117;
	st.global.u32 	[%rd1+108], %r1118;
	ld.global.s8 	%rs569, [%rd15+284];
	ld.global.s8 	%rs570, [%rd12+4];
	mul.wide.s16 	%r1119, %rs570, %rs569;
	ld.global.u32 	%r1120, [%rd1+112];
	add.s32 	%r1121, %r1119, %r1120;
	st.global.u32 	[%rd1+112], %r1121;
	ld.global.s8 	%rs571, [%rd15+285];
	ld.global.s8 	%rs572, [%rd12+4];
	mul.wide.s16 	%r1122, %rs572, %rs571;
	ld.global.u32 	%r1123, [%rd1+116];
	add.s32 	%r1124, %r1122, %r1123;
	st.global.u32 	[%rd1+116], %r1124;
	ld.global.s8 	%rs573, [%rd15+286];
	ld.global.s8 	%rs574, [%rd12+4];
	mul.wide.s16 	%r1125, %rs574, %rs573;
	ld.global.u32 	%r1126, [%rd1+120];
	add.s32 	%r1127, %r1125, %r1126;
	st.global.u32 	[%rd1+120], %r1127;
	ld.global.s8 	%rs575, [%rd15+287];
	ld.global.s8 	%rs576, [%rd12+4];
	mul.wide.s16 	%r1128, %rs576, %rs575;
	ld.global.u32 	%r1129, [%rd1+124];
	add.s32 	%r1130, %r1128, %r1129;
	st.global.u32 	[%rd1+124], %r1130;
	ld.global.s8 	%rs577, [%rd15+288];
	ld.global.s8 	%rs578, [%rd12+4];
	mul.wide.s16 	%r1131, %rs578, %rs577;
	ld.global.u32 	%r1132, [%rd1+128];
	add.s32 	%r1133, %r1131, %r1132;
	st.global.u32 	[%rd1+128], %r1133;
	ld.global.s8 	%rs579, [%rd15+289];
	ld.global.s8 	%rs580, [%rd12+4];
	mul.wide.s16 	%r1134, %rs580, %rs579;
	ld.global.u32 	%r1135, [%rd1+132];
	add.s32 	%r1136, %r1134, %r1135;
	st.global.u32 	[%rd1+132], %r1136;
	ld.global.s8 	%rs581, [%rd15+290];
	ld.global.s8 	%rs582, [%rd12+4];
	mul.wide.s16 	%r1137, %rs582, %rs581;
	ld.global.u32 	%r1138, [%rd1+136];
	add.s32 	%r1139, %r1137, %r1138;
	st.global.u32 	[%rd1+136], %r1139;
	ld.global.s8 	%rs583, [%rd15+291];
	ld.global.s8 	%rs584, [%rd12+4];
	mul.wide.s16 	%r1140, %rs584, %rs583;
	ld.global.u32 	%r1141, [%rd1+140];
	add.s32 	%r1142, %r1140, %r1141;
	st.global.u32 	[%rd1+140], %r1142;
	ld.global.s8 	%rs585, [%rd15+292];
	ld.global.s8 	%rs586, [%rd12+4];
	mul.wide.s16 	%r1143, %rs586, %rs585;
	ld.global.u32 	%r1144, [%rd1+144];
	add.s32 	%r1145, %r1143, %r1144;
	st.global.u32 	[%rd1+144], %r1145;
	ld.global.s8 	%rs587, [%rd15+293];
	ld.global.s8 	%rs588, [%rd12+4];
	mul.wide.s16 	%r1146, %rs588, %rs587;
	ld.global.u32 	%r1147, [%rd1+148];
	add.s32 	%r1148, %r1146, %r1147;
	st.global.u32 	[%rd1+148], %r1148;
	ld.global.s8 	%rs589, [%rd15+294];
	ld.global.s8 	%rs590, [%rd12+4];
	mul.wide.s16 	%r1149, %rs590, %rs589;
	ld.global.u32 	%r1150, [%rd1+152];
	add.s32 	%r1151, %r1149, %r1150;
	st.global.u32 	[%rd1+152], %r1151;
	ld.global.s8 	%rs591, [%rd15+295];
	ld.global.s8 	%rs592, [%rd12+4];
	mul.wide.s16 	%r1152, %rs592, %rs591;
	ld.global.u32 	%r1153, [%rd1+156];
	add.s32 	%r1154, %r1152, %r1153;
	st.global.u32 	[%rd1+156], %r1154;
	ld.global.s8 	%rs593, [%rd15+296];
	ld.global.s8 	%rs594, [%rd12+4];
	mul.wide.s16 	%r1155, %rs594, %rs593;
	ld.global.u32 	%r1156, [%rd1+160];
	add.s32 	%r1157, %r1155, %r1156;
	st.global.u32 	[%rd1+160], %r1157;
	ld.global.s8 	%rs595, [%rd15+297];
	ld.global.s8 	%rs596, [%rd12+4];
	mul.wide.s16 	%r1158, %rs596, %rs595;
	ld.global.u32 	%r1159, [%rd1+164];
	add.s32 	%r1160, %r1158, %r1159;
	st.global.u32 	[%rd1+164], %r1160;
	ld.global.s8 	%rs597, [%rd15+298];
	ld.global.s8 	%rs598, [%rd12+4];
	mul.wide.s16 	%r1161, %rs598, %rs597;
	ld.global.u32 	%r1162, [%rd1+168];
	add.s32 	%r1163, %r1161, %r1162;
	st.global.u32 	[%rd1+168], %r1163;
	ld.global.s8 	%rs599, [%rd15+299];
	ld.global.s8 	%rs600, [%rd12+4];
	mul.wide.s16 	%r1164, %rs600, %rs599;
	ld.global.u32 	%r1165, [%rd1+172];
	add.s32 	%r1166, %r1164, %r1165;
	st.global.u32 	[%rd1+172], %r1166;
	ld.global.s8 	%rs601, [%rd15+300];
	ld.global.s8 	%rs602, [%rd12+4];
	mul.wide.s16 	%r1167, %rs602, %rs601;
	ld.global.u32 	%r1168, [%rd1+176];
	add.s32 	%r1169, %r1167, %r1168;
	st.global.u32 	[%rd1+176], %r1169;
	ld.global.s8 	%rs603, [%rd15+301];
	ld.global.s8 	%rs604, [%rd12+4];
	mul.wide.s16 	%r1170, %rs604, %rs603;
	ld.global.u32 	%r1171, [%rd1+180];
	add.s32 	%r1172, %r1170, %r1171;
	st.global.u32 	[%rd1+180], %r1172;
	ld.global.s8 	%rs605, [%rd15+302];
	ld.global.s8 	%rs606, [%rd12+4];
	mul.wide.s16 	%r1173, %rs606, %rs605;
	ld.global.u32 	%r1174, [%rd1+184];
	add.s32 	%r1175, %r1173, %r1174;
	st.global.u32 	[%rd1+184], %r1175;
	ld.global.s8 	%rs607, [%rd15+303];
	ld.global.s8 	%rs608, [%rd12+4];
	mul.wide.s16 	%r1176, %rs608, %rs607;
	ld.global.u32 	%r1177, [%rd1+188];
	add.s32 	%r1178, %r1176, %r1177;
	st.global.u32 	[%rd1+188], %r1178;
	ld.global.s8 	%rs609, [%rd15+304];
	ld.global.s8 	%rs610, [%rd12+4];
	mul.wide.s16 	%r1179, %rs610, %rs609;
	ld.global.u32 	%r1180, [%rd1+192];
	add.s32 	%r1181, %r1179, %r1180;
	st.global.u32 	[%rd1+192], %r1181;
	ld.global.s8 	%rs611, [%rd15+305];
	ld.global.s8 	%rs612, [%rd12+4];
	mul.wide.s16 	%r1182, %rs612, %rs611;
	ld.global.u32 	%r1183, [%rd1+196];
	add.s32 	%r1184, %r1182, %r1183;
	st.global.u32 	[%rd1+196], %r1184;
	ld.global.s8 	%rs613, [%rd15+306];
	ld.global.s8 	%rs614, [%rd12+4];
	mul.wide.s16 	%r1185, %rs614, %rs613;
	ld.global.u32 	%r1186, [%rd1+200];
	add.s32 	%r1187, %r1185, %r1186;
	st.global.u32 	[%rd1+200], %r1187;
	ld.global.s8 	%rs615, [%rd15+307];
	ld.global.s8 	%rs616, [%rd12+4];
	mul.wide.s16 	%r1188, %rs616, %rs615;
	ld.global.u32 	%r1189, [%rd1+204];
	add.s32 	%r1190, %r1188, %r1189;
	st.global.u32 	[%rd1+204], %r1190;
	ld.global.s8 	%rs617, [%rd15+308];
	ld.global.s8 	%rs618, [%rd12+4];
	mul.wide.s16 	%r1191, %rs618, %rs617;
	ld.global.u32 	%r1192, [%rd1+208];
	add.s32 	%r1193, %r1191, %r1192;
	st.global.u32 	[%rd1+208], %r1193;
	ld.global.s8 	%rs619, [%rd15+309];
	ld.global.s8 	%rs620, [%rd12+4];
	mul.wide.s16 	%r1194, %rs620, %rs619;
	ld.global.u32 	%r1195, [%rd1+212];
	add.s32 	%r1196, %r1194, %r1195;
	st.global.u32 	[%rd1+212], %r1196;
	ld.global.s8 	%rs621, [%rd15+310];
	ld.global.s8 	%rs622, [%rd12+4];
	mul.wide.s16 	%r1197, %rs622, %rs621;
	ld.global.u32 	%r1198, [%rd1+216];
	add.s32 	%r1199, %r1197, %r1198;
	st.global.u32 	[%rd1+216], %r1199;
	ld.global.s8 	%rs623, [%rd15+311];
	ld.global.s8 	%rs624, [%rd12+4];
	mul.wide.s16 	%r1200, %rs624, %rs623;
	ld.global.u32 	%r1201, [%rd1+220];
	add.s32 	%r1202, %r1200, %r1201;
	st.global.u32 	[%rd1+220], %r1202;
	ld.global.s8 	%rs625, [%rd15+312];
	ld.global.s8 	%rs626, [%rd12+4];
	mul.wide.s16 	%r1203, %rs626, %rs625;
	ld.global.u32 	%r1204, [%rd1+224];
	add.s32 	%r1205, %r1203, %r1204;
	st.global.u32 	[%rd1+224], %r1205;
	ld.global.s8 	%rs627, [%rd15+313];
	ld.global.s8 	%rs628, [%rd12+4];
	mul.wide.s16 	%r1206, %rs628, %rs627;
	ld.global.u32 	%r1207, [%rd1+228];
	add.s32 	%r1208, %r1206, %r1207;
	st.global.u32 	[%rd1+228], %r1208;
	ld.global.s8 	%rs629, [%rd15+314];
	ld.global.s8 	%rs630, [%rd12+4];
	mul.wide.s16 	%r1209, %rs630, %rs629;
	ld.global.u32 	%r1210, [%rd1+232];
	add.s32 	%r1211, %r1209, %r1210;
	st.global.u32 	[%rd1+232], %r1211;
	ld.global.s8 	%rs631, [%rd15+315];
	ld.global.s8 	%rs632, [%rd12+4];
	mul.wide.s16 	%r1212, %rs632, %rs631;
	ld.global.u32 	%r1213, [%rd1+236];
	add.s32 	%r1214, %r1212, %r1213;
	st.global.u32 	[%rd1+236], %r1214;
	ld.global.s8 	%rs633, [%rd15+316];
	ld.global.s8 	%rs634, [%rd12+4];
	mul.wide.s16 	%r1215, %rs634, %rs633;
	ld.global.u32 	%r1216, [%rd1+240];
	add.s32 	%r1217, %r1215, %r1216;
	st.global.u32 	[%rd1+240], %r1217;
	ld.global.s8 	%rs635, [%rd15+317];
	ld.global.s8 	%rs636, [%rd12+4];
	mul.wide.s16 	%r1218, %rs636, %rs635;
	ld.global.u32 	%r1219, [%rd1+244];
	add.s32 	%r1220, %r1218, %r1219;
	st.global.u32 	[%rd1+244], %r1220;
	ld.global.s8 	%rs637, [%rd15+318];
	ld.global.s8 	%rs638, [%rd12+4];
	mul.wide.s16 	%r1221, %rs638, %rs637;
	ld.global.u32 	%r1222, [%rd1+248];
	add.s32 	%r1223, %r1221, %r1222;
	st.global.u32 	[%rd1+248], %r1223;
	ld.global.s8 	%rs639, [%rd15+319];
	ld.global.s8 	%rs640, [%rd12+4];
	mul.wide.s16 	%r1224, %rs640, %rs639;
	add.s32 	%r1225, %r1224, %r1034;
	st.global.u32 	[%rd1+252], %r1225;
	st.global.u32 	[%rd2], %r1037;
	ld.global.u32 	%r1226, [%rd1+4];
	st.global.u32 	[%rd2+4], %r1226;
	ld.global.u32 	%r1227, [%rd1+8];
	st.global.u32 	[%rd2+8], %r1227;
	ld.global.u32 	%r1228, [%rd1+12];
	st.global.u32 	[%rd2+12], %r1228;
	ld.global.u32 	%r1229, [%rd1+16];
	st.global.u32 	[%rd2+16], %r1229;
	ld.global.u32 	%r1230, [%rd1+20];
	st.global.u32 	[%rd2+20], %r1230;
	ld.global.u32 	%r1231, [%rd1+24];
	st.global.u32 	[%rd2+24], %r1231;
	ld.global.u32 	%r1232, [%rd1+28];
	st.global.u32 	[%rd2+28], %r1232;
	ld.global.u32 	%r1233, [%rd1+32];
	st.global.u32 	[%rd2+32], %r1233;
	ld.global.u32 	%r1234, [%rd1+36];
	st.global.u32 	[%rd2+36], %r1234;
	ld.global.u32 	%r1235, [%rd1+40];
	st.global.u32 	[%rd2+40], %r1235;
	ld.global.u32 	%r1236, [%rd1+44];
	st.global.u32 	[%rd2+44], %r1236;
	ld.global.u32 	%r1237, [%rd1+48];
	st.global.u32 	[%rd2+48], %r1237;
	ld.global.u32 	%r1238, [%rd1+52];
	st.global.u32 	[%rd2+52], %r1238;
	ld.global.u32 	%r1239, [%rd1+56];
	st.global.u32 	[%rd2+56], %r1239;
	ld.global.u32 	%r1240, [%rd1+60];
	st.global.u32 	[%rd2+60], %r1240;
	ld.global.u32 	%r1241, [%rd1+64];
	st.global.u32 	[%rd2+64], %r1241;
	ld.global.u32 	%r1242, [%rd1+68];
	st.global.u32 	[%rd2+68], %r1242;
	ld.global.u32 	%r1243, [%rd1+72];
	st.global.u32 	[%rd2+72], %r1243;
	ld.global.u32 	%r1244, [%rd1+76];
	st.global.u32 	[%rd2+76], %r1244;
	ld.global.u32 	%r1245, [%rd1+80];
	st.global.u32 	[%rd2+80], %r1245;
	ld.global.u32 	%r1246, [%rd1+84];
	st.global.u32 	[%rd2+84], %r1246;
	ld.global.u32 	%r1247, [%rd1+88];
	st.global.u32 	[%rd2+88], %r1247;
	ld.global.u32 	%r1248, [%rd1+92];
	st.global.u32 	[%rd2+92], %r1248;
	ld.global.u32 	%r1249, [%rd1+96];
	st.global.u32 	[%rd2+96], %r1249;
	ld.global.u32 	%r1250, [%rd1+100];
	st.global.u32 	[%rd2+100], %r1250;
	ld.global.u32 	%r1251, [%rd1+104];
	st.global.u32 	[%rd2+104], %r1251;
	ld.global.u32 	%r1252, [%rd1+108];
	st.global.u32 	[%rd2+108], %r1252;
	ld.global.u32 	%r1253, [%rd1+112];
	st.global.u32 	[%rd2+112], %r1253;
	ld.global.u32 	%r1254, [%rd1+116];
	st.global.u32 	[%rd2+116], %r1254;
	ld.global.u32 	%r1255, [%rd1+120];
	st.global.u32 	[%rd2+120], %r1255;
	ld.global.u32 	%r1256, [%rd1+124];
	st.global.u32 	[%rd2+124], %r1256;
	ld.global.u32 	%r1257, [%rd1+128];
	st.global.u32 	[%rd2+128], %r1257;
	ld.global.u32 	%r1258, [%rd1+132];
	st.global.u32 	[%rd2+132], %r1258;
	ld.global.u32 	%r1259, [%rd1+136];
	st.global.u32 	[%rd2+136], %r1259;
	ld.global.u32 	%r1260, [%rd1+140];
	st.global.u32 	[%rd2+140], %r1260;
	ld.global.u32 	%r1261, [%rd1+144];
	st.global.u32 	[%rd2+144], %r1261;
	ld.global.u32 	%r1262, [%rd1+148];
	st.global.u32 	[%rd2+148], %r1262;
	ld.global.u32 	%r1263, [%rd1+152];
	st.global.u32 	[%rd2+152], %r1263;
	ld.global.u32 	%r1264, [%rd1+156];
	st.global.u32 	[%rd2+156], %r1264;
	ld.global.u32 	%r1265, [%rd1+160];
	st.global.u32 	[%rd2+160], %r1265;
	ld.global.u32 	%r1266, [%rd1+164];
	st.global.u32 	[%rd2+164], %r1266;
	ld.global.u32 	%r1267, [%rd1+168];
	st.global.u32 	[%rd2+168], %r1267;
	ld.global.u32 	%r1268, [%rd1+172];
	st.global.u32 	[%rd2+172], %r1268;
	ld.global.u32 	%r1269, [%rd1+176];
	st.global.u32 	[%rd2+176], %r1269;
	ld.global.u32 	%r1270, [%rd1+180];
	st.global.u32 	[%rd2+180], %r1270;
	ld.global.u32 	%r1271, [%rd1+184];
	st.global.u32 	[%rd2+184], %r1271;
	ld.global.u32 	%r1272, [%rd1+188];
	st.global.u32 	[%rd2+188], %r1272;
	ld.global.u32 	%r1273, [%rd1+192];
	st.global.u32 	[%rd2+192], %r1273;
	ld.global.u32 	%r1274, [%rd1+196];
	st.global.u32 	[%rd2+196], %r1274;
	ld.global.u32 	%r1275, [%rd1+200];
	st.global.u32 	[%rd2+200], %r1275;
	ld.global.u32 	%r1276, [%rd1+204];
	st.global.u32 	[%rd2+204], %r1276;
	ld.global.u32 	%r1277, [%rd1+208];
	st.global.u32 	[%rd2+208], %r1277;
	ld.global.u32 	%r1278, [%rd1+212];
	st.global.u32 	[%rd2+212], %r1278;
	ld.global.u32 	%r1279, [%rd1+216];
	st.global.u32 	[%rd2+216], %r1279;
	ld.global.u32 	%r1280, [%rd1+220];
	st.global.u32 	[%rd2+220], %r1280;
	ld.global.u32 	%r1281, [%rd1+224];
	st.global.u32 	[%rd2+224], %r1281;
	ld.global.u32 	%r1282, [%rd1+228];
	st.global.u32 	[%rd2+228], %r1282;
	ld.global.u32 	%r1283, [%rd1+232];
	st.global.u32 	[%rd2+232], %r1283;
	ld.global.u32 	%r1284, [%rd1+236];
	st.global.u32 	[%rd2+236], %r1284;
	ld.global.u32 	%r1285, [%rd1+240];
	st.global.u32 	[%rd2+240], %r1285;
	ld.global.u32 	%r1286, [%rd1+244];
	st.global.u32 	[%rd2+244], %r1286;
	ld.global.u32 	%r1287, [%rd1+248];
	st.global.u32 	[%rd2+248], %r1287;
	ld.global.u32 	%r1288, [%rd1+252];
	st.global.u32 	[%rd2+252], %r1288;
	ld.global.s8 	%rs641, [%rd15+320];
	ld.global.s8 	%rs642, [%rd12+5];
	mul.wide.s16 	%r1289, %rs642, %rs641;
	ld.global.u32 	%r1290, [%rd1];
	add.s32 	%r1291, %r1289, %r1290;
	st.global.u32 	[%rd1], %r1291;
	ld.global.s8 	%rs643, [%rd15+321];
	ld.global.s8 	%rs644, [%rd12+5];
	mul.wide.s16 	%r1292, %rs644, %rs643;
	ld.global.u32 	%r1293, [%rd1+4];
	add.s32 	%r1294, %r1292, %r1293;
	st.global.u32 	[%rd1+4], %r1294;
	ld.global.s8 	%rs645, [%rd15+322];
	ld.global.s8 	%rs646, [%rd12+5];
	mul.wide.s16 	%r1295, %rs646, %rs645;
	ld.global.u32 	%r1296, [%rd1+8];
	add.s32 	%r1297, %r1295, %r1296;
	st.global.u32 	[%rd1+8], %r1297;
	ld.global.s8 	%rs647, [%rd15+323];
	ld.global.s8 	%rs648, [%rd12+5];
	mul.wide.s16 	%r1298, %rs648, %rs647;
	ld.global.u32 	%r1299, [%rd1+12];
	add.s32 	%r1300, %r1298, %r1299;
	st.global.u32 	[%rd1+12], %r1300;
	ld.global.s8 	%rs649, [%rd15+324];
	ld.global.s8 	%rs650, [%rd12+5];
	mul.wide.s16 	%r1301, %rs650, %rs649;
	ld.global.u32 	%r1302, [%rd1+16];
	add.s32 	%r1303, %r1301, %r1302;
	st.global.u32 	[%rd1+16], %r1303;
	ld.global.s8 	%rs651, [%rd15+325];
	ld.global.s8 	%rs652, [%rd12+5];
	mul.wide.s16 	%r1304, %rs652, %rs651;
	ld.global.u32 	%r1305, [%rd1+20];
	add.s32 	%r1306, %r1304, %r1305;
	st.global.u32 	[%rd1+20], %r1306;
	ld.global.s8 	%rs653, [%rd15+326];
	ld.global.s8 	%rs654, [%rd12+5];
	mul.wide.s16 	%r1307, %rs654, %rs653;
	ld.global.u32 	%r1308, [%rd1+24];
	add.s32 	%r1309, %r1307, %r1308;
	st.global.u32 	[%rd1+24], %r1309;
	ld.global.s8 	%rs655, [%rd15+327];
	ld.global.s8 	%rs656, [%rd12+5];
	mul.wide.s16 	%r1310, %rs656, %rs655;
	ld.global.u32 	%r1311, [%rd1+28];
	add.s32 	%r1312, %r1310, %r1311;
	st.global.u32 	[%rd1+28], %r1312;
	ld.global.s8 	%rs657, [%rd15+328];
	ld.global.s8 	%rs658, [%rd12+5];
	mul.wide.s16 	%r1313, %rs658, %rs657;
	ld.global.u32 	%r1314, [%rd1+32];
	add.s32 	%r1315, %r1313, %r1314;
	st.global.u32 	[%rd1+32], %r1315;
	ld.global.s8 	%rs659, [%rd15+329];
	ld.global.s8 	%rs660, [%rd12+5];
	mul.wide.s16 	%r1316, %rs660, %rs659;
	ld.global.u32 	%r1317, [%rd1+36];
	add.s32 	%r1318, %r1316, %r1317;
	st.global.u32 	[%rd1+36], %r1318;
	ld.global.s8 	%rs661, [%rd15+330];
	ld.global.s8 	%rs662, [%rd12+5];
	mul.wide.s16 	%r1319, %rs662, %rs661;
	ld.global.u32 	%r1320, [%rd1+40];
	add.s32 	%r1321, %r1319, %r1320;
	st.global.u32 	[%rd1+40], %r1321;
	ld.global.s8 	%rs663, [%rd15+331];
	ld.global.s8 	%rs664, [%rd12+5];
	mul.wide.s16 	%r1322, %rs664, %rs663;
	ld.global.u32 	%r1323, [%rd1+44];
	add.s32 	%r1324, %r1322, %r1323;
	st.global.u32 	[%rd1+44], %r1324;
	ld.global.s8 	%rs665, [%rd15+332];
	ld.global.s8 	%rs666, [%rd12+5];
	mul.wide.s16 	%r1325, %rs666, %rs665;
	ld.global.u32 	%r1326, [%rd1+48];
	add.s32 	%r1327, %r1325, %r1326;
	st.global.u32 	[%rd1+48], %r1327;
	ld.global.s8 	%rs667, [%rd15+333];
	ld.global.s8 	%rs668, [%rd12+5];
	mul.wide.s16 	%r1328, %rs668, %rs667;
	ld.global.u32 	%r1329, [%rd1+52];
	add.s32 	%r1330, %r1328, %r1329;
	st.global.u32 	[%rd1+52], %r1330;
	ld.global.s8 	%rs669, [%rd15+334];
	ld.global.s8 	%rs670, [%rd12+5];
	mul.wide.s16 	%r1331, %rs670, %rs669;
	ld.global.u32 	%r1332, [%rd1+56];
	add.s32 	%r1333, %r1331, %r1332;
	st.global.u32 	[%rd1+56], %r1333;
	ld.global.s8 	%rs671, [%rd15+335];
	ld.global.s8 	%rs672, [%rd12+5];
	mul.wide.s16 	%r1334, %rs672, %rs671;
	ld.global.u32 	%r1335, [%rd1+60];
	add.s32 	%r1336, %r1334, %r1335;
	st.global.u32 	[%rd1+60], %r1336;
	ld.global.s8 	%rs673, [%rd15+336];
	ld.global.s8 	%rs674, [%rd12+5];
	mul.wide.s16 	%r1337, %rs674, %rs673;
	ld.global.u32 	%r1338, [%rd1+64];
	add.s32 	%r1339, %r1337, %r1338;
	st.global.u32 	[%rd1+64], %r1339;
	ld.global.s8 	%rs675, [%rd15+337];
	ld.global.s8 	%rs676, [%rd12+5];
	mul.wide.s16 	%r1340, %rs676, %rs675;
	ld.global.u32 	%r1341, [%rd1+68];
	add.s32 	%r1342, %r1340, %r1341;
	st.global.u32 	[%rd1+68], %r1342;
	ld.global.s8 	%rs677, [%rd15+338];
	ld.global.s8 	%rs678, [%rd12+5];
	mul.wide.s16 	%r1343, %rs678, %rs677;
	ld.global.u32 	%r1344, [%rd1+72];
	add.s32 	%r1345, %r1343, %r1344;
	st.global.u32 	[%rd1+72], %r1345;
	ld.global.s8 	%rs679, [%rd15+339];
	ld.global.s8 	%rs680, [%rd12+5];
	mul.wide.s16 	%r1346, %rs680, %rs679;
	ld.global.u32 	%r1347, [%rd1+76];
	add.s32 	%r1348, %r1346, %r1347;
	st.global.u32 	[%rd1+76], %r1348;
	ld.global.s8 	%rs681, [%rd15+340];
	ld.global.s8 	%rs682, [%rd12+5];
	mul.wide.s16 	%r1349, %rs682, %rs681;
	ld.global.u32 	%r1350, [%rd1+80];
	add.s32 	%r1351, %r1349, %r1350;
	st.global.u32 	[%rd1+80], %r1351;
	ld.global.s8 	%rs683, [%rd15+341];
	ld.global.s8 	%rs684, [%rd12+5];
	mul.wide.s16 	%r1352, %rs684, %rs683;
	ld.global.u32 	%r1353, [%rd1+84];
	add.s32 	%r1354, %r1352, %r1353;
	st.global.u32 	[%rd1+84], %r1354;
	ld.global.s8 	%rs685, [%rd15+342];
	ld.global.s8 	%rs686, [%rd12+5];
	mul.wide.s16 	%r1355, %rs686, %rs685;
	ld.global.u32 	%r1356, [%rd1+88];
	add.s32 	%r1357, %r1355, %r1356;
	st.global.u32 	[%rd1+88], %r1357;
	ld.global.s8 	%rs687, [%rd15+343];
	ld.global.s8 	%rs688, [%rd12+5];
	mul.wide.s16 	%r1358, %rs688, %rs687;
	ld.global.u32 	%r1359, [%rd1+92];
	add.s32 	%r1360, %r1358, %r1359;
	st.global.u32 	[%rd1+92], %r1360;
	ld.global.s8 	%rs689, [%rd15+344];
	ld.global.s8 	%rs690, [%rd12+5];
	mul.wide.s16 	%r1361, %rs690, %rs689;
	ld.global.u32 	%r1362, [%rd1+96];
	add.s32 	%r1363, %r1361, %r1362;
	st.global.u32 	[%rd1+96], %r1363;
	ld.global.s8 	%rs691, [%rd15+345];
	ld.global.s8 	%rs692, [%rd12+5];
	mul.wide.s16 	%r1364, %rs692, %rs691;
	ld.global.u32 	%r1365, [%rd1+100];
	add.s32 	%r1366, %r1364, %r1365;
	st.global.u32 	[%rd1+100], %r1366;
	ld.global.s8 	%rs693, [%rd15+346];
	ld.global.s8 	%rs694, [%rd12+5];
	mul.wide.s16 	%r1367, %rs694, %rs693;
	ld.global.u32 	%r1368, [%rd1+104];
	add.s32 	%r1369, %r1367, %r1368;
	st.global.u32 	[%rd1+104], %r1369;
	ld.global.s8 	%rs695, [%rd15+347];
	ld.global.s8 	%rs696, [%rd12+5];
	mul.wide.s16 	%r1370, %rs696, %rs695;
	ld.global.u32 	%r1371, [%rd1+108];
	add.s32 	%r1372, %r1370, %r1371;
	st.global.u32 	[%rd1+108], %r1372;
	ld.global.s8 	%rs697, [%rd15+348];
	ld.global.s8 	%rs698, [%rd12+5];
	mul.wide.s16 	%r1373, %rs698, %rs697;
	ld.global.u32 	%r1374, [%rd1+112];
	add.s32 	%r1375, %r1373, %r1374;
	st.global.u32 	[%rd1+112], %r1375;
	ld.global.s8 	%rs699, [%rd15+349];
	ld.global.s8 	%rs700, [%rd12+5];
	mul.wide.s16 	%r1376, %rs700, %rs699;
	ld.global.u32 	%r1377, [%rd1+116];
	add.s32 	%r1378, %r1376, %r1377;
	st.global.u32 	[%rd1+116], %r1378;
	ld.global.s8 	%rs701, [%rd15+350];
	ld.global.s8 	%rs702, [%rd12+5];
	mul.wide.s16 	%r1379, %rs702, %rs701;
	ld.global.u32 	%r1380, [%rd1+120];
	add.s32 	%r1381, %r1379, %r1380;
	st.global.u32 	[%rd1+120], %r1381;
	ld.global.s8 	%rs703, [%rd15+351];
	ld.global.s8 	%rs704, [%rd12+5];
	mul.wide.s16 	%r1382, %rs704, %rs703;
	ld.global.u32 	%r1383, [%rd1+124];
	add.s32 	%r1384, %r1382, %r1383;
	st.global.u32 	[%rd1+124], %r1384;
	ld.global.s8 	%rs705, [%rd15+352];
	ld.global.s8 	%rs706, [%rd12+5];
	mul.wide.s16 	%r1385, %rs706, %rs705;
	ld.global.u32 	%r1386, [%rd1+128];
	add.s32 	%r1387, %r1385, %r1386;
	st.global.u32 	[%rd1+128], %r1387;
	ld.global.s8 	%rs707, [%rd15+353];
	ld.global.s8 	%rs708, [%rd12+5];
	mul.wide.s16 	%r1388, %rs708, %rs707;
	ld.global.u32 	%r1389, [%rd1+132];
	add.s32 	%r1390, %r1388, %r1389;
	st.global.u32 	[%rd1+132], %r1390;
	ld.global.s8 	%rs709, [%rd15+354];
	ld.global.s8 	%rs710, [%rd12+5];
	mul.wide.s16 	%r1391, %rs710, %rs709;
	ld.global.u32 	%r1392, [%rd1+136];
	add.s32 	%r1393, %r1391, %r1392;
	st.global.u32 	[%rd1+136], %r1393;
	ld.global.s8 	%rs711, [%rd15+355];
	ld.global.s8 	%rs712, [%rd12+5];
	mul.wide.s16 	%r1394, %rs712, %rs711;
	ld.global.u32 	%r1395, [%rd1+140];
	add.s32 	%r1396, %r1394, %r1395;
	st.global.u32 	[%rd1+140], %r1396;
	ld.global.s8 	%rs713, [%rd15+356];
	ld.global.s8 	%rs714, [%rd12+5];
	mul.wide.s16 	%r1397, %rs714, %rs713;
	ld.global.u32 	%r1398, [%rd1+144];
	add.s32 	%r1399, %r1397, %r1398;
	st.global.u32 	[%rd1+144], %r1399;
	ld.global.s8 	%rs715, [%rd15+357];
	ld.global.s8 	%rs716, [%rd12+5];
	mul.wide.s16 	%r1400, %rs716, %rs715;
	ld.global.u32 	%r1401, [%rd1+148];
	add.s32 	%r1402, %r1400, %r1401;
	st.global.u32 	[%rd1+148], %r1402;
	ld.global.s8 	%rs717, [%rd15+358];
	ld.global.s8 	%rs718, [%rd12+5];
	mul.wide.s16 	%r1403, %rs718, %rs717;
	ld.global.u32 	%r1404, [%rd1+152];
	add.s32 	%r1405, %r1403, %r1404;
	st.global.u32 	[%rd1+152], %r1405;
	ld.global.s8 	%rs719, [%rd15+359];
	ld.global.s8 	%rs720, [%rd12+5];
	mul.wide.s16 	%r1406, %rs720, %rs719;
	ld.global.u32 	%r1407, [%rd1+156];
	add.s32 	%r1408, %r1406, %r1407;
	st.global.u32 	[%rd1+156], %r1408;
	ld.global.s8 	%rs721, [%rd15+360];
	ld.global.s8 	%rs722, [%rd12+5];
	mul.wide.s16 	%r1409, %rs722, %rs721;
	ld.global.u32 	%r1410, [%rd1+160];
	add.s32 	%r1411, %r1409, %r1410;
	st.global.u32 	[%rd1+160], %r1411;
	ld.global.s8 	%rs723, [%rd15+361];
	ld.global.s8 	%rs724, [%rd12+5];
	mul.wide.s16 	%r1412, %rs724, %rs723;
	ld.global.u32 	%r1413, [%rd1+164];
	add.s32 	%r1414, %r1412, %r1413;
	st.global.u32 	[%rd1+164], %r1414;
	ld.global.s8 	%rs725, [%rd15+362];
	ld.global.s8 	%rs726, [%rd12+5];
	mul.wide.s16 	%r1415, %rs726, %rs725;
	ld.global.u32 	%r1416, [%rd1+168];
	add.s32 	%r1417, %r1415, %r1416;
	st.global.u32 	[%rd1+168], %r1417;
	ld.global.s8 	%rs727, [%rd15+363];
	ld.global.s8 	%rs728, [%rd12+5];
	mul.wide.s16 	%r1418, %rs728, %rs727;
	ld.global.u32 	%r1419, [%rd1+172];
	add.s32 	%r1420, %r1418, %r1419;
	st.global.u32 	[%rd1+172], %r1420;
	ld.global.s8 	%rs729, [%rd15+364];
	ld.global.s8 	%rs730, [%rd12+5];
	mul.wide.s16 	%r1421, %rs730, %rs729;
	ld.global.u32 	%r1422, [%rd1+176];
	add.s32 	%r1423, %r1421, %r1422;
	st.global.u32 	[%rd1+176], %r1423;
	ld.global.s8 	%rs731, [%rd15+365];
	ld.global.s8 	%rs732, [%rd12+5];
	mul.wide.s16 	%r1424, %rs732, %rs731;
	ld.global.u32 	%r1425, [%rd1+180];
	add.s32 	%r1426, %r1424, %r1425;
	st.global.u32 	[%rd1+180], %r1426;
	ld.global.s8 	%rs733, [%rd15+366];
	ld.global.s8 	%rs734, [%rd12+5];
	mul.wide.s16 	%r1427, %rs734, %rs733;
	ld.global.u32 	%r1428, [%rd1+184];
	add.s32 	%r1429, %r1427, %r1428;
	st.global.u32 	[%rd1+184], %r1429;
	ld.global.s8 	%rs735, [%rd15+367];
	ld.global.s8 	%rs736, [%rd12+5];
	mul.wide.s16 	%r1430, %rs736, %rs735;
	ld.global.u32 	%r1431, [%rd1+188];
	add.s32 	%r1432, %r1430, %r1431;
	st.global.u32 	[%rd1+188], %r1432;
	ld.global.s8 	%rs737, [%rd15+368];
	ld.global.s8 	%rs738, [%rd12+5];
	mul.wide.s16 	%r1433, %rs738, %rs737;
	ld.global.u32 	%r1434, [%rd1+192];
	add.s32 	%r1435, %r1433, %r1434;
	st.global.u32 	[%rd1+192], %r1435;
	ld.global.s8 	%rs739, [%rd15+369];
	ld.global.s8 	%rs740, [%rd12+5];
	mul.wide.s16 	%r1436, %rs740, %rs739;
	ld.global.u32 	%r1437, [%rd1+196];
	add.s32 	%r1438, %r1436, %r1437;
	st.global.u32 	[%rd1+196], %r1438;
	ld.global.s8 	%rs741, [%rd15+370];
	ld.global.s8 	%rs742, [%rd12+5];
	mul.wide.s16 	%r1439, %rs742, %rs741;
	ld.global.u32 	%r1440, [%rd1+200];
	add.s32 	%r1441, %r1439, %r1440;
	st.global.u32 	[%rd1+200], %r1441;
	ld.global.s8 	%rs743, [%rd15+371];
	ld.global.s8 	%rs744, [%rd12+5];
	mul.wide.s16 	%r1442, %rs744, %rs743;
	ld.global.u32 	%r1443, [%rd1+204];
	add.s32 	%r1444, %r1442, %r1443;
	st.global.u32 	[%rd1+204], %r1444;
	ld.global.s8 	%rs745, [%rd15+372];
	ld.global.s8 	%rs746, [%rd12+5];
	mul.wide.s16 	%r1445, %rs746, %rs745;
	ld.global.u32 	%r1446, [%rd1+208];
	add.s32 	%r1447, %r1445, %r1446;
	st.global.u32 	[%rd1+208], %r1447;
	ld.global.s8 	%rs747, [%rd15+373];
	ld.global.s8 	%rs748, [%rd12+5];
	mul.wide.s16 	%r1448, %rs748, %rs747;
	ld.global.u32 	%r1449, [%rd1+212];
	add.s32 	%r1450, %r1448, %r1449;
	st.global.u32 	[%rd1+212], %r1450;
	ld.global.s8 	%rs749, [%rd15+374];
	ld.global.s8 	%rs750, [%rd12+5];
	mul.wide.s16 	%r1451, %rs750, %rs749;
	ld.global.u32 	%r1452, [%rd1+216];
	add.s32 	%r1453, %r1451, %r1452;
	st.global.u32 	[%rd1+216], %r1453;
	ld.global.s8 	%rs751, [%rd15+375];
	ld.global.s8 	%rs752, [%rd12+5];
	mul.wide.s16 	%r1454, %rs752, %rs751;
	ld.global.u32 	%r1455, [%rd1+220];
	add.s32 	%r1456, %r1454, %r1455;
	st.global.u32 	[%rd1+220], %r1456;
	ld.global.s8 	%rs753, [%rd15+376];
	ld.global.s8 	%rs754, [%rd12+5];
	mul.wide.s16 	%r1457, %rs754, %rs753;
	ld.global.u32 	%r1458, [%rd1+224];
	add.s32 	%r1459, %r1457, %r1458;
	st.global.u32 	[%rd1+224], %r1459;
	ld.global.s8 	%rs755, [%rd15+377];
	ld.global.s8 	%rs756, [%rd12+5];
	mul.wide.s16 	%r1460, %rs756, %rs755;
	ld.global.u32 	%r1461, [%rd1+228];
	add.s32 	%r1462, %r1460, %r1461;
	st.global.u32 	[%rd1+228], %r1462;
	ld.global.s8 	%rs757, [%rd15+378];
	ld.global.s8 	%rs758, [%rd12+5];
	mul.wide.s16 	%r1463, %rs758, %rs757;
	ld.global.u32 	%r1464, [%rd1+232];
	add.s32 	%r1465, %r1463, %r1464;
	st.global.u32 	[%rd1+232], %r1465;
	ld.global.s8 	%rs759, [%rd15+379];
	ld.global.s8 	%rs760, [%rd12+5];
	mul.wide.s16 	%r1466, %rs760, %rs759;
	ld.global.u32 	%r1467, [%rd1+236];
	add.s32 	%r1468, %r1466, %r1467;
	st.global.u32 	[%rd1+236], %r1468;
	ld.global.s8 	%rs761, [%rd15+380];
	ld.global.s8 	%rs762, [%rd12+5];
	mul.wide.s16 	%r1469, %rs762, %rs761;
	ld.global.u32 	%r1470, [%rd1+240];
	add.s32 	%r1471, %r1469, %r1470;
	st.global.u32 	[%rd1+240], %r1471;
	ld.global.s8 	%rs763, [%rd15+381];
	ld.global.s8 	%rs764, [%rd12+5];
	mul.wide.s16 	%r1472, %rs764, %rs763;
	ld.global.u32 	%r1473, [%rd1+244];
	add.s32 	%r1474, %r1472, %r1473;
	st.global.u32 	[%rd1+244], %r1474;
	ld.global.s8 	%rs765, [%rd15+382];
	ld.global.s8 	%rs766, [%rd12+5];
	mul.wide.s16 	%r1475, %rs766, %rs765;
	ld.global.u32 	%r1476, [%rd1+248];
	add.s32 	%r1477, %r1475, %r1476;
	st.global.u32 	[%rd1+248], %r1477;
	ld.global.s8 	%rs767, [%rd15+383];
	ld.global.s8 	%rs768, [%rd12+5];
	mul.wide.s16 	%r1478, %rs768, %rs767;
	add.s32 	%r1479, %r1478, %r1288;
	st.global.u32 	[%rd1+252], %r1479;
	st.global.u32 	[%rd2], %r1291;
	ld.global.u32 	%r1480, [%rd1+4];
	st.global.u32 	[%rd2+4], %r1480;
	ld.global.u32 	%r1481, [%rd1+8];
	st.global.u32 	[%rd2+8], %r1481;
	ld.global.u32 	%r1482, [%rd1+12];
	st.global.u32 	[%rd2+12], %r1482;
	ld.global.u32 	%r1483, [%rd1+16];
	st.global.u32 	[%rd2+16], %r1483;
	ld.global.u32 	%r1484, [%rd1+20];
	st.global.u32 	[%rd2+20], %r1484;
	ld.global.u32 	%r1485, [%rd1+24];
	st.global.u32 	[%rd2+24], %r1485;
	ld.global.u32 	%r1486, [%rd1+28];
	st.global.u32 	[%rd2+28], %r1486;
	ld.global.u32 	%r1487, [%rd1+32];
	st.global.u32 	[%rd2+32], %r1487;
	ld.global.u32 	%r1488, [%rd1+36];
	st.global.u32 	[%rd2+36], %r1488;
	ld.global.u32 	%r1489, [%rd1+40];
	st.global.u32 	[%rd2+40], %r1489;
	ld.global.u32 	%r1490, [%rd1+44];
	st.global.u32 	[%rd2+44], %r1490;
	ld.global.u32 	%r1491, [%rd1+48];
	st.global.u32 	[%rd2+48], %r1491;
	ld.global.u32 	%r1492, [%rd1+52];
	st.global.u32 	[%rd2+52], %r1492;
	ld.global.u32 	%r1493, [%rd1+56];
	st.global.u32 	[%rd2+56], %r1493;
	ld.global.u32 	%r1494, [%rd1+60];
	st.global.u32 	[%rd2+60], %r1494;
	ld.global.u32 	%r1495, [%rd1+64];
	st.global.u32 	[%rd2+64], %r1495;
	ld.global.u32 	%r1496, [%rd1+68];
	st.global.u32 	[%rd2+68], %r1496;
	ld.global.u32 	%r1497, [%rd1+72];
	st.global.u32 	[%rd2+72], %r1497;
	ld.global.u32 	%r1498, [%rd1+76];
	st.global.u32 	[%rd2+76], %r1498;
	ld.global.u32 	%r1499, [%rd1+80];
	st.global.u32 	[%rd2+80], %r1499;
	ld.global.u32 	%r1500, [%rd1+84];
	st.global.u32 	[%rd2+84], %r1500;
	ld.global.u32 	%r1501, [%rd1+88];
	st.global.u32 	[%rd2+88], %r1501;
	ld.global.u32 	%r1502, [%rd1+92];
	st.global.u32 	[%rd2+92], %r1502;
	ld.global.u32 	%r1503, [%rd1+96];
	st.global.u32 	[%rd2+96], %r1503;
	ld.global.u32 	%r1504, [%rd1+100];
	st.global.u32 	[%rd2+100], %r1504;
	ld.global.u32 	%r1505, [%rd1+104];
	st.global.u32 	[%rd2+104], %r1505;
	ld.global.u32 	%r1506, [%rd1+108];
	st.global.u32 	[%rd2+108], %r1506;
	ld.global.u32 	%r1507, [%rd1+112];
	st.global.u32 	[%rd2+112], %r1507;
	ld.global.u32 	%r1508, [%rd1+116];
	st.global.u32 	[%rd2+116], %r1508;
	ld.global.u32 	%r1509, [%rd1+120];
	st.global.u32 	[%rd2+120], %r1509;
	ld.global.u32 	%r1510, [%rd1+124];
	st.global.u32 	[%rd2+124], %r1510;
	ld.global.u32 	%r1511, [%rd1+128];
	st.global.u32 	[%rd2+128], %r1511;
	ld.global.u32 	%r1512, [%rd1+132];
	st.global.u32 	[%rd2+132], %r1512;
	ld.global.u32 	%r1513, [%rd1+136];
	st.global.u32 	[%rd2+136], %r1513;
	ld.global.u32 	%r1514, [%rd1+140];
	st.global.u32 	[%rd2+140], %r1514;
	ld.global.u32 	%r1515, [%rd1+144];
	st.global.u32 	[%rd2+144], %r1515;
	ld.global.u32 	%r1516, [%rd1+148];
	st.global.u32 	[%rd2+148], %r1516;
	ld.global.u32 	%r1517, [%rd1+152];
	st.global.u32 	[%rd2+152], %r1517;
	ld.global.u32 	%r1518, [%rd1+156];
	st.global.u32 	[%rd2+156], %r1518;
	ld.global.u32 	%r1519, [%rd1+160];
	st.global.u32 	[%rd2+160], %r1519;
	ld.global.u32 	%r1520, [%rd1+164];
	st.global.u32 	[%rd2+164], %r1520;
	ld.global.u32 	%r1521, [%rd1+168];
	st.global.u32 	[%rd2+168], %r1521;
	ld.global.u32 	%r1522, [%rd1+172];
	st.global.u32 	[%rd2+172], %r1522;
	ld.global.u32 	%r1523, [%rd1+176];
	st.global.u32 	[%rd2+176], %r1523;
	ld.global.u32 	%r1524, [%rd1+180];
	st.global.u32 	[%rd2+180], %r1524;
	ld.global.u32 	%r1525, [%rd1+184];
	st.global.u32 	[%rd2+184], %r1525;
	ld.global.u32 	%r1526, [%rd1+188];
	st.global.u32 	[%rd2+188], %r1526;
	ld.global.u32 	%r1527, [%rd1+192];
	st.global.u32 	[%rd2+192], %r1527;
	ld.global.u32 	%r1528, [%rd1+196];
	st.global.u32 	[%rd2+196], %r1528;
	ld.global.u32 	%r1529, [%rd1+200];
	st.global.u32 	[%rd2+200], %r1529;
	ld.global.u32 	%r1530, [%rd1+204];
	st.global.u32 	[%rd2+204], %r1530;
	ld.global.u32 	%r1531, [%rd1+208];
	st.global.u32 	[%rd2+208], %r1531;
	ld.global.u32 	%r1532, [%rd1+212];
	st.global.u32 	[%rd2+212], %r1532;
	ld.global.u32 	%r1533, [%rd1+216];
	st.global.u32 	[%rd2+216], %r1533;
	ld.global.u32 	%r1534, [%rd1+220];
	st.global.u32 	[%rd2+220], %r1534;
	ld.global.u32 	%r1535, [%rd1+224];
	st.global.u32 	[%rd2+224], %r1535;
	ld.global.u32 	%r1536, [%rd1+228];
	st.global.u32 	[%rd2+228], %r1536;
	ld.global.u32 	%r1537, [%rd1+232];
	st.global.u32 	[%rd2+232], %r1537;
	ld.global.u32 	%r1538, [%rd1+236];
	st.global.u32 	[%rd2+236], %r1538;
	ld.global.u32 	%r1539, [%rd1+240];
	st.global.u32 	[%rd2+240], %r1539;
	ld.global.u32 	%r1540, [%rd1+244];
	st.global.u32 	[%rd2+244], %r1540;
	ld.global.u32 	%r1541, [%rd1+248];
	st.global.u32 	[%rd2+248], %r1541;
	ld.global.u32 	%r1542, [%rd1+252];
	st.global.u32 	[%rd2+252], %r1542;
	ld.global.s8 	%rs769, [%rd15+384];
	ld.global.s8 	%rs770, [%rd12+6];
	mul.wide.s16 	%r1543, %rs770, %rs769;
	ld.global.u32 	%r1544, [%rd1];
	add.s32 	%r1545, %r1543, %r1544;
	st.global.u32 	[%rd1], %r1545;
	ld.global.s8 	%rs771, [%rd15+385];
	ld.global.s8 	%rs772, [%rd12+6];
	mul.wide.s16 	%r1546, %rs772, %rs771;
	ld.global.u32 	%r1547, [%rd1+4];
	add.s32 	%r1548, %r1546, %r1547;
	st.global.u32 	[%rd1+4], %r1548;
	ld.global.s8 	%rs773, [%rd15+386];
	ld.global.s8 	%rs774, [%rd12+6];
	mul.wide.s16 	%r1549, %rs774, %rs773;
	ld.global.u32 	%r1550, [%rd1+8];
	add.s32 	%r1551, %r1549, %r1550;
	st.global.u32 	[%rd1+8], %r1551;
	ld.global.s8 	%rs775, [%rd15+387];
	ld.global.s8 	%rs776, [%rd12+6];
	mul.wide.s16 	%r1552, %rs776, %rs775;
	ld.global.u32 	%r1553, [%rd1+12];
	add.s32 	%r1554, %r1552, %r1553;
	st.global.u32 	[%rd1+12], %r1554;
	ld.global.s8 	%rs777, [%rd15+388];
	ld.global.s8 	%rs778, [%rd12+6];
	mul.wide.s16 	%r1555, %rs778, %rs777;
	ld.global.u32 	%r1556, [%rd1+16];
	add.s32 	%r1557, %r1555, %r1556;
	st.global.u32 	[%rd1+16], %r1557;
	ld.global.s8 	%rs779, [%rd15+389];
	ld.global.s8 	%rs780, [%rd12+6];
	mul.wide.s16 	%r1558, %rs780, %rs779;
	ld.global.u32 	%r1559, [%rd1+20];
	add.s32 	%r1560, %r1558, %r1559;
	st.global.u32 	[%rd1+20], %r1560;
	ld.global.s8 	%rs781, [%rd15+390];
	ld.global.s8 	%rs782, [%rd12+6];
	mul.wide.s16 	%r1561, %rs782, %rs781;
	ld.global.u32 	%r1562, [%rd1+24];
	add.s32 	%r1563, %r1561, %r1562;
	st.global.u32 	[%rd1+24], %r1563;
	ld.global.s8 	%rs783, [%rd15+391];
	ld.global.s8 	%rs784, [%rd12+6];
	mul.wide.s16 	%r1564, %rs784, %rs783;
	ld.global.u32 	%r1565, [%rd1+28];
	add.s32 	%r1566, %r1564, %r1565;
	st.global.u32 	[%rd1+28], %r1566;
	ld.global.s8 	%rs785, [%rd15+392];
	ld.global.s8 	%rs786, [%rd12+6];
	mul.wide.s16 	%r1567, %rs786, %rs785;
	ld.global.u32 	%r1568, [%rd1+32];
	add.s32 	%r1569, %r1567, %r1568;
	st.global.u32 	[%rd1+32], %r1569;
	ld.global.s8 	%rs787, [%rd15+393];
	ld.global.s8 	%rs788, [%rd12+6];
	mul.wide.s16 	%r1570, %rs788, %rs787;
	ld.global.u32 	%r1571, [%rd1+36];
	add.s32 	%r1572, %r1570, %r1571;
	st.global.u32 	[%rd1+36], %r1572;
	ld.global.s8 	%rs789, [%rd15+394];
	ld.global.s8 	%rs790, [%rd12+6];
	mul.wide.s16 	%r1573, %rs790, %rs789;
	ld.global.u32 	%r1574, [%rd1+40];
	add.s32 	%r1575, %r1573, %r1574;
	st.global.u32 	[%rd1+40], %r1575;
	ld.global.s8 	%rs791, [%rd15+395];
	ld.global.s8 	%rs792, [%rd12+6];
	mul.wide.s16 	%r1576, %rs792, %rs791;
	ld.global.u32 	%r1577, [%rd1+44];
	add.s32 	%r1578, %r1576, %r1577;
	st.global.u32 	[%rd1+44], %r1578;
	ld.global.s8 	%rs793, [%rd15+396];
	ld.global.s8 	%rs794, [%rd12+6];
	mul.wide.s16 	%r1579, %rs794, %rs793;
	ld.global.u32 	%r1580, [%rd1+48];
	add.s32 	%r1581, %r1579, %r1580;
	st.global.u32 	[%rd1+48], %r1581;
	ld.global.s8 	%rs795, [%rd15+397];
	ld.global.s8 	%rs796, [%rd12+6];
	mul.wide.s16 	%r1582, %rs796, %rs795;
	ld.global.u32 	%r1583, [%rd1+52];
	add.s32 	%r1584, %r1582, %r1583;
	st.global.u32 	[%rd1+52], %r1584;
	ld.global.s8 	%rs797, [%rd15+398];
	ld.global.s8 	%rs798, [%rd12+6];
	mul.wide.s16 	%r1585, %rs798, %rs797;
	ld.global.u32 	%r1586, [%rd1+56];
	add.s32 	%r1587, %r1585, %r1586;
	st.global.u32 	[%rd1+56], %r1587;
	ld.global.s8 	%rs799, [%rd15+399];
	ld.global.s8 	%rs800, [%rd12+6];
	mul.wide.s16 	%r1588, %rs800, %rs799;
	ld.global.u32 	%r1589, [%rd1+60];
	add.s32 	%r1590, %r1588, %r1589;
	st.global.u32 	[%rd1+60], %r1590;
	ld.global.s8 	%rs801, [%rd15+400];
	ld.global.s8 	%rs802, [%rd12+6];
	mul.wide.s16 	%r1591, %rs802, %rs801;
	ld.global.u32 	%r1592, [%rd1+64];
	add.s32 	%r1593, %r1591, %r1592;
	st.global.u32 	[%rd1+64], %r1593;
	ld.global.s8 	%rs803, [%rd15+401];
	ld.global.s8 	%rs804, [%rd12+6];
	mul.wide.s16 	%r1594, %rs804, %rs803;
	ld.global.u32 	%r1595, [%rd1+68];
	add.s32 	%r1596, %r1594, %r1595;
	st.global.u32 	[%rd1+68], %r1596;
	ld.global.s8 	%rs805, [%rd15+402];
	ld.global.s8 	%rs806, [%rd12+6];
	mul.wide.s16 	%r1597, %rs806, %rs805;
	ld.global.u32 	%r1598, [%rd1+72];
	add.s32 	%r1599, %r1597, %r1598;
	st.global.u32 	[%rd1+72], %r1599;
	ld.global.s8 	%rs807, [%rd15+403];
	ld.global.s8 	%rs808, [%rd12+6];
	mul.wide.s16 	%r1600, %rs808, %rs807;
	ld.global.u32 	%r1601, [%rd1+76];
	add.s32 	%r1602, %r1600, %r1601;
	st.global.u32 	[%rd1+76], %r1602;
	ld.global.s8 	%rs809, [%rd15+404];
	ld.global.s8 	%rs810, [%rd12+6];
	mul.wide.s16 	%r1603, %rs810, %rs809;
	ld.global.u32 	%r1604, [%rd1+80];
	add.s32 	%r1605, %r1603, %r1604;
	st.global.u32 	[%rd1+80], %r1605;
	ld.global.s8 	%rs811, [%rd15+405];
	ld.global.s8 	%rs812, [%rd12+6];
	mul.wide.s16 	%r1606, %rs812, %rs811;
	ld.global.u32 	%r1607, [%rd1+84];
	add.s32 	%r1608, %r1606, %r1607;
	st.global.u32 	[%rd1+84], %r1608;
	ld.global.s8 	%rs813, [%rd15+406];
	ld.global.s8 	%rs814, [%rd12+6];
	mul.wide.s16 	%r1609, %rs814, %rs813;
	ld.global.u32 	%r1610, [%rd1+88];
	add.s32 	%r1611, %r1609, %r1610;
	st.global.u32 	[%rd1+88], %r1611;
	ld.global.s8 	%rs815, [%rd15+407];
	ld.global.s8 	%rs816, [%rd12+6];
	mul.wide.s16 	%r1612, %rs816, %rs815;
	ld.global.u32 	%r1613, [%rd1+92];
	add.s32 	%r1614, %r1612, %r1613;
	st.global.u32 	[%rd1+92], %r1614;
	ld.global.s8 	%rs817, [%rd15+408];
	ld.global.s8 	%rs818, [%rd12+6];
	mul.wide.s16 	%r1615, %rs818, %rs817;
	ld.global.u32 	%r1616, [%rd1+96];
	add.s32 	%r1617, %r1615, %r1616;
	st.global.u32 	[%rd1+96], %r1617;
	ld.global.s8 	%rs819, [%rd15+409];
	ld.global.s8 	%rs820, [%rd12+6];
	mul.wide.s16 	%r1618, %rs820, %rs819;
	ld.global.u32 	%r1619, [%rd1+100];
	add.s32 	%r1620, %r1618, %r1619;
	st.global.u32 	[%rd1+100], %r1620;
	ld.global.s8 	%rs821, [%rd15+410];
	ld.global.s8 	%rs822, [%rd12+6];
	mul.wide.s16 	%r1621, %rs822, %rs821;
	ld.global.u32 	%r1622, [%rd1+104];
	add.s32 	%r1623, %r1621, %r1622;
	st.global.u32 	[%rd1+104], %r1623;
	ld.global.s8 	%rs823, [%rd15+411];
	ld.global.s8 	%rs824, [%rd12+6];
	mul.wide.s16 	%r1624, %rs824, %rs823;
	ld.global.u32 	%r1625, [%rd1+108];
	add.s32 	%r1626, %r1624, %r1625;
	st.global.u32 	[%rd1+108], %r1626;
	ld.global.s8 	%rs825, [%rd15+412];
	ld.global.s8 	%rs826, [%rd12+6];
	mul.wide.s16 	%r1627, %rs826, %rs825;
	ld.global.u32 	%r1628, [%rd1+112];
	add.s32 	%r1629, %r1627, %r1628;
	st.global.u32 	[%rd1+112], %r1629;
	ld.global.s8 	%rs827, [%rd15+413];
	ld.global.s8 	%rs828, [%rd12+6];
	mul.wide.s16 	%r1630, %rs828, %rs827;
	ld.global.u32 	%r1631, [%rd1+116];
	add.s32 	%r1632, %r1630, %r1631;
	st.global.u32 	[%rd1+116], %r1632;
	ld.global.s8 	%rs829, [%rd15+414];
	ld.global.s8 	%rs830, [%rd12+6];
	mul.wide.s16 	%r1633, %rs830, %rs829;
	ld.global.u32 	%r1634, [%rd1+120];
	add.s32 	%r1635, %r1633, %r1634;
	st.global.u32 	[%rd1+120], %r1635;
	ld.global.s8 	%rs831, [%rd15+415];
	ld.global.s8 	%rs832, [%rd12+6];
	mul.wide.s16 	%r1636, %rs832, %rs831;
	ld.global.u32 	%r1637, [%rd1+124];
	add.s32 	%r1638, %r1636, %r1637;
	st.global.u32 	[%rd1+124], %r1638;
	ld.global.s8 	%rs833, [%rd15+416];
	ld.global.s8 	%rs834, [%rd12+6];
	mul.wide.s16 	%r1639, %rs834, %rs833;
	ld.global.u32 	%r1640, [%rd1+128];
	add.s32 	%r1641, %r1639, %r1640;
	st.global.u32 	[%rd1+128], %r1641;
	ld.global.s8 	%rs835, [%rd15+417];
	ld.global.s8 	%rs836, [%rd12+6];
	mul.wide.s16 	%r1642, %rs836, %rs835;
	ld.global.u32 	%r1643, [%rd1+132];
	add.s32 	%r1644, %r1642, %r1643;
	st.global.u32 	[%rd1+132], %r1644;
	ld.global.s8 	%rs837, [%rd15+418];
	ld.global.s8 	%rs838, [%rd12+6];
	mul.wide.s16 	%r1645, %rs838, %rs837;
	ld.global.u32 	%r1646, [%rd1+136];
	add.s32 	%r1647, %r1645, %r1646;
	st.global.u32 	[%rd1+136], %r1647;
	ld.global.s8 	%rs839, [%rd15+419];
	ld.global.s8 	%rs840, [%rd12+6];
	mul.wide.s16 	%r1648, %rs840, %rs839;
	ld.global.u32 	%r1649, [%rd1+140];
	add.s32 	%r1650, %r1648, %r1649;
	st.global.u32 	[%rd1+140], %r1650;
	ld.global.s8 	%rs841, [%rd15+420];
	ld.global.s8 	%rs842, [%rd12+6];
	mul.wide.s16 	%r1651, %rs842, %rs841;
	ld.global.u32 	%r1652, [%rd1+144];
	add.s32 	%r1653, %r1651, %r1652;
	st.global.u32 	[%rd1+144], %r1653;
	ld.global.s8 	%rs843, [%rd15+421];
	ld.global.s8 	%rs844, [%rd12+6];
	mul.wide.s16 	%r1654, %rs844, %rs843;
	ld.global.u32 	%r1655, [%rd1+148];
	add.s32 	%r1656, %r1654, %r1655;
	st.global.u32 	[%rd1+148], %r1656;
	ld.global.s8 	%rs845, [%rd15+422];
	ld.global.s8 	%rs846, [%rd12+6];
	mul.wide.s16 	%r1657, %rs846, %rs845;
	ld.global.u32 	%r1658, [%rd1+152];
	add.s32 	%r1659, %r1657, %r1658;
	st.global.u32 	[%rd1+152], %r1659;
	ld.global.s8 	%rs847, [%rd15+423];
	ld.global.s8 	%rs848, [%rd12+6];
	mul.wide.s16 	%r1660, %rs848, %rs847;
	ld.global.u32 	%r1661, [%rd1+156];
	add.s32 	%r1662, %r1660, %r1661;
	st.global.u32 	[%rd1+156], %r1662;
	ld.global.s8 	%rs849, [%rd15+424];
	ld.global.s8 	%rs850, [%rd12+6];
	mul.wide.s16 	%r1663, %rs850, %rs849;
	ld.global.u32 	%r1664, [%rd1+160];
	add.s32 	%r1665, %r1663, %r1664;
	st.global.u32 	[%rd1+160], %r1665;
	ld.global.s8 	%rs851, [%rd15+425];
	ld.global.s8 	%rs852, [%rd12+6];
	mul.wide.s16 	%r1666, %rs852, %rs851;
	ld.global.u32 	%r1667, [%rd1+164];
	add.s32 	%r1668, %r1666, %r1667;
	st.global.u32 	[%rd1+164], %r1668;
	ld.global.s8 	%rs853, [%rd15+426];
	ld.global.s8 	%rs854, [%rd12+6];
	mul.wide.s16 	%r1669, %rs854, %rs853;
	ld.global.u32 	%r1670, [%rd1+168];
	add.s32 	%r1671, %r1669, %r1670;
	st.global.u32 	[%rd1+168], %r1671;
	ld.global.s8 	%rs855, [%rd15+427];
	ld.global.s8 	%rs856, [%rd12+6];
	mul.wide.s16 	%r1672, %rs856, %rs855;
	ld.global.u32 	%r1673, [%rd1+172];
	add.s32 	%r1674, %r1672, %r1673;
	st.global.u32 	[%rd1+172], %r1674;
	ld.global.s8 	%rs857, [%rd15+428];
	ld.global.s8 	%rs858, [%rd12+6];
	mul.wide.s16 	%r1675, %rs858, %rs857;
	ld.global.u32 	%r1676, [%rd1+176];
	add.s32 	%r1677, %r1675, %r1676;
	st.global.u32 	[%rd1+176], %r1677;
	ld.global.s8 	%rs859, [%rd15+429];
	ld.global.s8 	%rs860, [%rd12+6];
	mul.wide.s16 	%r1678, %rs860, %rs859;
	ld.global.u32 	%r1679, [%rd1+180];
	add.s32 	%r1680, %r1678, %r1679;
	st.global.u32 	[%rd1+180], %r1680;
	ld.global.s8 	%rs861, [%rd15+430];
	ld.global.s8 	%rs862, [%rd12+6];
	mul.wide.s16 	%r1681, %rs862, %rs861;
	ld.global.u32 	%r1682, [%rd1+184];
	add.s32 	%r1683, %r1681, %r1682;
	st.global.u32 	[%rd1+184], %r1683;
	ld.global.s8 	%rs863, [%rd15+431];
	ld.global.s8 	%rs864, [%rd12+6];
	mul.wide.s16 	%r1684, %rs864, %rs863;
	ld.global.u32 	%r1685, [%rd1+188];
	add.s32 	%r1686, %r1684, %r1685;
	st.global.u32 	[%rd1+188], %r1686;
	ld.global.s8 	%rs865, [%rd15+432];
	ld.global.s8 	%rs866, [%rd12+6];
	mul.wide.s16 	%r1687, %rs866, %rs865;
	ld.global.u32 	%r1688, [%rd1+192];
	add.s32 	%r1689, %r1687, %r1688;
	st.global.u32 	[%rd1+192], %r1689;
	ld.global.s8 	%rs867, [%rd15+433];
	ld.global.s8 	%rs868, [%rd12+6];
	mul.wide.s16 	%r1690, %rs868, %rs867;
	ld.global.u32 	%r1691, [%rd1+196];
	add.s32 	%r1692, %r1690, %r1691;
	st.global.u32 	[%rd1+196], %r1692;
	ld.global.s8 	%rs869, [%rd15+434];
	ld.global.s8 	%rs870, [%rd12+6];
	mul.wide.s16 	%r1693, %rs870, %rs869;
	ld.global.u32 	%r1694, [%rd1+200];
	add.s32 	%r1695, %r1693, %r1694;
	st.global.u32 	[%rd1+200], %r1695;
	ld.global.s8 	%rs871, [%rd15+435];
	ld.global.s8 	%rs872, [%rd12+6];
	mul.wide.s16 	%r1696, %rs872, %rs871;
	ld.global.u32 	%r1697, [%rd1+204];
	add.s32 	%r1698, %r1696, %r1697;
	st.global.u32 	[%rd1+204], %r1698;
	ld.global.s8 	%rs873, [%rd15+436];
	ld.global.s8 	%rs874, [%rd12+6];
	mul.wide.s16 	%r1699, %rs874, %rs873;
	ld.global.u32 	%r1700, [%rd1+208];
	add.s32 	%r1701, %r1699, %r1700;
	st.global.u32 	[%rd1+208], %r1701;
	ld.global.s8 	%rs875, [%rd15+437];
	ld.global.s8 	%rs876, [%rd12+6];
	mul.wide.s16 	%r1702, %rs876, %rs875;
	ld.global.u32 	%r1703, [%rd1+212];
	add.s32 	%r1704, %r1702, %r1703;
	st.global.u32 	[%rd1+212], %r1704;
	ld.global.s8 	%rs877, [%rd15+438];
	ld.global.s8 	%rs878, [%rd12+6];
	mul.wide.s16 	%r1705, %rs878, %rs877;
	ld.global.u32 	%r1706, [%rd1+216];
	add.s32 	%r1707, %r1705, %r1706;
	st.global.u32 	[%rd1+216], %r1707;
	ld.global.s8 	%rs879, [%rd15+439];
	ld.global.s8 	%rs880, [%rd12+6];
	mul.wide.s16 	%r1708, %rs880, %rs879;
	ld.global.u32 	%r1709, [%rd1+220];
	add.s32 	%r1710, %r1708, %r1709;
	st.global.u32 	[%rd1+220], %r1710;
	ld.global.s8 	%rs881, [%rd15+440];
	ld.global.s8 	%rs882, [%rd12+6];
	mul.wide.s16 	%r1711, %rs882, %rs881;
	ld.global.u32 	%r1712, [%rd1+224];
	add.s32 	%r1713, %r1711, %r1712;
	st.global.u32 	[%rd1+224], %r1713;
	ld.global.s8 	%rs883, [%rd15+441];
	ld.global.s8 	%rs884, [%rd12+6];
	mul.wide.s16 	%r1714, %rs884, %rs883;
	ld.global.u32 	%r1715, [%rd1+228];
	add.s32 	%r1716, %r1714, %r1715;
	st.global.u32 	[%rd1+228], %r1716;
	ld.global.s8 	%rs885, [%rd15+442];
	ld.global.s8 	%rs886, [%rd12+6];
	mul.wide.s16 	%r1717, %rs886, %rs885;
	ld.global.u32 	%r1718, [%rd1+232];
	add.s32 	%r1719, %r1717, %r1718;
	st.global.u32 	[%rd1+232], %r1719;
	ld.global.s8 	%rs887, [%rd15+443];
	ld.global.s8 	%rs888, [%rd12+6];
	mul.wide.s16 	%r1720, %rs888, %rs887;
	ld.global.u32 	%r1721, [%rd1+236];
	add.s32 	%r1722, %r1720, %r1721;
	st.global.u32 	[%rd1+236], %r1722;
	ld.global.s8 	%rs889, [%rd15+444];
	ld.global.s8 	%rs890, [%rd12+6];
	mul.wide.s16 	%r1723, %rs890, %rs889;
	ld.global.u32 	%r1724, [%rd1+240];
	add.s32 	%r1725, %r1723, %r1724;
	st.global.u32 	[%rd1+240], %r1725;
	ld.global.s8 	%rs891, [%rd15+445];
	ld.global.s8 	%rs892, [%rd12+6];
	mul.wide.s16 	%r1726, %rs892, %rs891;
	ld.global.u32 	%r1727, [%rd1+244];
	add.s32 	%r1728, %r1726, %r1727;
	st.global.u32 	[%rd1+244], %r1728;
	ld.global.s8 	%rs893, [%rd15+446];
	ld.global.s8 	%rs894, [%rd12+6];
	mul.wide.s16 	%r1729, %rs894, %rs893;
	ld.global.u32 	%r1730, [%rd1+248];
	add.s32 	%r1731, %r1729, %r1730;
	st.global.u32 	[%rd1+248], %r1731;
	ld.global.s8 	%rs895, [%rd15+447];
	ld.global.s8 	%rs896, [%rd12+6];
	mul.wide.s16 	%r1732, %rs896, %rs895;
	add.s32 	%r1733, %r1732, %r1542;
	st.global.u32 	[%rd1+252], %r1733;
	st.global.u32 	[%rd2], %r1545;
	ld.global.u32 	%r1734, [%rd1+4];
	st.global.u32 	[%rd2+4], %r1734;
	ld.global.u32 	%r1735, [%rd1+8];
	st.global.u32 	[%rd2+8], %r1735;
	ld.global.u32 	%r1736, [%rd1+12];
	st.global.u32 	[%rd2+12], %r1736;
	ld.global.u32 	%r1737, [%rd1+16];
	st.global.u32 	[%rd2+16], %r1737;
	ld.global.u32 	%r1738, [%rd1+20];
	st.global.u32 	[%rd2+20], %r1738;
	ld.global.u32 	%r1739, [%rd1+24];
	st.global.u32 	[%rd2+24], %r1739;
	ld.global.u32 	%r1740, [%rd1+28];
	st.global.u32 	[%rd2+28], %r1740;
	ld.global.u32 	%r1741, [%rd1+32];
	st.global.u32 	[%rd2+32], %r1741;
	ld.global.u32 	%r1742, [%rd1+36];
	st.global.u32 	[%rd2+36], %r1742;
	ld.global.u32 	%r1743, [%rd1+40];
	st.global.u32 	[%rd2+40], %r1743;
	ld.global.u32 	%r1744, [%rd1+44];
	st.global.u32 	[%rd2+44], %r1744;
	ld.global.u32 	%r1745, [%rd1+48];
	st.global.u32 	[%rd2+48], %r1745;
	ld.global.u32 	%r1746, [%rd1+52];
	st.global.u32 	[%rd2+52], %r1746;
	ld.global.u32 	%r1747, [%rd1+56];
	st.global.u32 	[%rd2+56], %r1747;
	ld.global.u32 	%r1748, [%rd1+60];
	st.global.u32 	[%rd2+60], %r1748;
	ld.global.u32 	%r1749, [%rd1+64];
	st.global.u32 	[%rd2+64], %r1749;
	ld.global.u32 	%r1750, [%rd1+68];
	st.global.u32 	[%rd2+68], %r1750;
	ld.global.u32 	%r1751, [%rd1+72];
	st.global.u32 	[%rd2+72], %r1751;
	ld.global.u32 	%r1752, [%rd1+76];
	st.global.u32 	[%rd2+76], %r1752;
	ld.global.u32 	%r1753, [%rd1+80];
	st.global.u32 	[%rd2+80], %r1753;
	ld.global.u32 	%r1754, [%rd1+84];
	st.global.u32 	[%rd2+84], %r1754;
	ld.global.u32 	%r1755, [%rd1+88];
	st.global.u32 	[%rd2+88], %r1755;
	ld.global.u32 	%r1756, [%rd1+92];
	st.global.u32 	[%rd2+92], %r1756;
	ld.global.u32 	%r1757, [%rd1+96];
	st.global.u32 	[%rd2+96], %r1757;
	ld.global.u32 	%r1758, [%rd1+100];
	st.global.u32 	[%rd2+100], %r1758;
	ld.global.u32 	%r1759, [%rd1+104];
	st.global.u32 	[%rd2+104], %r1759;
	ld.global.u32 	%r1760, [%rd1+108];
	st.global.u32 	[%rd2+108], %r1760;
	ld.global.u32 	%r1761, [%rd1+112];
	st.global.u32 	[%rd2+112], %r1761;
	ld.global.u32 	%r1762, [%rd1+116];
	st.global.u32 	[%rd2+116], %r1762;
	ld.global.u32 	%r1763, [%rd1+120];
	st.global.u32 	[%rd2+120], %r1763;
	ld.global.u32 	%r1764, [%rd1+124];
	st.global.u32 	[%rd2+124], %r1764;
	ld.global.u32 	%r1765, [%rd1+128];
	st.global.u32 	[%rd2+128], %r1765;
	ld.global.u32 	%r1766, [%rd1+132];
	st.global.u32 	[%rd2+132], %r1766;
	ld.global.u32 	%r1767, [%rd1+136];
	st.global.u32 	[%rd2+136], %r1767;
	ld.global.u32 	%r1768, [%rd1+140];
	st.global.u32 	[%rd2+140], %r1768;
	ld.global.u32 	%r1769, [%rd1+144];
	st.global.u32 	[%rd2+144], %r1769;
	ld.global.u32 	%r1770, [%rd1+148];
	st.global.u32 	[%rd2+148], %r1770;
	ld.global.u32 	%r1771, [%rd1+152];
	st.global.u32 	[%rd2+152], %r1771;
	ld.global.u32 	%r1772, [%rd1+156];
	st.global.u32 	[%rd2+156], %r1772;
	ld.global.u32 	%r1773, [%rd1+160];
	st.global.u32 	[%rd2+160], %r1773;
	ld.global.u32 	%r1774, [%rd1+164];
	st.global.u32 	[%rd2+164], %r1774;
	ld.global.u32 	%r1775, [%rd1+168];
	st.global.u32 	[%rd2+168], %r1775;
	ld.global.u32 	%r1776, [%rd1+172];
	st.global.u32 	[%rd2+172], %r1776;
	ld.global.u32 	%r1777, [%rd1+176];
	st.global.u32 	[%rd2+176], %r1777;
	ld.global.u32 	%r1778, [%rd1+180];
	st.global.u32 	[%rd2+180], %r1778;
	ld.global.u32 	%r1779, [%rd1+184];
	st.global.u32 	[%rd2+184], %r1779;
	ld.global.u32 	%r1780, [%rd1+188];
	st.global.u32 	[%rd2+188], %r1780;
	ld.global.u32 	%r1781, [%rd1+192];
	st.global.u32 	[%rd2+192], %r1781;
	ld.global.u32 	%r1782, [%rd1+196];
	st.global.u32 	[%rd2+196], %r1782;
	ld.global.u32 	%r1783, [%rd1+200];
	st.global.u32 	[%rd2+200], %r1783;
	ld.global.u32 	%r1784, [%rd1+204];
	st.global.u32 	[%rd2+204], %r1784;
	ld.global.u32 	%r1785, [%rd1+208];
	st.global.u32 	[%rd2+208], %r1785;
	ld.global.u32 	%r1786, [%rd1+212];
	st.global.u32 	[%rd2+212], %r1786;
	ld.global.u32 	%r1787, [%rd1+216];
	st.global.u32 	[%rd2+216], %r1787;
	ld.global.u32 	%r1788, [%rd1+220];
	st.global.u32 	[%rd2+220], %r1788;
	ld.global.u32 	%r1789, [%rd1+224];
	st.global.u32 	[%rd2+224], %r1789;
	ld.global.u32 	%r1790, [%rd1+228];
	st.global.u32 	[%rd2+228], %r1790;
	ld.global.u32 	%r1791, [%rd1+232];
	st.global.u32 	[%rd2+232], %r1791;
	ld.global.u32 	%r1792, [%rd1+236];
	st.global.u32 	[%rd2+236], %r1792;
	ld.global.u32 	%r1793, [%rd1+240];
	st.global.u32 	[%rd2+240], %r1793;
	ld.global.u32 	%r1794, [%rd1+244];
	st.global.u32 	[%rd2+244], %r1794;
	ld.global.u32 	%r1795, [%rd1+248];
	st.global.u32 	[%rd2+248], %r1795;
	ld.global.u32 	%r1796, [%rd1+252];
	st.global.u32 	[%rd2+252], %r1796;
	ld.global.s8 	%rs897, [%rd15+448];
	ld.global.s8 	%rs898, [%rd12+7];
	mul.wide.s16 	%r1797, %rs898, %rs897;
	ld.global.u32 	%r1798, [%rd1];
	add.s32 	%r1799, %r1797, %r1798;
	st.global.u32 	[%rd1], %r1799;
	ld.global.s8 	%rs899, [%rd15+449];
	ld.global.s8 	%rs900, [%rd12+7];
	mul.wide.s16 	%r1800, %rs900, %rs899;
	ld.global.u32 	%r1801, [%rd1+4];
	add.s32 	%r1802, %r1800, %r1801;
	st.global.u32 	[%rd1+4], %r1802;
	ld.global.s8 	%rs901, [%rd15+450];
	ld.global.s8 	%rs902, [%rd12+7];
	mul.wide.s16 	%r1803, %rs902, %rs901;
	ld.global.u32 	%r1804, [%rd1+8];
	add.s32 	%r1805, %r1803, %r1804;
	st.global.u32 	[%rd1+8], %r1805;
	ld.global.s8 	%rs903, [%rd15+451];
	ld.global.s8 	%rs904, [%rd12+7];
	mul.wide.s16 	%r1806, %rs904, %rs903;
	ld.global.u32 	%r1807, [%rd1+12];
	add.s32 	%r1808, %r1806, %r1807;
	st.global.u32 	[%rd1+12], %r1808;
	ld.global.s8 	%rs905, [%rd15+452];
	ld.global.s8 	%rs906, [%rd12+7];
	mul.wide.s16 	%r1809, %rs906, %rs905;
	ld.global.u32 	%r1810, [%rd1+16];
	add.s32 	%r1811, %r1809, %r1810;
	st.global.u32 	[%rd1+16], %r1811;
	ld.global.s8 	%rs907, [%rd15+453];
	ld.global.s8 	%rs908, [%rd12+7];
	mul.wide.s16 	%r1812, %rs908, %rs907;
	ld.global.u32 	%r1813, [%rd1+20];
	add.s32 	%r1814, %r1812, %r1813;
	st.global.u32 	[%rd1+20], %r1814;
	ld.global.s8 	%rs909, [%rd15+454];
	ld.global.s8 	%rs910, [%rd12+7];
	mul.wide.s16 	%r1815, %rs910, %rs909;
	ld.global.u32 	%r1816, [%rd1+24];
	add.s32 	%r1817, %r1815, %r1816;
	st.global.u32 	[%rd1+24], %r1817;
	ld.global.s8 	%rs911, [%rd15+455];
	ld.global.s8 	%rs912, [%rd12+7];
	mul.wide.s16 	%r1818, %rs912, %rs911;
	ld.global.u32 	%r1819, [%rd1+28];
	add.s32 	%r1820, %r1818, %r1819;
	st.global.u32 	[%rd1+28], %r1820;
	ld.global.s8 	%rs913, [%rd15+456];
	ld.global.s8 	%rs914, [%rd12+7];
	mul.wide.s16 	%r1821, %rs914, %rs913;
	ld.global.u32 	%r1822, [%rd1+32];
	add.s32 	%r1823, %r1821, %r1822;
	st.global.u32 	[%rd1+32], %r1823;
	ld.global.s8 	%rs915, [%rd15+457];
	ld.global.s8 	%rs916, [%rd12+7];
	mul.wide.s16 	%r1824, %rs916, %rs915;
	ld.global.u32 	%r1825, [%rd1+36];
	add.s32 	%r1826, %r1824, %r1825;
	st.global.u32 	[%rd1+36], %r1826;
	ld.global.s8 	%rs917, [%rd15+458];
	ld.global.s8 	%rs918, [%rd12+7];
	mul.wide.s16 	%r1827, %rs918, %rs917;
	ld.global.u32 	%r1828, [%rd1+40];
	add.s32 	%r1829, %r1827, %r1828;
	st.global.u32 	[%rd1+40], %r1829;
	ld.global.s8 	%rs919, [%rd15+459];
	ld.global.s8 	%rs920, [%rd12+7];
	mul.wide.s16 	%r1830, %rs920, %rs919;
	ld.global.u32 	%r1831, [%rd1+44];
	add.s32 	%r1832, %r1830, %r1831;
	st.global.u32 	[%rd1+44], %r1832;
	ld.global.s8 	%rs921, [%rd15+460];
	ld.global.s8 	%rs922, [%rd12+7];
	mul.wide.s16 	%r1833, %rs922, %rs921;
	ld.global.u32 	%r1834, [%rd1+48];
	add.s32 	%r1835, %r1833, %r1834;
	st.global.u32 	[%rd1+48], %r1835;
	ld.global.s8 	%rs923, [%rd15+461];
	ld.global.s8 	%rs924, [%rd12+7];
	mul.wide.s16 	%r1836, %rs924, %rs923;
	ld.global.u32 	%r1837, [%rd1+52];
	add.s32 	%r1838, %r1836, %r1837;
	st.global.u32 	[%rd1+52], %r1838;
	ld.global.s8 	%rs925, [%rd15+462];
	ld.global.s8 	%rs926, [%rd12+7];
	mul.wide.s16 	%r1839, %rs926, %rs925;
	ld.global.u32 	%r1840, [%rd1+56];
	add.s32 	%r1841, %r1839, %r1840;
	st.global.u32 	[%rd1+56], %r1841;
	ld.global.s8 	%rs927, [%rd15+463];
	ld.global.s8 	%rs928, [%rd12+7];
	mul.wide.s16 	%r1842, %rs928, %rs927;
	ld.global.u32 	%r1843, [%rd1+60];
	add.s32 	%r1844, %r1842, %r1843;
	st.global.u32 	[%rd1+60], %r1844;
	ld.global.s8 	%rs929, [%rd15+464];
	ld.global.s8 	%rs930, [%rd12+7];
	mul.wide.s16 	%r1845, %rs930, %rs929;
	ld.global.u32 	%r1846, [%rd1+64];
	add.s32 	%r1847, %r1845, %r1846;
	st.global.u32 	[%rd1+64], %r1847;
	ld.global.s8 	%rs931, [%rd15+465];
	ld.global.s8 	%rs932, [%rd12+7];
	mul.wide.s16 	%r1848, %rs932, %rs931;
	ld.global.u32 	%r1849, [%rd1+68];
	add.s32 	%r1850, %r1848, %r1849;
	st.global.u32 	[%rd1+68], %r1850;
	ld.global.s8 	%rs933, [%rd15+466];
	ld.global.s8 	%rs934, [%rd12+7];
	mul.wide.s16 	%r1851, %rs934, %rs933;
	ld.global.u32 	%r1852, [%rd1+72];
	add.s32 	%r1853, %r1851, %r1852;
	st.global.u32 	[%rd1+72], %r1853;
	ld.global.s8 	%rs935, [%rd15+467];
	ld.global.s8 	%rs936, [%rd12+7];
	mul.wide.s16 	%r1854, %rs936, %rs935;
	ld.global.u32 	%r1855, [%rd1+76];
	add.s32 	%r1856, %r1854, %r1855;
	st.global.u32 	[%rd1+76], %r1856;
	ld.global.s8 	%rs937, [%rd15+468];
	ld.global.s8 	%rs938, [%rd12+7];
	mul.wide.s16 	%r1857, %rs938, %rs937;
	ld.global.u32 	%r1858, [%rd1+80];
	add.s32 	%r1859, %r1857, %r1858;
	st.global.u32 	[%rd1+80], %r1859;
	ld.global.s8 	%rs939, [%rd15+469];
	ld.global.s8 	%rs940, [%rd12+7];
	mul.wide.s16 	%r1860, %rs940, %rs939;
	ld.global.u32 	%r1861, [%rd1+84];
	add.s32 	%r1862, %r1860, %r1861;
	st.global.u32 	[%rd1+84], %r1862;
	ld.global.s8 	%rs941, [%rd15+470];
	ld.global.s8 	%rs942, [%rd12+7];
	mul.wide.s16 	%r1863, %rs942, %rs941;
	ld.global.u32 	%r1864, [%rd1+88];
	add.s32 	%r1865, %r1863, %r1864;
	st.global.u32 	[%rd1+88], %r1865;
	ld.global.s8 	%rs943, [%rd15+471];
	ld.global.s8 	%rs944, [%rd12+7];
	mul.wide.s16 	%r1866, %rs944, %rs943;
	ld.global.u32 	%r1867, [%rd1+92];
	add.s32 	%r1868, %r1866, %r1867;
	st.global.u32 	[%rd1+92], %r1868;
	ld.global.s8 	%rs945, [%rd15+472];
	ld.global.s8 	%rs946, [%rd12+7];
	mul.wide.s16 	%r1869, %rs946, %rs945;
	ld.global.u32 	%r1870, [%rd1+96];
	add.s32 	%r1871, %r1869, %r1870;
	st.global.u32 	[%rd1+96], %r1871;
	ld.global.s8 	%rs947, [%rd15+473];
	ld.global.s8 	%rs948, [%rd12+7];
	mul.wide.s16 	%r1872, %rs948, %rs947;
	ld.global.u32 	%r1873, [%rd1+100];
	add.s32 	%r1874, %r1872, %r1873;
	st.global.u32 	[%rd1+100], %r1874;
	ld.global.s8 	%rs949, [%rd15+474];
	ld.global.s8 	%rs950, [%rd12+7];
	mul.wide.s16 	%r1875, %rs950, %rs949;
	ld.global.u32 	%r1876, [%rd1+104];
	add.s32 	%r1877, %r1875, %r1876;
	st.global.u32 	[%rd1+104], %r1877;
	ld.global.s8 	%rs951, [%rd15+475];
	ld.global.s8 	%rs952, [%rd12+7];
	mul.wide.s16 	%r1878, %rs952, %rs951;
	ld.global.u32 	%r1879, [%rd1+108];
	add.s32 	%r1880, %r1878, %r1879;
	st.global.u32 	[%rd1+108], %r1880;
	ld.global.s8 	%rs953, [%rd15+476];
	ld.global.s8 	%rs954, [%rd12+7];
	mul.wide.s16 	%r1881, %rs954, %rs953;
	ld.global.u32 	%r1882, [%rd1+112];
	add.s32 	%r1883, %r1881, %r1882;
	st.global.u32 	[%rd1+112], %r1883;
	ld.global.s8 	%rs955, [%rd15+477];
	ld.global.s8 	%rs956, [%rd12+7];
	mul.wide.s16 	%r1884, %rs956, %rs955;
	ld.global.u32 	%r1885, [%rd1+116];
	add.s32 	%r1886, %r1884, %r1885;
	st.global.u32 	[%rd1+116], %r1886;
	ld.global.s8 	%rs957, [%rd15+478];
	ld.global.s8 	%rs958, [%rd12+7];
	mul.wide.s16 	%r1887, %rs958, %rs957;
	ld.global.u32 	%r1888, [%rd1+120];
	add.s32 	%r1889, %r1887, %r1888;
	st.global.u32 	[%rd1+120], %r1889;
	ld.global.s8 	%rs959, [%rd15+479];
	ld.global.s8 	%rs960, [%rd12+7];
	mul.wide.s16 	%r1890, %rs960, %rs959;
	ld.global.u32 	%r1891, [%rd1+124];
	add.s32 	%r1892, %r1890, %r1891;
	st.global.u32 	[%rd1+124], %r1892;
	ld.global.s8 	%rs961, [%rd15+480];
	ld.global.s8 	%rs962, [%rd12+7];
	mul.wide.s16 	%r1893, %rs962, %rs961;
	ld.global.u32 	%r1894, [%rd1+128];
	add.s32 	%r1895, %r1893, %r1894;
	st.global.u32 	[%rd1+128], %r1895;
	ld.global.s8 	%rs963, [%rd15+481];
	ld.global.s8 	%rs964, [%rd12+7];
	mul.wide.s16 	%r1896, %rs964, %rs963;
	ld.global.u32 	%r1897, [%rd1+132];
	add.s32 	%r1898, %r1896, %r1897;
	st.global.u32 	[%rd1+132], %r1898;
	ld.global.s8 	%rs965, [%rd15+482];
	ld.global.s8 	%rs966, [%rd12+7];
	mul.wide.s16 	%r1899, %rs966, %rs965;
	ld.global.u32 	%r1900, [%rd1+136];
	add.s32 	%r1901, %r1899, %r1900;
	st.global.u32 	[%rd1+136], %r1901;
	ld.global.s8 	%rs967, [%rd15+483];
	ld.global.s8 	%rs968, [%rd12+7];
	mul.wide.s16 	%r1902, %rs968, %rs967;
	ld.global.u32 	%r1903, [%rd1+140];
	add.s32 	%r1904, %r1902, %r1903;
	st.global.u32 	[%rd1+140], %r1904;
	ld.global.s8 	%rs969, [%rd15+484];
	ld.global.s8 	%rs970, [%rd12+7];
	mul.wide.s16 	%r1905, %rs970, %rs969;
	ld.global.u32 	%r1906, [%rd1+144];
	add.s32 	%r1907, %r1905, %r1906;
	st.global.u32 	[%rd1+144], %r1907;
	ld.global.s8 	%rs971, [%rd15+485];
	ld.global.s8 	%rs972, [%rd12+7];
	mul.wide.s16 	%r1908, %rs972, %rs971;
	ld.global.u32 	%r1909, [%rd1+148];
	add.s32 	%r1910, %r1908, %r1909;
	st.global.u32 	[%rd1+148], %r1910;
	ld.global.s8 	%rs973, [%rd15+486];
	ld.global.s8 	%rs974, [%rd12+7];
	mul.wide.s16 	%r1911, %rs974, %rs973;
	ld.global.u32 	%r1912, [%rd1+152];
	add.s32 	%r1913, %r1911, %r1912;
	st.global.u32 	[%rd1+152], %r1913;
	ld.global.s8 	%rs975, [%rd15+487];
	ld.global.s8 	%rs976, [%rd12+7];
	mul.wide.s16 	%r1914, %rs976, %rs975;
	ld.global.u32 	%r1915, [%rd1+156];
	add.s32 	%r1916, %r1914, %r1915;
	st.global.u32 	[%rd1+156], %r1916;
	ld.global.s8 	%rs977, [%rd15+488];
	ld.global.s8 	%rs978, [%rd12+7];
	mul.wide.s16 	%r1917, %rs978, %rs977;
	ld.global.u32 	%r1918, [%rd1+160];
	add.s32 	%r1919, %r1917, %r1918;
	st.global.u32 	[%rd1+160], %r1919;
	ld.global.s8 	%rs979, [%rd15+489];
	ld.global.s8 	%rs980, [%rd12+7];
	mul.wide.s16 	%r1920, %rs980, %rs979;
	ld.global.u32 	%r1921, [%rd1+164];
	add.s32 	%r1922, %r1920, %r1921;
	st.global.u32 	[%rd1+164], %r1922;
	ld.global.s8 	%rs981, [%rd15+490];
	ld.global.s8 	%rs982, [%rd12+7];
	mul.wide.s16 	%r1923, %rs982, %rs981;
	ld.global.u32 	%r1924, [%rd1+168];
	add.s32 	%r1925, %r1923, %r1924;
	st.global.u32 	[%rd1+168], %r1925;
	ld.global.s8 	%rs983, [%rd15+491];
	ld.global.s8 	%rs984, [%rd12+7];
	mul.wide.s16 	%r1926, %rs984, %rs983;
	ld.global.u32 	%r1927, [%rd1+172];
	add.s32 	%r1928, %r1926, %r1927;
	st.global.u32 	[%rd1+172], %r1928;
	ld.global.s8 	%rs985, [%rd15+492];
	ld.global.s8 	%rs986, [%rd12+7];
	mul.wide.s16 	%r1929, %rs986, %rs985;
	ld.global.u32 	%r1930, [%rd1+176];
	add.s32 	%r1931, %r1929, %r1930;
	st.global.u32 	[%rd1+176], %r1931;
	ld.global.s8 	%rs987, [%rd15+493];
	ld.global.s8 	%rs988, [%rd12+7];
	mul.wide.s16 	%r1932, %rs988, %rs987;
	ld.global.u32 	%r1933, [%rd1+180];
	add.s32 	%r1934, %r1932, %r1933;
	st.global.u32 	[%rd1+180], %r1934;
	ld.global.s8 	%rs989, [%rd15+494];
	ld.global.s8 	%rs990, [%rd12+7];
	mul.wide.s16 	%r1935, %rs990, %rs989;
	ld.global.u32 	%r1936, [%rd1+184];
	add.s32 	%r1937, %r1935, %r1936;
	st.global.u32 	[%rd1+184], %r1937;
	ld.global.s8 	%rs991, [%rd15+495];
	ld.global.s8 	%rs992, [%rd12+7];
	mul.wide.s16 	%r1938, %rs992, %rs991;
	ld.global.u32 	%r1939, [%rd1+188];
	add.s32 	%r1940, %r1938, %r1939;
	st.global.u32 	[%rd1+188], %r1940;
	ld.global.s8 	%rs993, [%rd15+496];
	ld.global.s8 	%rs994, [%rd12+7];
	mul.wide.s16 	%r1941, %rs994, %rs993;
	ld.global.u32 	%r1942, [%rd1+192];
	add.s32 	%r1943, %r1941, %r1942;
	st.global.u32 	[%rd1+192], %r1943;
	ld.global.s8 	%rs995, [%rd15+497];
	ld.global.s8 	%rs996, [%rd12+7];
	mul.wide.s16 	%r1944, %rs996, %rs995;
	ld.global.u32 	%r1945, [%rd1+196];
	add.s32 	%r1946, %r1944, %r1945;
	st.global.u32 	[%rd1+196], %r1946;
	ld.global.s8 	%rs997, [%rd15+498];
	ld.global.s8 	%rs998, [%rd12+7];
	mul.wide.s16 	%r1947, %rs998, %rs997;
	ld.global.u32 	%r1948, [%rd1+200];
	add.s32 	%r1949, %r1947, %r1948;
	st.global.u32 	[%rd1+200], %r1949;
	ld.global.s8 	%rs999, [%rd15+499];
	ld.global.s8 	%rs1000, [%rd12+7];
	mul.wide.s16 	%r1950, %rs1000, %rs999;
	ld.global.u32 	%r1951, [%rd1+204];
	add.s32 	%r1952, %r1950, %r1951;
	st.global.u32 	[%rd1+204], %r1952;
	ld.global.s8 	%rs1001, [%rd15+500];
	ld.global.s8 	%rs1002, [%rd12+7];
	mul.wide.s16 	%r1953, %rs1002, %rs1001;
	ld.global.u32 	%r1954, [%rd1+208];
	add.s32 	%r1955, %r1953, %r1954;
	st.global.u32 	[%rd1+208], %r1955;
	ld.global.s8 	%rs1003, [%rd15+501];
	ld.global.s8 	%rs1004, [%rd12+7];
	mul.wide.s16 	%r1956, %rs1004, %rs1003;
	ld.global.u32 	%r1957, [%rd1+212];
	add.s32 	%r1958, %r1956, %r1957;
	st.global.u32 	[%rd1+212], %r1958;
	ld.global.s8 	%rs1005, [%rd15+502];
	ld.global.s8 	%rs1006, [%rd12+7];
	mul.wide.s16 	%r1959, %rs1006, %rs1005;
	ld.global.u32 	%r1960, [%rd1+216];
	add.s32 	%r1961, %r1959, %r1960;
	st.global.u32 	[%rd1+216], %r1961;
	ld.global.s8 	%rs1007, [%rd15+503];
	ld.global.s8 	%rs1008, [%rd12+7];
	mul.wide.s16 	%r1962, %rs1008, %rs1007;
	ld.global.u32 	%r1963, [%rd1+220];
	add.s32 	%r1964, %r1962, %r1963;
	st.global.u32 	[%rd1+220], %r1964;
	ld.global.s8 	%rs1009, [%rd15+504];
	ld.global.s8 	%rs1010, [%rd12+7];
	mul.wide.s16 	%r1965, %rs1010, %rs1009;
	ld.global.u32 	%r1966, [%rd1+224];
	add.s32 	%r1967, %r1965, %r1966;
	st.global.u32 	[%rd1+224], %r1967;
	ld.global.s8 	%rs1011, [%rd15+505];
	ld.global.s8 	%rs1012, [%rd12+7];
	mul.wide.s16 	%r1968, %rs1012, %rs1011;
	ld.global.u32 	%r1969, [%rd1+228];
	add.s32 	%r1970, %r1968, %r1969;
	st.global.u32 	[%rd1+228], %r1970;
	ld.global.s8 	%rs1013, [%rd15+506];
	ld.global.s8 	%rs1014, [%rd12+7];
	mul.wide.s16 	%r1971, %rs1014, %rs1013;
	ld.global.u32 	%r1972, [%rd1+232];
	add.s32 	%r1973, %r1971, %r1972;
	st.global.u32 	[%rd1+232], %r1973;
	ld.global.s8 	%rs1015, [%rd15+507];
	ld.global.s8 	%rs1016, [%rd12+7];
	mul.wide.s16 	%r1974, %rs1016, %rs1015;
	ld.global.u32 	%r1975, [%rd1+236];
	add.s32 	%r1976, %r1974, %r1975;
	st.global.u32 	[%rd1+236], %r1976;
	ld.global.s8 	%rs1017, [%rd15+508];
	ld.global.s8 	%rs1018, [%rd12+7];
	mul.wide.s16 	%r1977, %rs1018, %rs1017;
	ld.global.u32 	%r1978, [%rd1+240];
	add.s32 	%r1979, %r1977, %r1978;
	st.global.u32 	[%rd1+240], %r1979;
	ld.global.s8 	%rs1019, [%rd15+509];
	ld.global.s8 	%rs1020, [%rd12+7];
	mul.wide.s16 	%r1980, %rs1020, %rs1019;
	ld.global.u32 	%r1981, [%rd1+244];
	add.s32 	%r1982, %r1980, %r1981;
	st.global.u32 	[%rd1+244], %r1982;
	ld.global.s8 	%rs1021, [%rd15+510];
	ld.global.s8 	%rs1022, [%rd12+7];
	mul.wide.s16 	%r1983, %rs1022, %rs1021;
	ld.global.u32 	%r1984, [%rd1+248];
	add.s32 	%r1985, %r1983, %r1984;
	st.global.u32 	[%rd1+248], %r1985;
	ld.global.s8 	%rs1023, [%rd15+511];
	ld.global.s8 	%rs1024, [%rd12+7];
	mul.wide.s16 	%r1986, %rs1024, %rs1023;
	add.s32 	%r1987, %r1986, %r1796;
	st.global.u32 	[%rd1+252], %r1987;
	st.global.u32 	[%rd2], %r1799;
	ld.global.u32 	%r1988, [%rd1+4];
	st.global.u32 	[%rd2+4], %r1988;
	ld.global.u32 	%r1989, [%rd1+8];
	st.global.u32 	[%rd2+8], %r1989;
	ld.global.u32 	%r1990, [%rd1+12];
	st.global.u32 	[%rd2+12], %r1990;
	ld.global.u32 	%r1991, [%rd1+16];
	st.global.u32 	[%rd2+16], %r1991;
	ld.global.u32 	%r1992, [%rd1+20];
	st.global.u32 	[%rd2+20], %r1992;
	ld.global.u32 	%r1993, [%rd1+24];
	st.global.u32 	[%rd2+24], %r1993;
	ld.global.u32 	%r1994, [%rd1+28];
	st.global.u32 	[%rd2+28], %r1994;
	ld.global.u32 	%r1995, [%rd1+32];
	st.global.u32 	[%rd2+32], %r1995;
	ld.global.u32 	%r1996, [%rd1+36];
	st.global.u32 	[%rd2+36], %r1996;
	ld.global.u32 	%r1997, [%rd1+40];
	st.global.u32 	[%rd2+40], %r1997;
	ld.global.u32 	%r1998, [%rd1+44];
	st.global.u32 	[%rd2+44], %r1998;
	ld.global.u32 	%r1999, [%rd1+48];
	st.global.u32 	[%rd2+48], %r1999;
	ld.global.u32 	%r2000, [%rd1+52];
	st.global.u32 	[%rd2+52], %r2000;
	ld.global.u32 	%r2001, [%rd1+56];
	st.global.u32 	[%rd2+56], %r2001;
	ld.global.u32 	%r2002, [%rd1+60];
	st.global.u32 	[%rd2+60], %r2002;
	ld.global.u32 	%r2003, [%rd1+64];
	st.global.u32 	[%rd2+64], %r2003;
	ld.global.u32 	%r2004, [%rd1+68];
	st.global.u32 	[%rd2+68], %r2004;
	ld.global.u32 	%r2005, [%rd1+72];
	st.global.u32 	[%rd2+72], %r2005;
	ld.global.u32 	%r2006, [%rd1+76];
	st.global.u32 	[%rd2+76], %r2006;
	ld.global.u32 	%r2007, [%rd1+80];
	st.global.u32 	[%rd2+80], %r2007;
	ld.global.u32 	%r2008, [%rd1+84];
	st.global.u32 	[%rd2+84], %r2008;
	ld.global.u32 	%r2009, [%rd1+88];
	st.global.u32 	[%rd2+88], %r2009;
	ld.global.u32 	%r2010, [%rd1+92];
	st.global.u32 	[%rd2+92], %r2010;
	ld.global.u32 	%r2011, [%rd1+96];
	st.global.u32 	[%rd2+96], %r2011;
	ld.global.u32 	%r2012, [%rd1+100];
	st.global.u32 	[%rd2+100], %r2012;
	ld.global.u32 	%r2013, [%rd1+104];
	st.global.u32 	[%rd2+104], %r2013;
	ld.global.u32 	%r2014, [%rd1+108];
	st.global.u32 	[%rd2+108], %r2014;
	ld.global.u32 	%r2015, [%rd1+112];
	st.global.u32 	[%rd2+112], %r2015;
	ld.global.u32 	%r2016, [%rd1+116];
	st.global.u32 	[%rd2+116], %r2016;
	ld.global.u32 	%r2017, [%rd1+120];
	st.global.u32 	[%rd2+120], %r2017;
	ld.global.u32 	%r2018, [%rd1+124];
	st.global.u32 	[%rd2+124], %r2018;
	ld.global.u32 	%r2019, [%rd1+128];
	st.global.u32 	[%rd2+128], %r2019;
	ld.global.u32 	%r2020, [%rd1+132];
	st.global.u32 	[%rd2+132], %r2020;
	ld.global.u32 	%r2021, [%rd1+136];
	st.global.u32 	[%rd2+136], %r2021;
	ld.global.u32 	%r2022, [%rd1+140];
	st.global.u32 	[%rd2+140], %r2022;
	ld.global.u32 	%r2023, [%rd1+144];
	st.global.u32 	[%rd2+144], %r2023;
	ld.global.u32 	%r2024, [%rd1+148];
	st.global.u32 	[%rd2+148], %r2024;
	ld.global.u32 	%r2025, [%rd1+152];
	st.global.u32 	[%rd2+152], %r2025;
	ld.global.u32 	%r2026, [%rd1+156];
	st.global.u32 	[%rd2+156], %r2026;
	ld.global.u32 	%r2027, [%rd1+160];
	st.global.u32 	[%rd2+160], %r2027;
	ld.global.u32 	%r2028, [%rd1+164];
	st.global.u32 	[%rd2+164], %r2028;
	ld.global.u32 	%r2029, [%rd1+168];
	st.global.u32 	[%rd2+168], %r2029;
	ld.global.u32 	%r2030, [%rd1+172];
	st.global.u32 	[%rd2+172], %r2030;
	ld.global.u32 	%r2031, [%rd1+176];
	st.global.u32 	[%rd2+176], %r2031;
	ld.global.u32 	%r2032, [%rd1+180];
	st.global.u32 	[%rd2+180], %r2032;
	ld.global.u32 	%r2033, [%rd1+184];
	st.global.u32 	[%rd2+184], %r2033;
	ld.global.u32 	%r2034, [%rd1+188];
	st.global.u32 	[%rd2+188], %r2034;
	ld.global.u32 	%r2035, [%rd1+192];
	st.global.u32 	[%rd2+192], %r2035;
	ld.global.u32 	%r2036, [%rd1+196];
	st.global.u32 	[%rd2+196], %r2036;
	ld.global.u32 	%r2037, [%rd1+200];
	st.global.u32 	[%rd2+200], %r2037;
	ld.global.u32 	%r2038, [%rd1+204];
	st.global.u32 	[%rd2+204], %r2038;
	ld.global.u32 	%r2039, [%rd1+208];
	st.global.u32 	[%rd2+208], %r2039;
	ld.global.u32 	%r2040, [%rd1+212];
	st.global.u32 	[%rd2+212], %r2040;
	ld.global.u32 	%r2041, [%rd1+216];
	st.global.u32 	[%rd2+216], %r2041;
	ld.global.u32 	%r2042, [%rd1+220];
	st.global.u32 	[%rd2+220], %r2042;
	ld.global.u32 	%r2043, [%rd1+224];
	st.global.u32 	[%rd2+224], %r2043;
	ld.global.u32 	%r2044, [%rd1+228];
	st.global.u32 	[%rd2+228], %r2044;
	ld.global.u32 	%r2045, [%rd1+232];
	st.global.u32 	[%rd2+232], %r2045;
	ld.global.u32 	%r2046, [%rd1+236];
	st.global.u32 	[%rd2+236], %r2046;
	ld.global.u32 	%r2047, [%rd1+240];
	st.global.u32 	[%rd2+240], %r2047;
	ld.global.u32 	%r2048, [%rd1+244];
	st.global.u32 	[%rd2+244], %r2048;
	ld.global.u32 	%r2049, [%rd1+248];
	st.global.u32 	[%rd2+248], %r2049;
	ld.global.u32 	%r2050, [%rd1+252];
	st.global.u32 	[%rd2+252], %r2050;
	ld.global.s8 	%rs1025, [%rd15+512];
	ld.global.s8 	%rs1026, [%rd12+8];
	mul.wide.s16 	%r2051, %rs1026, %rs1025;
	ld.global.u32 	%r2052, [%rd1];
	add.s32 	%r2053, %r2051, %r2052;
	st.global.u32 	[%rd1], %r2053;
	ld.global.s8 	%rs1027, [%rd15+513];
	ld.global.s8 	%rs1028, [%rd12+8];
	mul.wide.s16 	%r2054, %rs1028, %rs1027;
	ld.global.u32 	%r2055, [%rd1+4];
	add.s32 	%r2056, %r2054, %r2055;
	st.global.u32 	[%rd1+4], %r2056;
	ld.global.s8 	%rs1029, [%rd15+514];
	ld.global.s8 	%rs1030, [%rd12+8];
	mul.wide.s16 	%r2057, %rs1030, %rs1029;
	ld.global.u32 	%r2058, [%rd1+8];
	add.s32 	%r2059, %r2057, %r2058;
	st.global.u32 	[%rd1+8], %r2059;
	ld.global.s8 	%rs1031, [%rd15+515];
	ld.global.s8 	%rs1032, [%rd12+8];
	mul.wide.s16 	%r2060, %rs1032, %rs1031;
	ld.global.u32 	%r2061, [%rd1+12];
	add.s32 	%r2062, %r2060, %r2061;
	st.global.u32 	[%rd1+12], %r2062;
	ld.global.s8 	%rs1033, [%rd15+516];
	ld.global.s8 	%rs1034, [%rd12+8];
	mul.wide.s16 	%r2063, %rs1034, %rs1033;
	ld.global.u32 	%r2064, [%rd1+16];
	add.s32 	%r2065, %r2063, %r2064;
	st.global.u32 	[%rd1+16], %r2065;
	ld.global.s8 	%rs1035, [%rd15+517];
	ld.global.s8 	%rs1036, [%rd12+8];
	mul.wide.s16 	%r2066, %rs1036, %rs1035;
	ld.global.u32 	%r2067, [%rd1+20];
	add.s32 	%r2068, %r2066, %r2067;
	st.global.u32 	[%rd1+20], %r2068;
	ld.global.s8 	%rs1037, [%rd15+518];
	ld.global.s8 	%rs1038, [%rd12+8];
	mul.wide.s16 	%r2069, %rs1038, %rs1037;
	ld.global.u32 	%r2070, [%rd1+24];
	add.s32 	%r2071, %r2069, %r2070;
	st.global.u32 	[%rd1+24], %r2071;
	ld.global.s8 	%rs1039, [%rd15+519];
	ld.global.s8 	%rs1040, [%rd12+8];
	mul.wide.s16 	%r2072, %rs1040, %rs1039;
	ld.global.u32 	%r2073, [%rd1+28];
	add.s32 	%r2074, %r2072, %r2073;
	st.global.u32 	[%rd1+28], %r2074;
	ld.global.s8 	%rs1041, [%rd15+520];
	ld.global.s8 	%rs1042, [%rd12+8];
	mul.wide.s16 	%r2075, %rs1042, %rs1041;
	ld.global.u32 	%r2076, [%rd1+32];
	add.s32 	%r2077, %r2075, %r2076;
	st.global.u32 	[%rd1+32], %r2077;
	ld.global.s8 	%rs1043, [%rd15+521];
	ld.global.s8 	%rs1044, [%rd12+8];
	mul.wide.s16 	%r2078, %rs1044, %rs1043;
	ld.global.u32 	%r2079, [%rd1+36];
	add.s32 	%r2080, %r2078, %r2079;
	st.global.u32 	[%rd1+36], %r2080;
	ld.global.s8 	%rs1045, [%rd15+522];
	ld.global.s8 	%rs1046, [%rd12+8];
	mul.wide.s16 	%r2081, %rs1046, %rs1045;
	ld.global.u32 	%r2082, [%rd1+40];
	add.s32 	%r2083, %r2081, %r2082;
	st.global.u32 	[%rd1+40], %r2083;
	ld.global.s8 	%rs1047, [%rd15+523];
	ld.global.s8 	%rs1048, [%rd12+8];
	mul.wide.s16 	%r2084, %rs1048, %rs1047;
	ld.global.u32 	%r2085, [%rd1+44];
	add.s32 	%r2086, %r2084, %r2085;
	st.global.u32 	[%rd1+44], %r2086;
	ld.global.s8 	%rs1049, [%rd15+524];
	ld.global.s8 	%rs1050, [%rd12+8];
	mul.wide.s16 	%r2087, %rs1050, %rs1049;
	ld.global.u32 	%r2088, [%rd1+48];
	add.s32 	%r2089, %r2087, %r2088;
	st.global.u32 	[%rd1+48], %r2089;
	ld.global.s8 	%rs1051, [%rd15+525];
	ld.global.s8 	%rs1052, [%rd12+8];
	mul.wide.s16 	%r2090, %rs1052, %rs1051;
	ld.global.u32 	%r2091, [%rd1+52];
	add.s32 	%r2092, %r2090, %r2091;
	st.global.u32 	[%rd1+52], %r2092;
	ld.global.s8 	%rs1053, [%rd15+526];
	ld.global.s8 	%rs1054, [%rd12+8];
	mul.wide.s16 	%r2093, %rs1054, %rs1053;
	ld.global.u32 	%r2094, [%rd1+56];
	add.s32 	%r2095, %r2093, %r2094;
	st.global.u32 	[%rd1+56], %r2095;
	ld.global.s8 	%rs1055, [%rd15+527];
	ld.global.s8 	%rs1056, [%rd12+8];
	mul.wide.s16 	%r2096, %rs1056, %rs1055;
	ld.global.u32 	%r2097, [%rd1+60];
	add.s32 	%r2098, %r2096, %r2097;
	st.global.u32 	[%rd1+60], %r2098;
	ld.global.s8 	%rs1057, [%rd15+528];
	ld.global.s8 	%rs1058, [%rd12+8];
	mul.wide.s16 	%r2099, %rs1058, %rs1057;
	ld.global.u32 	%r2100, [%rd1+64];
	add.s32 	%r2101, %r2099, %r2100;
	st.global.u32 	[%rd1+64], %r2101;
	ld.global.s8 	%rs1059, [%rd15+529];
	ld.global.s8 	%rs1060, [%rd12+8];
	mul.wide.s16 	%r2102, %rs1060, %rs1059;
	ld.global.u32 	%r2103, [%rd1+68];
	add.s32 	%r2104, %r2102, %r2103;
	st.global.u32 	[%rd1+68], %r2104;
	ld.global.s8 	%rs1061, [%rd15+530];
	ld.global.s8 	%rs1062, [%rd12+8];
	mul.wide.s16 	%r2105, %rs1062, %rs1061;
	ld.global.u32 	%r2106, [%rd1+72];
	add.s32 	%r2107, %r2105, %r2106;
	st.global.u32 	[%rd1+72], %r2107;
	ld.global.s8 	%rs1063, [%rd15+531];
	ld.global.s8 	%rs1064, [%rd12+8];
	mul.wide.s16 	%r2108, %rs1064, %rs1063;
	ld.global.u32 	%r2109, [%rd1+76];
	add.s32 	%r2110, %r2108, %r2109;
	st.global.u32 	[%rd1+76], %r2110;
	ld.global.s8 	%rs1065, [%rd15+532];
	ld.global.s8 	%rs1066, [%rd12+8];
	mul.wide.s16 	%r2111, %rs1066, %rs1065;
	ld.global.u32 	%r2112, [%rd1+80];
	add.s32 	%r2113, %r2111, %r2112;
	st.global.u32 	[%rd1+80], %r2113;
	ld.global.s8 	%rs1067, [%rd15+533];
	ld.global.s8 	%rs1068, [%rd12+8];
	mul.wide.s16 	%r2114, %rs1068, %rs1067;
	ld.global.u32 	%r2115, [%rd1+84];
	add.s32 	%r2116, %r2114, %r2115;
	st.global.u32 	[%rd1+84], %r2116;
	ld.global.s8 	%rs1069, [%rd15+534];
	ld.global.s8 	%rs1070, [%rd12+8];
	mul.wide.s16 	%r2117, %rs1070, %rs1069;
	ld.global.u32 	%r2118, [%rd1+88];
	add.s32 	%r2119, %r2117, %r2118;
	st.global.u32 	[%rd1+88], %r2119;
	ld.global.s8 	%rs1071, [%rd15+535];
	ld.global.s8 	%rs1072, [%rd12+8];
	mul.wide.s16 	%r2120, %rs1072, %rs1071;
	ld.global.u32 	%r2121, [%rd1+92];
	add.s32 	%r2122, %r2120, %r2121;
	st.global.u32 	[%rd1+92], %r2122;
	ld.global.s8 	%rs1073, [%rd15+536];
	ld.global.s8 	%rs1074, [%rd12+8];
	mul.wide.s16 	%r2123, %rs1074, %rs1073;
	ld.global.u32 	%r2124, [%rd1+96];
	add.s32 	%r2125, %r2123, %r2124;
	st.global.u32 	[%rd1+96], %r2125;
	ld.global.s8 	%rs1075, [%rd15+537];
	ld.global.s8 	%rs1076, [%rd12+8];
	mul.wide.s16 	%r2126, %rs1076, %rs1075;
	ld.global.u32 	%r2127, [%rd1+100];
	add.s32 	%r2128, %r2126, %r2127;
	st.global.u32 	[%rd1+100], %r2128;
	ld.global.s8 	%rs1077, [%rd15+538];
	ld.global.s8 	%rs1078, [%rd12+8];
	mul.wide.s16 	%r2129, %rs1078, %rs1077;
	ld.global.u32 	%r2130, [%rd1+104];
	add.s32 	%r2131, %r2129, %r2130;
	st.global.u32 	[%rd1+104], %r2131;
	ld.global.s8 	%rs1079, [%rd15+539];
	ld.global.s8 	%rs1080, [%rd12+8];
	mul.wide.s16 	%r2132, %rs1080, %rs1079;
	ld.global.u32 	%r2133, [%rd1+108];
	add.s32 	%r2134, %r2132, %r2133;
	st.global.u32 	[%rd1+108], %r2134;
	ld.global.s8 	%rs1081, [%rd15+540];
	ld.global.s8 	%rs1082, [%rd12+8];
	mul.wide.s16 	%r2135, %rs1082, %rs1081;
	ld.global.u32 	%r2136, [%rd1+112];
	add.s32 	%r2137, %r2135, %r2136;
	st.global.u32 	[%rd1+112], %r2137;
	ld.global.s8 	%rs1083, [%rd15+541];
	ld.global.s8 	%rs1084, [%rd12+8];
	mul.wide.s16 	%r2138, %rs1084, %rs1083;
	ld.global.u32 	%r2139, [%rd1+116];
	add.s32 	%r2140, %r2138, %r2139;
	st.global.u32 	[%rd1+116], %r2140;
	ld.global.s8 	%rs1085, [%rd15+542];
	ld.global.s8 	%rs1086, [%rd12+8];
	mul.wide.s16 	%r2141, %rs1086, %rs1085;
	ld.global.u32 	%r2142, [%rd1+120];
	add.s32 	%r2143, %r2141, %r2142;
	st.global.u32 	[%rd1+120], %r2143;
	ld.global.s8 	%rs1087, [%rd15+543];
	ld.global.s8 	%rs1088, [%rd12+8];
	mul.wide.s16 	%r2144, %rs1088, %rs1087;
	ld.global.u32 	%r2145, [%rd1+124];
	add.s32 	%r2146, %r2144, %r2145;
	st.global.u32 	[%rd1+124], %r2146;
	ld.global.s8 	%rs1089, [%rd15+544];
	ld.global.s8 	%rs1090, [%rd12+8];
	mul.wide.s16 	%r2147, %rs1090, %rs1089;
	ld.global.u32 	%r2148, [%rd1+128];
	add.s32 	%r2149, %r2147, %r2148;
	st.global.u32 	[%rd1+128], %r2149;
	ld.global.s8 	%rs1091, [%rd15+545];
	ld.global.s8 	%rs1092, [%rd12+8];
	mul.wide.s16 	%r2150, %rs1092, %rs1091;
	ld.global.u32 	%r2151, [%rd1+132];
	add.s32 	%r2152, %r2150, %r2151;
	st.global.u32 	[%rd1+132], %r2152;
	ld.global.s8 	%rs1093, [%rd15+546];
	ld.global.s8 	%rs1094, [%rd12+8];
	mul.wide.s16 	%r2153, %rs1094, %rs1093;
	ld.global.u32 	%r2154, [%rd1+136];
	add.s32 	%r2155, %r2153, %r2154;
	st.global.u32 	[%rd1+136], %r2155;
	ld.global.s8 	%rs1095, [%rd15+547];
	ld.global.s8 	%rs1096, [%rd12+8];
	mul.wide.s16 	%r2156, %rs1096, %rs1095;
	ld.global.u32 	%r2157, [%rd1+140];
	add.s32 	%r2158, %r2156, %r2157;
	st.global.u32 	[%rd1+140], %r2158;
	ld.global.s8 	%rs1097, [%rd15+548];
	ld.global.s8 	%rs1098, [%rd12+8];
	mul.wide.s16 	%r2159, %rs1098, %rs1097;
	ld.global.u32 	%r2160, [%rd1+144];
	add.s32 	%r2161, %r2159, %r2160;
	st.global.u32 	[%rd1+144], %r2161;
	ld.global.s8 	%rs1099, [%rd15+549];
	ld.global.s8 	%rs1100, [%rd12+8];
	mul.wide.s16 	%r2162, %rs1100, %rs1099;
	ld.global.u32 	%r2163, [%rd1+148];
	add.s32 	%r2164, %r2162, %r2163;
	st.global.u32 	[%rd1+148], %r2164;
	ld.global.s8 	%rs1101, [%rd15+550];
	ld.global.s8 	%rs1102, [%rd12+8];
	mul.wide.s16 	%r2165, %rs1102, %rs1101;
	ld.global.u32 	%r2166, [%rd1+152];
	add.s32 	%r2167, %r2165, %r2166;
	st.global.u32 	[%rd1+152], %r2167;
	ld.global.s8 	%rs1103, [%rd15+551];
	ld.global.s8 	%rs1104, [%rd12+8];
	mul.wide.s16 	%r2168, %rs1104, %rs1103;
	ld.global.u32 	%r2169, [%rd1+156];
	add.s32 	%r2170, %r2168, %r2169;
	st.global.u32 	[%rd1+156], %r2170;
	ld.global.s8 	%rs1105, [%rd15+552];
	ld.global.s8 	%rs1106, [%rd12+8];
	mul.wide.s16 	%r2171, %rs1106, %rs1105;
	ld.global.u32 	%r2172, [%rd1+160];
	add.s32 	%r2173, %r2171, %r2172;
	st.global.u32 	[%rd1+160], %r2173;
	ld.global.s8 	%rs1107, [%rd15+553];
	ld.global.s8 	%rs1108, [%rd12+8];
	mul.wide.s16 	%r2174, %rs1108, %rs1107;
	ld.global.u32 	%r2175, [%rd1+164];
	add.s32 	%r2176, %r2174, %r2175;
	st.global.u32 	[%rd1+164], %r2176;
	ld.global.s8 	%rs1109, [%rd15+554];
	ld.global.s8 	%rs1110, [%rd12+8];
	mul.wide.s16 	%r2177, %rs1110, %rs1109;
	ld.global.u32 	%r2178, [%rd1+168];
	add.s32 	%r2179, %r2177, %r2178;
	st.global.u32 	[%rd1+168], %r2179;
	ld.global.s8 	%rs1111, [%rd15+555];
	ld.global.s8 	%rs1112, [%rd12+8];
	mul.wide.s16 	%r2180, %rs1112, %rs1111;
	ld.global.u32 	%r2181, [%rd1+172];
	add.s32 	%r2182, %r2180, %r2181;
	st.global.u32 	[%rd1+172], %r2182;
	ld.global.s8 	%rs1113, [%rd15+556];
	ld.global.s8 	%rs1114, [%rd12+8];
	mul.wide.s16 	%r2183, %rs1114, %rs1113;
	ld.global.u32 	%r2184, [%rd1+176];
	add.s32 	%r2185, %r2183, %r2184;
	st.global.u32 	[%rd1+176], %r2185;
	ld.global.s8 	%rs1115, [%rd15+557];
	ld.global.s8 	%rs1116, [%rd12+8];
	mul.wide.s16 	%r2186, %rs1116, %rs1115;
	ld.global.u32 	%r2187, [%rd1+180];
	add.s32 	%r2188, %r2186, %r2187;
	st.global.u32 	[%rd1+180], %r2188;
	ld.global.s8 	%rs1117, [%rd15+558];
	ld.global.s8 	%rs1118, [%rd12+8];
	mul.wide.s16 	%r2189, %rs1118, %rs1117;
	ld.global.u32 	%r2190, [%rd1+184];
	add.s32 	%r2191, %r2189, %r2190;
	st.global.u32 	[%rd1+184], %r2191;
	ld.global.s8 	%rs1119, [%rd15+559];
	ld.global.s8 	%rs1120, [%rd12+8];
	mul.wide.s16 	%r2192, %rs1120, %rs1119;
	ld.global.u32 	%r2193, [%rd1+188];
	add.s32 	%r2194, %r2192, %r2193;
	st.global.u32 	[%rd1+188], %r2194;
	ld.global.s8 	%rs1121, [%rd15+560];
	ld.global.s8 	%rs1122, [%rd12+8];
	mul.wide.s16 	%r2195, %rs1122, %rs1121;
	ld.global.u32 	%r2196, [%rd1+192];
	add.s32 	%r2197, %r2195, %r2196;
	st.global.u32 	[%rd1+192], %r2197;
	ld.global.s8 	%rs1123, [%rd15+561];
	ld.global.s8 	%rs1124, [%rd12+8];
	mul.wide.s16 	%r2198, %rs1124, %rs1123;
	ld.global.u32 	%r2199, [%rd1+196];
	add.s32 	%r2200, %r2198, %r2199;
	st.global.u32 	[%rd1+196], %r2200;
	ld.global.s8 	%rs1125, [%rd15+562];
	ld.global.s8 	%rs1126, [%rd12+8];
	mul.wide.s16 	%r2201, %rs1126, %rs1125;
	ld.global.u32 	%r2202, [%rd1+200];
	add.s32 	%r2203, %r2201, %r2202;
	st.global.u32 	[%rd1+200], %r2203;
	ld.global.s8 	%rs1127, [%rd15+563];
	ld.global.s8 	%rs1128, [%rd12+8];
	mul.wide.s16 	%r2204, %rs1128, %rs1127;
	ld.global.u32 	%r2205, [%rd1+204];
	add.s32 	%r2206, %r2204, %r2205;
	st.global.u32 	[%rd1+204], %r2206;
	ld.global.s8 	%rs1129, [%rd15+564];
	ld.global.s8 	%rs1130, [%rd12+8];
	mul.wide.s16 	%r2207, %rs1130, %rs1129;
	ld.global.u32 	%r2208, [%rd1+208];
	add.s32 	%r2209, %r2207, %r2208;
	st.global.u32 	[%rd1+208], %r2209;
	ld.global.s8 	%rs1131, [%rd15+565];
	ld.global.s8 	%rs1132, [%rd12+8];
	mul.wide.s16 	%r2210, %rs1132, %rs1131;
	ld.global.u32 	%r2211, [%rd1+212];
	add.s32 	%r2212, %r2210, %r2211;
	st.global.u32 	[%rd1+212], %r2212;
	ld.global.s8 	%rs1133, [%rd15+566];
	ld.global.s8 	%rs1134, [%rd12+8];
	mul.wide.s16 	%r2213, %rs1134, %rs1133;
	ld.global.u32 	%r2214, [%rd1+216];
	add.s32 	%r2215, %r2213, %r2214;
	st.global.u32 	[%rd1+216], %r2215;
	ld.global.s8 	%rs1135, [%rd15+567];
	ld.global.s8 	%rs1136, [%rd12+8];
	mul.wide.s16 	%r2216, %rs1136, %rs1135;
	ld.global.u32 	%r2217, [%rd1+220];
	add.s32 	%r2218, %r2216, %r2217;
	st.global.u32 	[%rd1+220], %r2218;
	ld.global.s8 	%rs1137, [%rd15+568];
	ld.global.s8 	%rs1138, [%rd12+8];
	mul.wide.s16 	%r2219, %rs1138, %rs1137;
	ld.global.u32 	%r2220, [%rd1+224];
	add.s32 	%r2221, %r2219, %r2220;
	st.global.u32 	[%rd1+224], %r2221;
	ld.global.s8 	%rs1139, [%rd15+569];
	ld.global.s8 	%rs1140, [%rd12+8];
	mul.wide.s16 	%r2222, %rs1140, %rs1139;
	ld.global.u32 	%r2223, [%rd1+228];
	add.s32 	%r2224, %r2222, %r2223;
	st.global.u32 	[%rd1+228], %r2224;
	ld.global.s8 	%rs1141, [%rd15+570];
	ld.global.s8 	%rs1142, [%rd12+8];
	mul.wide.s16 	%r2225, %rs1142, %rs1141;
	ld.global.u32 	%r2226, [%rd1+232];
	add.s32 	%r2227, %r2225, %r2226;
	st.global.u32 	[%rd1+232], %r2227;
	ld.global.s8 	%rs1143, [%rd15+571];
	ld.global.s8 	%rs1144, [%rd12+8];
	mul.wide.s16 	%r2228, %rs1144, %rs1143;
	ld.global.u32 	%r2229, [%rd1+236];
	add.s32 	%r2230, %r2228, %r2229;
	st.global.u32 	[%rd1+236], %r2230;
	ld.global.s8 	%rs1145, [%rd15+572];
	ld.global.s8 	%rs1146, [%rd12+8];
	mul.wide.s16 	%r2231, %rs1146, %rs1145;
	ld.global.u32 	%r2232, [%rd1+240];
	add.s32 	%r2233, %r2231, %r2232;
	st.global.u32 	[%rd1+240], %r2233;
	ld.global.s8 	%rs1147, [%rd15+573];
	ld.global.s8 	%rs1148, [%rd12+8];
	mul.wide.s16 	%r2234, %rs1148, %rs1147;
	ld.global.u32 	%r2235, [%rd1+244];
	add.s32 	%r2236, %r2234, %r2235;
	st.global.u32 	[%rd1+244], %r2236;
	ld.global.s8 	%rs1149, [%rd15+574];
	ld.global.s8 	%rs1150, [%rd12+8];
	mul.wide.s16 	%r2237, %rs1150, %rs1149;
	ld.global.u32 	%r2238, [%rd1+248];
	add.s32 	%r2239, %r2237, %r2238;
	st.global.u32 	[%rd1+248], %r2239;
	ld.global.s8 	%rs1151, [%rd15+575];
	ld.global.s8 	%rs1152, [%rd12+8];
	mul.wide.s16 	%r2240, %rs1152, %rs1151;
	add.s32 	%r2241, %r2240, %r2050;
	st.global.u32 	[%rd1+252], %r2241;
	st.global.u32 	[%rd2], %r2053;
	ld.global.u32 	%r2242, [%rd1+4];
	st.global.u32 	[%rd2+4], %r2242;
	ld.global.u32 	%r2243, [%rd1+8];
	st.global.u32 	[%rd2+8], %r2243;
	ld.global.u32 	%r2244, [%rd1+12];
	st.global.u32 	[%rd2+12], %r2244;
	ld.global.u32 	%r2245, [%rd1+16];
	st.global.u32 	[%rd2+16], %r2245;
	ld.global.u32 	%r2246, [%rd1+20];
	st.global.u32 	[%rd2+20], %r2246;
	ld.global.u32 	%r2247, [%rd1+24];
	st.global.u32 	[%rd2+24], %r2247;
	ld.global.u32 	%r2248, [%rd1+28];
	st.global.u32 	[%rd2+28], %r2248;
	ld.global.u32 	%r2249, [%rd1+32];
	st.global.u32 	[%rd2+32], %r2249;
	ld.global.u32 	%r2250, [%rd1+36];
	st.global.u32 	[%rd2+36], %r2250;
	ld.global.u32 	%r2251, [%rd1+40];
	st.global.u32 	[%rd2+40], %r2251;
	ld.global.u32 	%r2252, [%rd1+44];
	st.global.u32 	[%rd2+44], %r2252;
	ld.global.u32 	%r2253, [%rd1+48];
	st.global.u32 	[%rd2+48], %r2253;
	ld.global.u32 	%r2254, [%rd1+52];
	st.global.u32 	[%rd2+52], %r2254;
	ld.global.u32 	%r2255, [%rd1+56];
	st.global.u32 	[%rd2+56], %r2255;
	ld.global.u32 	%r2256, [%rd1+60];
	st.global.u32 	[%rd2+60], %r2256;
	ld.global.u32 	%r2257, [%rd1+64];
	st.global.u32 	[%rd2+64], %r2257;
	ld.global.u32 	%r2258, [%rd1+68];
	st.global.u32 	[%rd2+68], %r2258;
	ld.global.u32 	%r2259, [%rd1+72];
	st.global.u32 	[%rd2+72], %r2259;
	ld.global.u32 	%r2260, [%rd1+76];
	st.global.u32 	[%rd2+76], %r2260;
	ld.global.u32 	%r2261, [%rd1+80];
	st.global.u32 	[%rd2+80], %r2261;
	ld.global.u32 	%r2262, [%rd1+84];
	st.global.u32 	[%rd2+84], %r2262;
	ld.global.u32 	%r2263, [%rd1+88];
	st.global.u32 	[%rd2+88], %r2263;
	ld.global.u32 	%r2264, [%rd1+92];
	st.global.u32 	[%rd2+92], %r2264;
	ld.global.u32 	%r2265, [%rd1+96];
	st.global.u32 	[%rd2+96], %r2265;
	ld.global.u32 	%r2266, [%rd1+100];
	st.global.u32 	[%rd2+100], %r2266;
	ld.global.u32 	%r2267, [%rd1+104];
	st.global.u32 	[%rd2+104], %r2267;
	ld.global.u32 	%r2268, [%rd1+108];
	st.global.u32 	[%rd2+108], %r2268;
	ld.global.u32 	%r2269, [%rd1+112];
	st.global.u32 	[%rd2+112], %r2269;
	ld.global.u32 	%r2270, [%rd1+116];
	st.global.u32 	[%rd2+116], %r2270;
	ld.global.u32 	%r2271, [%rd1+120];
	st.global.u32 	[%rd2+120], %r2271;
	ld.global.u32 	%r2272, [%rd1+124];
	st.global.u32 	[%rd2+124], %r2272;
	ld.global.u32 	%r2273, [%rd1+128];
	st.global.u32 	[%rd2+128], %r2273;
	ld.global.u32 	%r2274, [%rd1+132];
	st.global.u32 	[%rd2+132], %r2274;
	ld.global.u32 	%r2275, [%rd1+136];
	st.global.u32 	[%rd2+136], %r2275;
	ld.global.u32 	%r2276, [%rd1+140];
	st.global.u32 	[%rd2+140], %r2276;
	ld.global.u32 	%r2277, [%rd1+144];
	st.global.u32 	[%rd2+144], %r2277;
	ld.global.u32 	%r2278, [%rd1+148];
	st.global.u32 	[%rd2+148], %r2278;
	ld.global.u32 	%r2279, [%rd1+152];
	st.global.u32 	[%rd2+152], %r2279;
	ld.global.u32 	%r2280, [%rd1+156];
	st.global.u32 	[%rd2+156], %r2280;
	ld.global.u32 	%r2281, [%rd1+160];
	st.global.u32 	[%rd2+160], %r2281;
	ld.global.u32 	%r2282, [%rd1+164];
	st.global.u32 	[%rd2+164], %r2282;
	ld.global.u32 	%r2283, [%rd1+168];
	st.global.u32 	[%rd2+168], %r2283;
	ld.global.u32 	%r2284, [%rd1+172];
	st.global.u32 	[%rd2+172], %r2284;
	ld.global.u32 	%r2285, [%rd1+176];
	st.global.u32 	[%rd2+176], %r2285;
	ld.global.u32 	%r2286, [%rd1+180];
	st.global.u32 	[%rd2+180], %r2286;
	ld.global.u32 	%r2287, [%rd1+184];
	st.global.u32 	[%rd2+184], %r2287;
	ld.global.u32 	%r2288, [%rd1+188];
	st.global.u32 	[%rd2+188], %r2288;
	ld.global.u32 	%r2289, [%rd1+192];
	st.global.u32 	[%rd2+192], %r2289;
	ld.global.u32 	%r2290, [%rd1+196];
	st.global.u32 	[%rd2+196], %r2290;
	ld.global.u32 	%r2291, [%rd1+200];
	st.global.u32 	[%rd2+200], %r2291;
	ld.global.u32 	%r2292, [%rd1+204];
	st.global.u32 	[%rd2+204], %r2292;
	ld.global.u32 	%r2293, [%rd1+208];
	st.global.u32 	[%rd2+208], %r2293;
	ld.global.u32 	%r2294, [%rd1+212];
	st.global.u32 	[%rd2+212], %r2294;
	ld.global.u32 	%r2295, [%rd1+216];
	st.global.u32 	[%rd2+216], %r2295;
	ld.global.u32 	%r2296, [%rd1+220];
	st.global.u32 	[%rd2+220], %r2296;
	ld.global.u32 	%r2297, [%rd1+224];
	st.global.u32 	[%rd2+224], %r2297;
	ld.global.u32 	%r2298, [%rd1+228];
	st.global.u32 	[%rd2+228], %r2298;
	ld.global.u32 	%r2299, [%rd1+232];
	st.global.u32 	[%rd2+232], %r2299;
	ld.global.u32 	%r2300, [%rd1+236];
	st.global.u32 	[%rd2+236], %r2300;
	ld.global.u32 	%r2301, [%rd1+240];
	st.global.u32 	[%rd2+240], %r2301;
	ld.global.u32 	%r2302, [%rd1+244];
	st.global.u32 	[%rd2+244], %r2302;
	ld.global.u32 	%r2303, [%rd1+248];
	st.global.u32 	[%rd2+248], %r2303;
	ld.global.u32 	%r2304, [%rd1+252];
	st.global.u32 	[%rd2+252], %r2304;
	ld.global.s8 	%rs1153, [%rd15+576];
	ld.global.s8 	%rs1154, [%rd12+9];
	mul.wide.s16 	%r2305, %rs1154, %rs1153;
	ld.global.u32 	%r2306, [%rd1];
	add.s32 	%r2307, %r2305, %r2306;
	st.global.u32 	[%rd1], %r2307;
	ld.global.s8 	%rs1155, [%rd15+577];
	ld.global.s8 	%rs1156, [%rd12+9];
	mul.wide.s16 	%r2308, %rs1156, %rs1155;
	ld.global.u32 	%r2309, [%rd1+4];
	add.s32 	%r2310, %r2308, %r2309;
	st.global.u32 	[%rd1+4], %r2310;
	ld.global.s8 	%rs1157, [%rd15+578];
	ld.global.s8 	%rs1158, [%rd12+9];
	mul.wide.s16 	%r2311, %rs1158, %rs1157;
	ld.global.u32 	%r2312, [%rd1+8];
	add.s32 	%r2313, %r2311, %r2312;
	st.global.u32 	[%rd1+8], %r2313;
	ld.global.s8 	%rs1159, [%rd15+579];
	ld.global.s8 	%rs1160, [%rd12+9];
	mul.wide.s16 	%r2314, %rs1160, %rs1159;
	ld.global.u32 	%r2315, [%rd1+12];
	add.s32 	%r2316, %r2314, %r2315;
	st.global.u32 	[%rd1+12], %r2316;
	ld.global.s8 	%rs1161, [%rd15+580];
	ld.global.s8 	%rs1162, [%rd12+9];
	mul.wide.s16 	%r2317, %rs1162, %rs1161;
	ld.global.u32 	%r2318, [%rd1+16];
	add.s32 	%r2319, %r2317, %r2318;
	st.global.u32 	[%rd1+16], %r2319;
	ld.global.s8 	%rs1163, [%rd15+581];
	ld.global.s8 	%rs1164, [%rd12+9];
	mul.wide.s16 	%r2320, %rs1164, %rs1163;
	ld.global.u32 	%r2321, [%rd1+20];
	add.s32 	%r2322, %r2320, %r2321;
	st.global.u32 	[%rd1+20], %r2322;
	ld.global.s8 	%rs1165, [%rd15+582];
	ld.global.s8 	%rs1166, [%rd12+9];
	mul.wide.s16 	%r2323, %rs1166, %rs1165;
	ld.global.u32 	%r2324, [%rd1+24];
	add.s32 	%r2325, %r2323, %r2324;
	st.global.u32 	[%rd1+24], %r2325;
	ld.global.s8 	%rs1167, [%rd15+583];
	ld.global.s8 	%rs1168, [%rd12+9];
	mul.wide.s16 	%r2326, %rs1168, %rs1167;
	ld.global.u32 	%r2327, [%rd1+28];
	add.s32 	%r2328, %r2326, %r2327;
	st.global.u32 	[%rd1+28], %r2328;
	ld.global.s8 	%rs1169, [%rd15+584];
	ld.global.s8 	%rs1170, [%rd12+9];
	mul.wide.s16 	%r2329, %rs1170, %rs1169;
	ld.global.u32 	%r2330, [%rd1+32];
	add.s32 	%r2331, %r2329, %r2330;
	st.global.u32 	[%rd1+32], %r2331;
	ld.global.s8 	%rs1171, [%rd15+585];
	ld.global.s8 	%rs1172, [%rd12+9];
	mul.wide.s16 	%r2332, %rs1172, %rs1171;
	ld.global.u32 	%r2333, [%rd1+36];
	add.s32 	%r2334, %r2332, %r2333;
	st.global.u32 	[%rd1+36], %r2334;
	ld.global.s8 	%rs1173, [%rd15+586];
	ld.global.s8 	%rs1174, [%rd12+9];
	mul.wide.s16 	%r2335, %rs1174, %rs1173;
	ld.global.u32 	%r2336, [%rd1+40];
	add.s32 	%r2337, %r2335, %r2336;
	st.global.u32 	[%rd1+40], %r2337;
	ld.global.s8 	%rs1175, [%rd15+587];
	ld.global.s8 	%rs1176, [%rd12+9];
	mul.wide.s16 	%r2338, %rs1176, %rs1175;
	ld.global.u32 	%r2339, [%rd1+44];
	add.s32 	%r2340, %r2338, %r2339;
	st.global.u32 	[%rd1+44], %r2340;
	ld.global.s8 	%rs1177, [%rd15+588];
	ld.global.s8 	%rs1178, [%rd12+9];
	mul.wide.s16 	%r2341, %rs1178, %rs1177;
	ld.global.u32 	%r2342, [%rd1+48];
	add.s32 	%r2343, %r2341, %r2342;
	st.global.u32 	[%rd1+48], %r2343;
	ld.global.s8 	%rs1179, [%rd15+589];
	ld.global.s8 	%rs1180, [%rd12+9];
	mul.wide.s16 	%r2344, %rs1180, %rs1179;
	ld.global.u32 	%r2345, [%rd1+52];
	add.s32 	%r2346, %r2344, %r2345;
	st.global.u32 	[%rd1+52], %r2346;
	ld.global.s8 	%rs1181, [%rd15+590];
	ld.global.s8 	%rs1182, [%rd12+9];
	mul.wide.s16 	%r2347, %rs1182, %rs1181;
	ld.global.u32 	%r2348, [%rd1+56];
	add.s32 	%r2349, %r2347, %r2348;
	st.global.u32 	[%rd1+56], %r2349;
	ld.global.s8 	%rs1183, [%rd15+591];
	ld.global.s8 	%rs1184, [%rd12+9];
	mul.wide.s16 	%r2350, %rs1184, %rs1183;
	ld.global.u32 	%r2351, [%rd1+60];
	add.s32 	%r2352, %r2350, %r2351;
	st.global.u32 	[%rd1+60], %r2352;
	ld.global.s8 	%rs1185, [%rd15+592];
	ld.global.s8 	%rs1186, [%rd12+9];
	mul.wide.s16 	%r2353, %rs1186, %rs1185;
	ld.global.u32 	%r2354, [%rd1+64];
	add.s32 	%r2355, %r2353, %r2354;
	st.global.u32 	[%rd1+64], %r2355;
	ld.global.s8 	%rs1187, [%rd15+593];
	ld.global.s8 	%rs1188, [%rd12+9];
	mul.wide.s16 	%r2356, %rs1188, %rs1187;
	ld.global.u32 	%r2357, [%rd1+68];
	add.s32 	%r2358, %r2356, %r2357;
	st.global.u32 	[%rd1+68], %r2358;
	ld.global.s8 	%rs1189, [%rd15+594];
	ld.global.s8 	%rs1190, [%rd12+9];
	mul.wide.s16 	%r2359, %rs1190, %rs1189;
	ld.global.u32 	%r2360, [%rd1+72];
	add.s32 	%r2361, %r2359, %r2360;
	st.global.u32 	[%rd1+72], %r2361;
	ld.global.s8 	%rs1191, [%rd15+595];
	ld.global.s8 	%rs1192, [%rd12+9];
	mul.wide.s16 	%r2362, %rs1192, %rs1191;
	ld.global.u32 	%r2363, [%rd1+76];
	add.s32 	%r2364, %r2362, %r2363;
	st.global.u32 	[%rd1+76], %r2364;
	ld.global.s8 	%rs1193, [%rd15+596];
	ld.global.s8 	%rs1194, [%rd12+9];
	mul.wide.s16 	%r2365, %rs1194, %rs1193;
	ld.global.u32 	%r2366, [%rd1+80];
	add.s32 	%r2367, %r2365, %r2366;
	st.global.u32 	[%rd1+80], %r2367;
	ld.global.s8 	%rs1195, [%rd15+597];
	ld.global.s8 	%rs1196, [%rd12+9];
	mul.wide.s16 	%r2368, %rs1196, %rs1195;
	ld.global.u32 	%r2369, [%rd1+84];
	add.s32 	%r2370, %r2368, %r2369;
	st.global.u32 	[%rd1+84], %r2370;
	ld.global.s8 	%rs1197, [%rd15+598];
	ld.global.s8 	%rs1198, [%rd12+9];
	mul.wide.s16 	%r2371, %rs1198, %rs1197;
	ld.global.u32 	%r2372, [%rd1+88];
	add.s32 	%r2373, %r2371, %r2372;
	st.global.u32 	[%rd1+88], %r2373;
	ld.global.s8 	%rs1199, [%rd15+599];
	ld.global.s8 	%rs1200, [%rd12+9];
	mul.wide.s16 	%r2374, %rs1200, %rs1199;
	ld.global.u32 	%r2375, [%rd1+92];
	add.s32 	%r2376, %r2374, %r2375;
	st.global.u32 	[%rd1+92], %r2376;
	ld.global.s8 	%rs1201, [%rd15+600];
	ld.global.s8 	%rs1202, [%rd12+9];
	mul.wide.s16 	%r2377, %rs1202, %rs1201;
	ld.global.u32 	%r2378, [%rd1+96];
	add.s32 	%r2379, %r2377, %r2378;
	st.global.u32 	[%rd1+96], %r2379;
	ld.global.s8 	%rs1203, [%rd15+601];
	ld.global.s8 	%rs1204, [%rd12+9];
	mul.wide.s16 	%r2380, %rs1204, %rs1203;
	ld.global.u32 	%r2381, [%rd1+100];
	add.s32 	%r2382, %r2380, %r2381;
	st.global.u32 	[%rd1+100], %r2382;
	ld.global.s8 	%rs1205, [%rd15+602];
	ld.global.s8 	%rs1206, [%rd12+9];
	mul.wide.s16 	%r2383, %rs1206, %rs1205;
	ld.global.u32 	%r2384, [%rd1+104];
	add.s32 	%r2385, %r2383, %r2384;
	st.global.u32 	[%rd1+104], %r2385;
	ld.global.s8 	%rs1207, [%rd15+603];
	ld.global.s8 	%rs1208, [%rd12+9];
	mul.wide.s16 	%r2386, %rs1208, %rs1207;
	ld.global.u32 	%r2387, [%rd1+108];
	add.s32 	%r2388, %r2386, %r2387;
	st.global.u32 	[%rd1+108], %r2388;
	ld.global.s8 	%rs1209, [%rd15+604];
	ld.global.s8 	%rs1210, [%rd12+9];
	mul.wide.s16 	%r2389, %rs1210, %rs1209;
	ld.global.u32 	%r2390, [%rd1+112];
	add.s32 	%r2391, %r2389, %r2390;
	st.global.u32 	[%rd1+112], %r2391;
	ld.global.s8 	%rs1211, [%rd15+605];
	ld.global.s8 	%rs1212, [%rd12+9];
	mul.wide.s16 	%r2392, %rs1212, %rs1211;
	ld.global.u32 	%r2393, [%rd1+116];
	add.s32 	%r2394, %r2392, %r2393;
	st.global.u32 	[%rd1+116], %r2394;
	ld.global.s8 	%rs1213, [%rd15+606];
	ld.global.s8 	%rs1214, [%rd12+9];
	mul.wide.s16 	%r2395, %rs1214, %rs1213;
	ld.global.u32 	%r2396, [%rd1+120];
	add.s32 	%r2397, %r2395, %r2396;
	st.global.u32 	[%rd1+120], %r2397;
	ld.global.s8 	%rs1215, [%rd15+607];
	ld.global.s8 	%rs1216, [%rd12+9];
	mul.wide.s16 	%r2398, %rs1216, %rs1215;
	ld.global.u32 	%r2399, [%rd1+124];
	add.s32 	%r2400, %r2398, %r2399;
	st.global.u32 	[%rd1+124], %r2400;
	ld.global.s8 	%rs1217, [%rd15+608];
	ld.global.s8 	%rs1218, [%rd12+9];
	mul.wide.s16 	%r2401, %rs1218, %rs1217;
	ld.global.u32 	%r2402, [%rd1+128];
	add.s32 	%r2403, %r2401, %r2402;
	st.global.u32 	[%rd1+128], %r2403;
	ld.global.s8 	%rs1219, [%rd15+609];
	ld.global.s8 	%rs1220, [%rd12+9];
	mul.wide.s16 	%r2404, %rs1220, %rs1219;
	ld.global.u32 	%r2405, [%rd1+132];
	add.s32 	%r2406, %r2404, %r2405;
	st.global.u32 	[%rd1+132], %r2406;
	ld.global.s8 	%rs1221, [%rd15+610];
	ld.global.s8 	%rs1222, [%rd12+9];
	mul.wide.s16 	%r2407, %rs1222, %rs1221;
	ld.global.u32 	%r2408, [%rd1+136];
	add.s32 	%r2409, %r2407, %r2408;
	st.global.u32 	[%rd1+136], %r2409;
	ld.global.s8 	%rs1223, [%rd15+611];
	ld.global.s8 	%rs1224, [%rd12+9];
	mul.wide.s16 	%r2410, %rs1224, %rs1223;
	ld.global.u32 	%r2411, [%rd1+140];
	add.s32 	%r2412, %r2410, %r2411;
	st.global.u32 	[%rd1+140], %r2412;
	ld.global.s8 	%rs1225, [%rd15+612];
	ld.global.s8 	%rs1226, [%rd12+9];
	mul.wide.s16 	%r2413, %rs1226, %rs1225;
	ld.global.u32 	%r2414, [%rd1+144];
	add.s32 	%r2415, %r2413, %r2414;
	st.global.u32 	[%rd1+144], %r2415;
	ld.global.s8 	%rs1227, [%rd15+613];
	ld.global.s8 	%rs1228, [%rd12+9];
	mul.wide.s16 	%r2416, %rs1228, %rs1227;
	ld.global.u32 	%r2417, [%rd1+148];
	add.s32 	%r2418, %r2416, %r2417;
	st.global.u32 	[%rd1+148], %r2418;
	ld.global.s8 	%rs1229, [%rd15+614];
	ld.global.s8 	%rs1230, [%rd12+9];
	mul.wide.s16 	%r2419, %rs1230, %rs1229;
	ld.global.u32 	%r2420, [%rd1+152];
	add.s32 	%r2421, %r2419, %r2420;
	st.global.u32 	[%rd1+152], %r2421;
	ld.global.s8 	%rs1231, [%rd15+615];
	ld.global.s8 	%rs1232, [%rd12+9];
	mul.wide.s16 	%r2422, %rs1232, %rs1231;
	ld.global.u32 	%r2423, [%rd1+156];
	add.s32 	%r2424, %r2422, %r2423;
	st.global.u32 	[%rd1+156], %r2424;
	ld.global.s8 	%rs1233, [%rd15+616];
	ld.global.s8 	%rs1234, [%rd12+9];
	mul.wide.s16 	%r2425, %rs1234, %rs1233;
	ld.global.u32 	%r2426, [%rd1+160];
	add.s32 	%r2427, %r2425, %r2426;
	st.global.u32 	[%rd1+160], %r2427;
	ld.global.s8 	%rs1235, [%rd15+617];
	ld.global.s8 	%rs1236, [%rd12+9];
	mul.wide.s16 	%r2428, %rs1236, %rs1235;
	ld.global.u32 	%r2429, [%rd1+164];
	add.s32 	%r2430, %r2428, %r2429;
	st.global.u32 	[%rd1+164], %r2430;
	ld.global.s8 	%rs1237, [%rd15+618];
	ld.global.s8 	%rs1238, [%rd12+9];
	mul.wide.s16 	%r2431, %rs1238, %rs1237;
	ld.global.u32 	%r2432, [%rd1+168];
	add.s32 	%r2433, %r2431, %r2432;
	st.global.u32 	[%rd1+168], %r2433;
	ld.global.s8 	%rs1239, [%rd15+619];
	ld.global.s8 	%rs1240, [%rd12+9];
	mul.wide.s16 	%r2434, %rs1240, %rs1239;
	ld.global.u32 	%r2435, [%rd1+172];
	add.s32 	%r2436, %r2434, %r2435;
	st.global.u32 	[%rd1+172], %r2436;
	ld.global.s8 	%rs1241, [%rd15+620];
	ld.global.s8 	%rs1242, [%rd12+9];
	mul.wide.s16 	%r2437, %rs1242, %rs1241;
	ld.global.u32 	%r2438, [%rd1+176];
	add.s32 	%r2439, %r2437, %r2438;
	st.global.u32 	[%rd1+176], %r2439;
	ld.global.s8 	%rs1243, [%rd15+621];
	ld.global.s8 	%rs1244, [%rd12+9];
	mul.wide.s16 	%r2440, %rs1244, %rs1243;
	ld.global.u32 	%r2441, [%rd1+180];
	add.s32 	%r2442, %r2440, %r2441;
	st.global.u32 	[%rd1+180], %r2442;
	ld.global.s8 	%rs1245, [%rd15+622];
	ld.global.s8 	%rs1246, [%rd12+9];
	mul.wide.s16 	%r2443, %rs1246, %rs1245;
	ld.global.u32 	%r2444, [%rd1+184];
	add.s32 	%r2445, %r2443, %r2444;
	st.global.u32 	[%rd1+184], %r2445;
	ld.global.s8 	%rs1247, [%rd15+623];
	ld.global.s8 	%rs1248, [%rd12+9];
	mul.wide.s16 	%r2446, %rs1248, %rs1247;
	ld.global.u32 	%r2447, [%rd1+188];
	add.s32 	%r2448, %r2446, %r2447;
	st.global.u32 	[%rd1+188], %r2448;
	ld.global.s8 	%rs1249, [%rd15+624];
	ld.global.s8 	%rs1250, [%rd12+9];
	mul.wide.s16 	%r2449, %rs1250, %rs1249;
	ld.global.u32 	%r2450, [%rd1+192];
	add.s32 	%r2451, %r2449, %r2450;
	st.global.u32 	[%rd1+192], %r2451;
	ld.global.s8 	%rs1251, [%rd15+625];
	ld.global.s8 	%rs1252, [%rd12+9];
	mul.wide.s16 	%r2452, %rs1252, %rs1251;
	ld.global.u32 	%r2453, [%rd1+196];
	add.s32 	%r2454, %r2452, %r2453;
	st.global.u32 	[%rd1+196], %r2454;
	ld.global.s8 	%rs1253, [%rd15+626];
	ld.global.s8 	%rs1254, [%rd12+9];
	mul.wide.s16 	%r2455, %rs1254, %rs1253;
	ld.global.u32 	%r2456, [%rd1+200];
	add.s32 	%r2457, %r2455, %r2456;
	st.global.u32 	[%rd1+200], %r2457;
	ld.global.s8 	%rs1255, [%rd15+627];
	ld.global.s8 	%rs1256, [%rd12+9];
	mul.wide.s16 	%r2458, %rs1256, %rs1255;
	ld.global.u32 	%r2459, [%rd1+204];
	add.s32 	%r2460, %r2458, %r2459;
	st.global.u32 	[%rd1+204], %r2460;
	ld.global.s8 	%rs1257, [%rd15+628];
	ld.global.s8 	%rs1258, [%rd12+9];
	mul.wide.s16 	%r2461, %rs1258, %rs1257;
	ld.global.u32 	%r2462, [%rd1+208];
	add.s32 	%r2463, %r2461, %r2462;
	st.global.u32 	[%rd1+208], %r2463;
	ld.global.s8 	%rs1259, [%rd15+629];
	ld.global.s8 	%rs1260, [%rd12+9];
	mul.wide.s16 	%r2464, %rs1260, %rs1259;
	ld.global.u32 	%r2465, [%rd1+212];
	add.s32 	%r2466, %r2464, %r2465;
	st.global.u32 	[%rd1+212], %r2466;
	ld.global.s8 	%rs1261, [%rd15+630];
	ld.global.s8 	%rs1262, [%rd12+9];
	mul.wide.s16 	%r2467, %rs1262, %rs1261;
	ld.global.u32 	%r2468, [%rd1+216];
	add.s32 	%r2469, %r2467, %r2468;
	st.global.u32 	[%rd1+216], %r2469;
	ld.global.s8 	%rs1263, [%rd15+631];
	ld.global.s8 	%rs1264, [%rd12+9];
	mul.wide.s16 	%r2470, %rs1264, %rs1263;
	ld.global.u32 	%r2471, [%rd1+220];
	add.s32 	%r2472, %r2470, %r2471;
	st.global.u32 	[%rd1+220], %r2472;
	ld.global.s8 	%rs1265, [%rd15+632];
	ld.global.s8 	%rs1266, [%rd12+9];
	mul.wide.s16 	%r2473, %rs1266, %rs1265;
	ld.global.u32 	%r2474, [%rd1+224];
	add.s32 	%r2475, %r2473, %r2474;
	st.global.u32 	[%rd1+224], %r2475;
	ld.global.s8 	%rs1267, [%rd15+633];
	ld.global.s8 	%rs1268, [%rd12+9];
	mul.wide.s16 	%r2476, %rs1268, %rs1267;
	ld.global.u32 	%r2477, [%rd1+228];
	add.s32 	%r2478, %r2476, %r2477;
	st.global.u32 	[%rd1+228], %r2478;
	ld.global.s8 	%rs1269, [%rd15+634];
	ld.global.s8 	%rs1270, [%rd12+9];
	mul.wide.s16 	%r2479, %rs1270, %rs1269;
	ld.global.u32 	%r2480, [%rd1+232];
	add.s32 	%r2481, %r2479, %r2480;
	st.global.u32 	[%rd1+232], %r2481;
	ld.global.s8 	%rs1271, [%rd15+635];
	ld.global.s8 	%rs1272, [%rd12+9];
	mul.wide.s16 	%r2482, %rs1272, %rs1271;
	ld.global.u32 	%r2483, [%rd1+236];
	add.s32 	%r2484, %r2482, %r2483;
	st.global.u32 	[%rd1+236], %r2484;
	ld.global.s8 	%rs1273, [%rd15+636];
	ld.global.s8 	%rs1274, [%rd12+9];
	mul.wide.s16 	%r2485, %rs1274, %rs1273;
	ld.global.u32 	%r2486, [%rd1+240];
	add.s32 	%r2487, %r2485, %r2486;
	st.global.u32 	[%rd1+240], %r2487;
	ld.global.s8 	%rs1275, [%rd15+637];
	ld.global.s8 	%rs1276, [%rd12+9];
	mul.wide.s16 	%r2488, %rs1276, %rs1275;
	ld.global.u32 	%r2489, [%rd1+244];
	add.s32 	%r2490, %r2488, %r2489;
	st.global.u32 	[%rd1+244], %r2490;
	ld.global.s8 	%rs1277, [%rd15+638];
	ld.global.s8 	%rs1278, [%rd12+9];
	mul.wide.s16 	%r2491, %rs1278, %rs1277;
	ld.global.u32 	%r2492, [%rd1+248];
	add.s32 	%r2493, %r2491, %r2492;
	st.global.u32 	[%rd1+248], %r2493;
	ld.global.s8 	%rs1279, [%rd15+639];
	ld.global.s8 	%rs1280, [%rd12+9];
	mul.wide.s16 	%r2494, %rs1280, %rs1279;
	add.s32 	%r2495, %r2494, %r2304;
	st.global.u32 	[%rd1+252], %r2495;
	st.global.u32 	[%rd2], %r2307;
	ld.global.u32 	%r2496, [%rd1+4];
	st.global.u32 	[%rd2+4], %r2496;
	ld.global.u32 	%r2497, [%rd1+8];
	st.global.u32 	[%rd2+8], %r2497;
	ld.global.u32 	%r2498, [%rd1+12];
	st.global.u32 	[%rd2+12], %r2498;
	ld.global.u32 	%r2499, [%rd1+16];
	st.global.u32 	[%rd2+16], %r2499;
	ld.global.u32 	%r2500, [%rd1+20];
	st.global.u32 	[%rd2+20], %r2500;
	ld.global.u32 	%r2501, [%rd1+24];
	st.global.u32 	[%rd2+24], %r2501;
	ld.global.u32 	%r2502, [%rd1+28];
	st.global.u32 	[%rd2+28], %r2502;
	ld.global.u32 	%r2503, [%rd1+32];
	st.global.u32 	[%rd2+32], %r2503;
	ld.global.u32 	%r2504, [%rd1+36];
	st.global.u32 	[%rd2+36], %r2504;
	ld.global.u32 	%r2505, [%rd1+40];
	st.global.u32 	[%rd2+40], %r2505;
	ld.global.u32 	%r2506, [%rd1+44];
	st.global.u32 	[%rd2+44], %r2506;
	ld.global.u32 	%r2507, [%rd1+48];
	st.global.u32 	[%rd2+48], %r2507;
	ld.global.u32 	%r2508, [%rd1+52];
	st.global.u32 	[%rd2+52], %r2508;
	ld.global.u32 	%r2509, [%rd1+56];
	st.global.u32 	[%rd2+56], %r2509;
	ld.global.u32 	%r2510, [%rd1+60];
	st.global.u32 	[%rd2+60], %r2510;
	ld.global.u32 	%r2511, [%rd1+64];
	st.global.u32 	[%rd2+64], %r2511;
	ld.global.u32 	%r2512, [%rd1+68];
	st.global.u32 	[%rd2+68], %r2512;
	ld.global.u32 	%r2513, [%rd1+72];
	st.global.u32 	[%rd2+72], %r2513;
	ld.global.u32 	%r2514, [%rd1+76];
	st.global.u32 	[%rd2+76], %r2514;
	ld.global.u32 	%r2515, [%rd1+80];
	st.global.u32 	[%rd2+80], %r2515;
	ld.global.u32 	%r2516, [%rd1+84];
	st.global.u32 	[%rd2+84], %r2516;
	ld.global.u32 	%r2517, [%rd1+88];
	st.global.u32 	[%rd2+88], %r2517;
	ld.global.u32 	%r2518, [%rd1+92];
	st.global.u32 	[%rd2+92], %r2518;
	ld.global.u32 	%r2519, [%rd1+96];
	st.global.u32 	[%rd2+96], %r2519;
	ld.global.u32 	%r2520, [%rd1+100];
	st.global.u32 	[%rd2+100], %r2520;
	ld.global.u32 	%r2521, [%rd1+104];
	st.global.u32 	[%rd2+104], %r2521;
	ld.global.u32 	%r2522, [%rd1+108];
	st.global.u32 	[%rd2+108], %r2522;
	ld.global.u32 	%r2523, [%rd1+112];
	st.global.u32 	[%rd2+112], %r2523;
	ld.global.u32 	%r2524, [%rd1+116];
	st.global.u32 	[%rd2+116], %r2524;
	ld.global.u32 	%r2525, [%rd1+120];
	st.global.u32 	[%rd2+120], %r2525;
	ld.global.u32 	%r2526, [%rd1+124];
	st.global.u32 	[%rd2+124], %r2526;
	ld.global.u32 	%r2527, [%rd1+128];
	st.global.u32 	[%rd2+128], %r2527;
	ld.global.u32 	%r2528, [%rd1+132];
	st.global.u32 	[%rd2+132], %r2528;
	ld.global.u32 	%r2529, [%rd1+136];
	st.global.u32 	[%rd2+136], %r2529;
	ld.global.u32 	%r2530, [%rd1+140];
	st.global.u32 	[%rd2+140], %r2530;
	ld.global.u32 	%r2531, [%rd1+144];
	st.global.u32 	[%rd2+144], %r2531;
	ld.global.u32 	%r2532, [%rd1+148];
	st.global.u32 	[%rd2+148], %r2532;
	ld.global.u32 	%r2533, [%rd1+152];
	st.global.u32 	[%rd2+152], %r2533;
	ld.global.u32 	%r2534, [%rd1+156];
	st.global.u32 	[%rd2+156], %r2534;
	ld.global.u32 	%r2535, [%rd1+160];
	st.global.u32 	[%rd2+160], %r2535;
	ld.global.u32 	%r2536, [%rd1+164];
	st.global.u32 	[%rd2+164], %r2536;
	ld.global.u32 	%r2537, [%rd1+168];
	st.global.u32 	[%rd2+168], %r2537;
	ld.global.u32 	%r2538, [%rd1+172];
	st.global.u32 	[%rd2+172], %r2538;
	ld.global.u32 	%r2539, [%rd1+176];
	st.global.u32 	[%rd2+176], %r2539;
	ld.global.u32 	%r2540, [%rd1+180];
	st.global.u32 	[%rd2+180], %r2540;
	ld.global.u32 	%r2541, [%rd1+184];
	st.global.u32 	[%rd2+184], %r2541;
	ld.global.u32 	%r2542, [%rd1+188];
	st.global.u32 	[%rd2+188], %r2542;
	ld.global.u32 	%r2543, [%rd1+192];
	st.global.u32 	[%rd2+192], %r2543;
	ld.global.u32 	%r2544, [%rd1+196];
	st.global.u32 	[%rd2+196], %r2544;
	ld.global.u32 	%r2545, [%rd1+200];
	st.global.u32 	[%rd2+200], %r2545;
	ld.global.u32 	%r2546, [%rd1+204];
	st.global.u32 	[%rd2+204], %r2546;
	ld.global.u32 	%r2547, [%rd1+208];
	st.global.u32 	[%rd2+208], %r2547;
	ld.global.u32 	%r2548, [%rd1+212];
	st.global.u32 	[%rd2+212], %r2548;
	ld.global.u32 	%r2549, [%rd1+216];
	st.global.u32 	[%rd2+216], %r2549;
	ld.global.u32 	%r2550, [%rd1+220];
	st.global.u32 	[%rd2+220], %r2550;
	ld.global.u32 	%r2551, [%rd1+224];
	st.global.u32 	[%rd2+224], %r2551;
	ld.global.u32 	%r2552, [%rd1+228];
	st.global.u32 	[%rd2+228], %r2552;
	ld.global.u32 	%r2553, [%rd1+232];
	st.global.u32 	[%rd2+232], %r2553;
	ld.global.u32 	%r2554, [%rd1+236];
	st.global.u32 	[%rd2+236], %r2554;
	ld.global.u32 	%r2555, [%rd1+240];
	st.global.u32 	[%rd2+240], %r2555;
	ld.global.u32 	%r2556, [%rd1+244];
	st.global.u32 	[%rd2+244], %r2556;
	ld.global.u32 	%r2557, [%rd1+248];
	st.global.u32 	[%rd2+248], %r2557;
	ld.global.u32 	%r2558, [%rd1+252];
	st.global.u32 	[%rd2+252], %r2558;
	ld.global.s8 	%rs1281, [%rd15+640];
	ld.global.s8 	%rs1282, [%rd12+10];
	mul.wide.s16 	%r2559, %rs1282, %rs1281;
	ld.global.u32 	%r2560, [%rd1];
	add.s32 	%r2561, %r2559, %r2560;
	st.global.u32 	[%rd1], %r2561;
	ld.global.s8 	%rs1283, [%rd15+641];
	ld.global.s8 	%rs1284, [%rd12+10];
	mul.wide.s16 	%r2562, %rs1284, %rs1283;
	ld.global.u32 	%r2563, [%rd1+4];
	add.s32 	%r2564, %r2562, %r2563;
	st.global.u32 	[%rd1+4], %r2564;
	ld.global.s8 	%rs1285, [%rd15+642];
	ld.global.s8 	%rs1286, [%rd12+10];
	mul.wide.s16 	%r2565, %rs1286, %rs1285;
	ld.global.u32 	%r2566, [%rd1+8];
	add.s32 	%r2567, %r2565, %r2566;
	st.global.u32 	[%rd1+8], %r2567;
	ld.global.s8 	%rs1287, [%rd15+643];
	ld.global.s8 	%rs1288, [%rd12+10];
	mul.wide.s16 	%r2568, %rs1288, %rs1287;
	ld.global.u32 	%r2569, [%rd1+12];
	add.s32 	%r2570, %r2568, %r2569;
	st.global.u32 	[%rd1+12], %r2570;
	ld.global.s8 	%rs1289, [%rd15+644];
	ld.global.s8 	%rs1290, [%rd12+10];
	mul.wide.s16 	%r2571, %rs1290, %rs1289;
	ld.global.u32 	%r2572, [%rd1+16];
	add.s32 	%r2573, %r2571, %r2572;
	st.global.u32 	[%rd1+16], %r2573;
	ld.global.s8 	%rs1291, [%rd15+645];
	ld.global.s8 	%rs1292, [%rd12+10];
	mul.wide.s16 	%r2574, %rs1292, %rs1291;
	ld.global.u32 	%r2575, [%rd1+20];
	add.s32 	%r2576, %r2574, %r2575;
	st.global.u32 	[%rd1+20], %r2576;
	ld.global.s8 	%rs1293, [%rd15+646];
	ld.global.s8 	%rs1294, [%rd12+10];
	mul.wide.s16 	%r2577, %rs1294, %rs1293;
	ld.global.u32 	%r2578, [%rd1+24];
	add.s32 	%r2579, %r2577, %r2578;
	st.global.u32 	[%rd1+24], %r2579;
	ld.global.s8 	%rs1295, [%rd15+647];
	ld.global.s8 	%rs1296, [%rd12+10];
	mul.wide.s16 	%r2580, %rs1296, %rs1295;
	ld.global.u32 	%r2581, [%rd1+28];
	add.s32 	%r2582, %r2580, %r2581;
	st.global.u32 	[%rd1+28], %r2582;
	ld.global.s8 	%rs1297, [%rd15+648];
	ld.global.s8 	%rs1298, [%rd12+10];
	mul.wide.s16 	%r2583, %rs1298, %rs1297;
	ld.global.u32 	%r2584, [%rd1+32];
	add.s32 	%r2585, %r2583, %r2584;
	st.global.u32 	[%rd1+32], %r2585;
	ld.global.s8 	%rs1299, [%rd15+649];
	ld.global.s8 	%rs1300, [%rd12+10];
	mul.wide.s16 	%r2586, %rs1300, %rs1299;
	ld.global.u32 	%r2587, [%rd1+36];
	add.s32 	%r2588, %r2586, %r2587;
	st.global.u32 	[%rd1+36], %r2588;
	ld.global.s8 	%rs1301, [%rd15+650];
	ld.global.s8 	%rs1302, [%rd12+10];
	mul.wide.s16 	%r2589, %rs1302, %rs1301;
	ld.global.u32 	%r2590, [%rd1+40];
	add.s32 	%r2591, %r2589, %r2590;
	st.global.u32 	[%rd1+40], %r2591;
	ld.global.s8 	%rs1303, [%rd15+651];
	ld.global.s8 	%rs1304, [%rd12+10];
	mul.wide.s16 	%r2592, %rs1304, %rs1303;
	ld.global.u32 	%r2593, [%rd1+44];
	add.s32 	%r2594, %r2592, %r2593;
	st.global.u32 	[%rd1+44], %r2594;
	ld.global.s8 	%rs1305, [%rd15+652];
	ld.global.s8 	%rs1306, [%rd12+10];
	mul.wide.s16 	%r2595, %rs1306, %rs1305;
	ld.global.u32 	%r2596, [%rd1+48];
	add.s32 	%r2597, %r2595, %r2596;
	st.global.u32 	[%rd1+48], %r2597;
	ld.global.s8 	%rs1307, [%rd15+653];
	ld.global.s8 	%rs1308, [%rd12+10];
	mul.wide.s16 	%r2598, %rs1308, %rs1307;
	ld.global.u32 	%r2599, [%rd1+52];
	add.s32 	%r2600, %r2598, %r2599;
	st.global.u32 	[%rd1+52], %r2600;
	ld.global.s8 	%rs1309, [%rd15+654];
	ld.global.s8 	%rs1310, [%rd12+10];
	mul.wide.s16 	%r2601, %rs1310, %rs1309;
	ld.global.u32 	%r2602, [%rd1+56];
	add.s32 	%r2603, %r2601, %r2602;
	st.global.u32 	[%rd1+56], %r2603;
	ld.global.s8 	%rs1311, [%rd15+655];
	ld.global.s8 	%rs1312, [%rd12+10];
	mul.wide.s16 	%r2604, %rs1312, %rs1311;
	ld.global.u32 	%r2605, [%rd1+60];
	add.s32 	%r2606, %r2604, %r2605;
	st.global.u32 	[%rd1+60], %r2606;
	ld.global.s8 	%rs1313, [%rd15+656];
	ld.global.s8 	%rs1314, [%rd12+10];
	mul.wide.s16 	%r2607, %rs1314, %rs1313;
	ld.global.u32 	%r2608, [%rd1+64];
	add.s32 	%r2609, %r2607, %r2608;
	st.global.u32 	[%rd1+64], %r2609;
	ld.global.s8 	%rs1315, [%rd15+657];
	ld.global.s8 	%rs1316, [%rd12+10];
	mul.wide.s16 	%r2610, %rs1316, %rs1315;
	ld.global.u32 	%r2611, [%rd1+68];
	add.s32 	%r2612, %r2610, %r2611;
	st.global.u32 	[%rd1+68], %r2612;
	ld.global.s8 	%rs1317, [%rd15+658];
	ld.global.s8 	%rs1318, [%rd12+10];
	mul.wide.s16 	%r2613, %rs1318, %rs1317;
	ld.global.u32 	%r2614, [%rd1+72];
	add.s32 	%r2615, %r2613, %r2614;
	st.global.u32 	[%rd1+72], %r2615;
	ld.global.s8 	%rs1319, [%rd15+659];
	ld.global.s8 	%rs1320, [%rd12+10];
	mul.wide.s16 	%r2616, %rs1320, %rs1319;
	ld.global.u32 	%r2617, [%rd1+76];
	add.s32 	%r2618, %r2616, %r2617;
	st.global.u32 	[%rd1+76], %r2618;
	ld.global.s8 	%rs1321, [%rd15+660];
	ld.global.s8 	%rs1322, [%rd12+10];
	mul.wide.s16 	%r2619, %rs1322, %rs1321;
	ld.global.u32 	%r2620, [%rd1+80];
	add.s32 	%r2621, %r2619, %r2620;
	st.global.u32 	[%rd1+80], %r2621;
	ld.global.s8 	%rs1323, [%rd15+661];
	ld.global.s8 	%rs1324, [%rd12+10];
	mul.wide.s16 	%r2622, %rs1324, %rs1323;
	ld.global.u32 	%r2623, [%rd1+84];
	add.s32 	%r2624, %r2622, %r2623;
	st.global.u32 	[%rd1+84], %r2624;
	ld.global.s8 	%rs1325, [%rd15+662];
	ld.global.s8 	%rs1326, [%rd12+10];
	mul.wide.s16 	%r2625, %rs1326, %rs1325;
	ld.global.u32 	%r2626, [%rd1+88];
	add.s32 	%r2627, %r2625, %r2626;
	st.global.u32 	[%rd1+88], %r2627;
	ld.global.s8 	%rs1327, [%rd15+663];
	ld.global.s8 	%rs1328, [%rd12+10];
	mul.wide.s16 	%r2628, %rs1328, %rs1327;
	ld.global.u32 	%r2629, [%rd1+92];
	add.s32 	%r2630, %r2628, %r2629;
	st.global.u32 	[%rd1+92], %r2630;
	ld.global.s8 	%rs1329, [%rd15+664];
	ld.global.s8 	%rs1330, [%rd12+10];
	mul.wide.s16 	%r2631, %rs1330, %rs1329;
	ld.global.u32 	%r2632, [%rd1+96];
	add.s32 	%r2633, %r2631, %r2632;
	st.global.u32 	[%rd1+96], %r2633;
	ld.global.s8 	%rs1331, [%rd15+665];
	ld.global.s8 	%rs1332, [%rd12+10];
	mul.wide.s16 	%r2634, %rs1332, %rs1331;
	ld.global.u32 	%r2635, [%rd1+100];
	add.s32 	%r2636, %r2634, %r2635;
	st.global.u32 	[%rd1+100], %r2636;
	ld.global.s8 	%rs1333, [%rd15+666];
	ld.global.s8 	%rs1334, [%rd12+10];
	mul.wide.s16 	%r2637, %rs1334, %rs1333;
	ld.global.u32 	%r2638, [%rd1+104];
	add.s32 	%r2639, %r2637, %r2638;
	st.global.u32 	[%rd1+104], %r2639;
	ld.global.s8 	%rs1335, [%rd15+667];
	ld.global.s8 	%rs1336, [%rd12+10];
	mul.wide.s16 	%r2640, %rs1336, %rs1335;
	ld.global.u32 	%r2641, [%rd1+108];
	add.s32 	%r2642, %r2640, %r2641;
	st.global.u32 	[%rd1+108], %r2642;
	ld.global.s8 	%rs1337, [%rd15+668];
	ld.global.s8 	%rs1338, [%rd12+10];
	mul.wide.s16 	%r2643, %rs1338, %rs1337;
	ld.global.u32 	%r2644, [%rd1+112];
	add.s32 	%r2645, %r2643, %r2644;
	st.global.u32 	[%rd1+112], %r2645;
	ld.global.s8 	%rs1339, [%rd15+669];
	ld.global.s8 	%rs1340, [%rd12+10];
	mul.wide.s16 	%r2646, %rs1340, %rs1339;
	ld.global.u32 	%r2647, [%rd1+116];
	add.s32 	%r2648, %r2646, %r2647;
	st.global.u32 	[%rd1+116], %r2648;
	ld.global.s8 	%rs1341, [%rd15+670];
	ld.global.s8 	%rs1342, [%rd12+10];
	mul.wide.s16 	%r2649, %rs1342, %rs1341;
	ld.global.u32 	%r2650, [%rd1+120];
	add.s32 	%r2651, %r2649, %r2650;
	st.global.u32 	[%rd1+120], %r2651;
	ld.global.s8 	%rs1343, [%rd15+671];
	ld.global.s8 	%rs1344, [%rd12+10];
	mul.wide.s16 	%r2652, %rs1344, %rs1343;
	ld.global.u32 	%r2653, [%rd1+124];
	add.s32 	%r2654, %r2652, %r2653;
	st.global.u32 	[%rd1+124], %r2654;
	ld.global.s8 	%rs1345, [%rd15+672];
	ld.global.s8 	%rs1346, [%rd12+10];
	mul.wide.s16 	%r2655, %rs1346, %rs1345;
	ld.global.u32 	%r2656, [%rd1+128];
	add.s32 	%r2657, %r2655, %r2656;
	st.global.u32 	[%rd1+128], %r2657;
	ld.global.s8 	%rs1347, [%rd15+673];
	ld.global.s8 	%rs1348, [%rd12+10];
	mul.wide.s16 	%r2658, %rs1348, %rs1347;
	ld.global.u32 	%r2659, [%rd1+132];
	add.s32 	%r2660, %r2658, %r2659;
	st.global.u32 	[%rd1+132], %r2660;
	ld.global.s8 	%rs1349, [%rd15+674];
	ld.global.s8 	%rs1350, [%rd12+10];
	mul.wide.s16 	%r2661, %rs1350, %rs1349;
	ld.global.u32 	%r2662, [%rd1+136];
	add.s32 	%r2663, %r2661, %r2662;
	st.global.u32 	[%rd1+136], %r2663;
	ld.global.s8 	%rs1351, [%rd15+675];
	ld.global.s8 	%rs1352, [%rd12+10];
	mul.wide.s16 	%r2664, %rs1352, %rs1351;
	ld.global.u32 	%r2665, [%rd1+140];
	add.s32 	%r2666, %r2664, %r2665;
	st.global.u32 	[%rd1+140], %r2666;
	ld.global.s8 	%rs1353, [%rd15+676];
	ld.global.s8 	%rs1354, [%rd12+10];
	mul.wide.s16 	%r2667, %rs1354, %rs1353;
	ld.global.u32 	%r2668, [%rd1+144];
	add.s32 	%r2669, %r2667, %r2668;
	st.global.u32 	[%rd1+144], %r2669;
	ld.global.s8 	%rs1355, [%rd15+677];
	ld.global.s8 	%rs1356, [%rd12+10];
	mul.wide.s16 	%r2670, %rs1356, %rs1355;
	ld.global.u32 	%r2671, [%rd1+148];
	add.s32 	%r2672, %r2670, %r2671;
	st.global.u32 	[%rd1+148], %r2672;
	ld.global.s8 	%rs1357, [%rd15+678];
	ld.global.s8 	%rs1358, [%rd12+10];
	mul.wide.s16 	%r2673, %rs1358, %rs1357;
	ld.global.u32 	%r2674, [%rd1+152];
	add.s32 	%r2675, %r2673, %r2674;
	st.global.u32 	[%rd1+152], %r2675;
	ld.global.s8 	%rs1359, [%rd15+679];
	ld.global.s8 	%rs1360, [%rd12+10];
	mul.wide.s16 	%r2676, %rs1360, %rs1359;
	ld.global.u32 	%r2677, [%rd1+156];
	add.s32 	%r2678, %r2676, %r2677;
	st.global.u32 	[%rd1+156], %r2678;
	ld.global.s8 	%rs1361, [%rd15+680];
	ld.global.s8 	%rs1362, [%rd12+10];
	mul.wide.s16 	%r2679, %rs1362, %rs1361;
	ld.global.u32 	%r2680, [%rd1+160];
	add.s32 	%r2681, %r2679, %r2680;
	st.global.u32 	[%rd1+160], %r2681;
	ld.global.s8 	%rs1363, [%rd15+681];
	ld.global.s8 	%rs1364, [%rd12+10];
	mul.wide.s16 	%r2682, %rs1364, %rs1363;
	ld.global.u32 	%r2683, [%rd1+164];
	add.s32 	%r2684, %r2682, %r2683;
	st.global.u32 	[%rd1+164], %r2684;
	ld.global.s8 	%rs1365, [%rd15+682];
	ld.global.s8 	%rs1366, [%rd12+10];
	mul.wide.s16 	%r2685, %rs1366, %rs1365;
	ld.global.u32 	%r2686, [%rd1+168];
	add.s32 	%r2687, %r2685, %r2686;
	st.global.u32 	[%rd1+168], %r2687;
	ld.global.s8 	%rs1367, [%rd15+683];
	ld.global.s8 	%rs1368, [%rd12+10];
	mul.wide.s16 	%r2688, %rs1368, %rs1367;
	ld.global.u32 	%r2689, [%rd1+172];
	add.s32 	%r2690, %r2688, %r2689;
	st.global.u32 	[%rd1+172], %r2690;
	ld.global.s8 	%rs1369, [%rd15+684];
	ld.global.s8 	%rs1370, [%rd12+10];
	mul.wide.s16 	%r2691, %rs1370, %rs1369;
	ld.global.u32 	%r2692, [%rd1+176];
	add.s32 	%r2693, %r2691, %r2692;
	st.global.u32 	[%rd1+176], %r2693;
	ld.global.s8 	%rs1371, [%rd15+685];
	ld.global.s8 	%rs1372, [%rd12+10];
	mul.wide.s16 	%r2694, %rs1372, %rs1371;
	ld.global.u32 	%r2695, [%rd1+180];
	add.s32 	%r2696, %r2694, %r2695;
	st.global.u32 	[%rd1+180], %r2696;
	ld.global.s8 	%rs1373, [%rd15+686];
	ld.global.s8 	%rs1374, [%rd12+10];
	mul.wide.s16 	%r2697, %rs1374, %rs1373;
	ld.global.u32 	%r2698, [%rd1+184];
	add.s32 	%r2699, %r2697, %r2698;
	st.global.u32 	[%rd1+184], %r2699;
	ld.global.s8 	%rs1375, [%rd15+687];
	ld.global.s8 	%rs1376, [%rd12+10];
	mul.wide.s16 	%r2700, %rs1376, %rs1375;
	ld.global.u32 	%r2701, [%rd1+188];
	add.s32 	%r2702, %r2700, %r2701;
	st.global.u32 	[%rd1+188], %r2702;
	ld.global.s8 	%rs1377, [%rd15+688];
	ld.global.s8 	%rs1378, [%rd12+10];
	mul.wide.s16 	%r2703, %rs1378, %rs1377;
	ld.global.u32 	%r2704, [%rd1+192];
	add.s32 	%r2705, %r2703, %r2704;
	st.global.u32 	[%rd1+192], %r2705;
	ld.global.s8 	%rs1379, [%rd15+689];
	ld.global.s8 	%rs1380, [%rd12+10];
	mul.wide.s16 	%r2706, %rs1380, %rs1379;
	ld.global.u32 	%r2707, [%rd1+196];
	add.s32 	%r2708, %r2706, %r2707;
	st.global.u32 	[%rd1+196], %r2708;
	ld.global.s8 	%rs1381, [%rd15+690];
	ld.global.s8 	%rs1382, [%rd12+10];
	mul.wide.s16 	%r2709, %rs1382, %rs1381;
	ld.global.u32 	%r2710, [%rd1+200];
	add.s32 	%r2711, %r2709, %r2710;
	st.global.u32 	[%rd1+200], %r2711;
	ld.global.s8 	%rs1383, [%rd15+691];
	ld.global.s8 	%rs1384, [%rd12+10];
	mul.wide.s16 	%r2712, %rs1384, %rs1383;
	ld.global.u32 	%r2713, [%rd1+204];
	add.s32 	%r2714, %r2712, %r2713;
	st.global.u32 	[%rd1+204], %r2714;
	ld.global.s8 	%rs1385, [%rd15+692];
	ld.global.s8 	%rs1386, [%rd12+10];
	mul.wide.s16 	%r2715, %rs1386, %rs1385;
	ld.global.u32 	%r2716, [%rd1+208];
	add.s32 	%r2717, %r2715, %r2716;
	st.global.u32 	[%rd1+208], %r2717;
	ld.global.s8 	%rs1387, [%rd15+693];
	ld.global.s8 	%rs1388, [%rd12+10];
	mul.wide.s16 	%r2718, %rs1388, %rs1387;
	ld.global.u32 	%r2719, [%rd1+212];
	add.s32 	%r2720, %r2718, %r2719;
	st.global.u32 	[%rd1+212], %r2720;
	ld.global.s8 	%rs1389, [%rd15+694];
	ld.global.s8 	%rs1390, [%rd12+10];
	mul.wide.s16 	%r2721, %rs1390, %rs1389;
	ld.global.u32 	%r2722, [%rd1+216];
	add.s32 	%r2723, %r2721, %r2722;
	st.global.u32 	[%rd1+216], %r2723;
	ld.global.s8 	%rs1391, [%rd15+695];
	ld.global.s8 	%rs1392, [%rd12+10];
	mul.wide.s16 	%r2724, %rs1392, %rs1391;
	ld.global.u32 	%r2725, [%rd1+220];
	add.s32 	%r2726, %r2724, %r2725;
	st.global.u32 	[%rd1+220], %r2726;
	ld.global.s8 	%rs1393, [%rd15+696];
	ld.global.s8 	%rs1394, [%rd12+10];
	mul.wide.s16 	%r2727, %rs1394, %rs1393;
	ld.global.u32 	%r2728, [%rd1+224];
	add.s32 	%r2729, %r2727, %r2728;
	st.global.u32 	[%rd1+224], %r2729;
	ld.global.s8 	%rs1395, [%rd15+697];
	ld.global.s8 	%rs1396, [%rd12+10];
	mul.wide.s16 	%r2730, %rs1396, %rs1395;
	ld.global.u32 	%r2731, [%rd1+228];
	add.s32 	%r2732, %r2730, %r2731;
	st.global.u32 	[%rd1+228], %r2732;
	ld.global.s8 	%rs1397, [%rd15+698];
	ld.global.s8 	%rs1398, [%rd12+10];
	mul.wide.s16 	%r2733, %rs1398, %rs1397;
	ld.global.u32 	%r2734, [%rd1+232];
	add.s32 	%r2735, %r2733, %r2734;
	st.global.u32 	[%rd1+232], %r2735;
	ld.global.s8 	%rs1399, [%rd15+699];
	ld.global.s8 	%rs1400, [%rd12+10];
	mul.wide.s16 	%r2736, %rs1400, %rs1399;
	ld.global.u32 	%r2737, [%rd1+236];
	add.s32 	%r2738, %r2736, %r2737;
	st.global.u32 	[%rd1+236], %r2738;
	ld.global.s8 	%rs1401, [%rd15+700];
	ld.global.s8 	%rs1402, [%rd12+10];
	mul.wide.s16 	%r2739, %rs1402, %rs1401;
	ld.global.u32 	%r2740, [%rd1+240];
	add.s32 	%r2741, %r2739, %r2740;
	st.global.u32 	[%rd1+240], %r2741;
	ld.global.s8 	%rs1403, [%rd15+701];
	ld.global.s8 	%rs1404, [%rd12+10];
	mul.wide.s16 	%r2742, %rs1404, %rs1403;
	ld.global.u32 	%r2743, [%rd1+244];
	add.s32 	%r2744, %r2742, %r2743;
	st.global.u32 	[%rd1+244], %r2744;
	ld.global.s8 	%rs1405, [%rd15+702];
	ld.global.s8 	%rs1406, [%rd12+10];
	mul.wide.s16 	%r2745, %rs1406, %rs1405;
	ld.global.u32 	%r2746, [%rd1+248];
	add.s32 	%r2747, %r2745, %r2746;
	st.global.u32 	[%rd1+248], %r2747;
	ld.global.s8 	%rs1407, [%rd15+703];
	ld.global.s8 	%rs1408, [%rd12+10];
	mul.wide.s16 	%r2748, %rs1408, %rs1407;
	add.s32 	%r2749, %r2748, %r2558;
	st.global.u32 	[%rd1+252], %r2749;
	st.global.u32 	[%rd2], %r2561;
	ld.global.u32 	%r2750, [%rd1+4];
	st.global.u32 	[%rd2+4], %r2750;
	ld.global.u32 	%r2751, [%rd1+8];
	st.global.u32 	[%rd2+8], %r2751;
	ld.global.u32 	%r2752, [%rd1+12];
	st.global.u32 	[%rd2+12], %r2752;
	ld.global.u32 	%r2753, [%rd1+16];
	st.global.u32 	[%rd2+16], %r2753;
	ld.global.u32 	%r2754, [%rd1+20];
	st.global.u32 	[%rd2+20], %r2754;
	ld.global.u32 	%r2755, [%rd1+24];
	st.global.u32 	[%rd2+24], %r2755;
	ld.global.u32 	%r2756, [%rd1+28];
	st.global.u32 	[%rd2+28], %r2756;
	ld.global.u32 	%r2757, [%rd1+32];
	st.global.u32 	[%rd2+32], %r2757;
	ld.global.u32 	%r2758, [%rd1+36];
	st.global.u32 	[%rd2+36], %r2758;
	ld.global.u32 	%r2759, [%rd1+40];
	st.global.u32 	[%rd2+40], %r2759;
	ld.global.u32 	%r2760, [%rd1+44];
	st.global.u32 	[%rd2+44], %r2760;
	ld.global.u32 	%r2761, [%rd1+48];
	st.global.u32 	[%rd2+48], %r2761;
	ld.global.u32 	%r2762, [%rd1+52];
	st.global.u32 	[%rd2+52], %r2762;
	ld.global.u32 	%r2763, [%rd1+56];
	st.global.u32 	[%rd2+56], %r2763;
	ld.global.u32 	%r2764, [%rd1+60];
	st.global.u32 	[%rd2+60], %r2764;
	ld.global.u32 	%r2765, [%rd1+64];
	st.global.u32 	[%rd2+64], %r2765;
	ld.global.u32 	%r2766, [%rd1+68];
	st.global.u32 	[%rd2+68], %r2766;
	ld.global.u32 	%r2767, [%rd1+72];
	st.global.u32 	[%rd2+72], %r2767;
	ld.global.u32 	%r2768, [%rd1+76];
	st.global.u32 	[%rd2+76], %r2768;
	ld.global.u32 	%r2769, [%rd1+80];
	st.global.u32 	[%rd2+80], %r2769;
	ld.global.u32 	%r2770, [%rd1+84];
	st.global.u32 	[%rd2+84], %r2770;
	ld.global.u32 	%r2771, [%rd1+88];
	st.global.u32 	[%rd2+88], %r2771;
	ld.global.u32 	%r2772, [%rd1+92];
	st.global.u32 	[%rd2+92], %r2772;
	ld.global.u32 	%r2773, [%rd1+96];
	st.global.u32 	[%rd2+96], %r2773;
	ld.global.u32 	%r2774, [%rd1+100];
	st.global.u32 	[%rd2+100], %r2774;
	ld.global.u32 	%r2775, [%rd1+104];
	st.global.u32 	[%rd2+104], %r2775;
	ld.global.u32 	%r2776, [%rd1+108];
	st.global.u32 	[%rd2+108], %r2776;
	ld.global.u32 	%r2777, [%rd1+112];
	st.global.u32 	[%rd2+112], %r2777;
	ld.global.u32 	%r2778, [%rd1+116];
	st.global.u32 	[%rd2+116], %r2778;
	ld.global.u32 	%r2779, [%rd1+120];
	st.global.u32 	[%rd2+120], %r2779;
	ld.global.u32 	%r2780, [%rd1+124];
	st.global.u32 	[%rd2+124], %r2780;
	ld.global.u32 	%r2781, [%rd1+128];
	st.global.u32 	[%rd2+128], %r2781;
	ld.global.u32 	%r2782, [%rd1+132];
	st.global.u32 	[%rd2+132], %r2782;
	ld.global.u32 	%r2783, [%rd1+136];
	st.global.u32 	[%rd2+136], %r2783;
	ld.global.u32 	%r2784, [%rd1+140];
	st.global.u32 	[%rd2+140], %r2784;
	ld.global.u32 	%r2785, [%rd1+144];
	st.global.u32 	[%rd2+144], %r2785;
	ld.global.u32 	%r2786, [%rd1+148];
	st.global.u32 	[%rd2+148], %r2786;
	ld.global.u32 	%r2787, [%rd1+152];
	st.global.u32 	[%rd2+152], %r2787;
	ld.global.u32 	%r2788, [%rd1+156];
	st.global.u32 	[%rd2+156], %r2788;
	ld.global.u32 	%r2789, [%rd1+160];
	st.global.u32 	[%rd2+160], %r2789;
	ld.global.u32 	%r2790, [%rd1+164];
	st.global.u32 	[%rd2+164], %r2790;
	ld.global.u32 	%r2791, [%rd1+168];
	st.global.u32 	[%rd2+168], %r2791;
	ld.global.u32 	%r2792, [%rd1+172];
	st.global.u32 	[%rd2+172], %r2792;
	ld.global.u32 	%r2793, [%rd1+176];
	st.global.u32 	[%rd2+176], %r2793;
	ld.global.u32 	%r2794, [%rd1+180];
	st.global.u32 	[%rd2+180], %r2794;
	ld.global.u32 	%r2795, [%rd1+184];
	st.global.u32 	[%rd2+184], %r2795;
	ld.global.u32 	%r2796, [%rd1+188];
	st.global.u32 	[%rd2+188], %r2796;
	ld.global.u32 	%r2797, [%rd1+192];
	st.global.u32 	[%rd2+192], %r2797;
	ld.global.u32 	%r2798, [%rd1+196];
	st.global.u32 	[%rd2+196], %r2798;
	ld.global.u32 	%r2799, [%rd1+200];
	st.global.u32 	[%rd2+200], %r2799;
	ld.global.u32 	%r2800, [%rd1+204];
	st.global.u32 	[%rd2+204], %r2800;
	ld.global.u32 	%r2801, [%rd1+208];
	st.global.u32 	[%rd2+208], %r2801;
	ld.global.u32 	%r2802, [%rd1+212];
	st.global.u32 	[%rd2+212], %r2802;
	ld.global.u32 	%r2803, [%rd1+216];
	st.global.u32 	[%rd2+216], %r2803;
	ld.global.u32 	%r2804, [%rd1+220];
	st.global.u32 	[%rd2+220], %r2804;
	ld.global.u32 	%r2805, [%rd1+224];
	st.global.u32 	[%rd2+224], %r2805;
	ld.global.u32 	%r2806, [%rd1+228];
	st.global.u32 	[%rd2+228], %r2806;
	ld.global.u32 	%r2807, [%rd1+232];
	st.global.u32 	[%rd2+232], %r2807;
	ld.global.u32 	%r2808, [%rd1+236];
	st.global.u32 	[%rd2+236], %r2808;
	ld.global.u32 	%r2809, [%rd1+240];
	st.global.u32 	[%rd2+240], %r2809;
	ld.global.u32 	%r2810, [%rd1+244];
	st.global.u32 	[%rd2+244], %r2810;
	ld.global.u32 	%r2811, [%rd1+248];
	st.global.u32 	[%rd2+248], %r2811;
	ld.global.u32 	%r2812, [%rd1+252];
	st.global.u32 	[%rd2+252], %r2812;
	ld.global.s8 	%rs1409, [%rd15+704];
	ld.global.s8 	%rs1410, [%rd12+11];
	mul.wide.s16 	%r2813, %rs1410, %rs1409;
	ld.global.u32 	%r2814, [%rd1];
	add.s32 	%r2815, %r2813, %r2814;
	st.global.u32 	[%rd1], %r2815;
	ld.global.s8 	%rs1411, [%rd15+705];
	ld.global.s8 	%rs1412, [%rd12+11];
	mul.wide.s16 	%r2816, %rs1412, %rs1411;
	ld.global.u32 	%r2817, [%rd1+4];
	add.s32 	%r2818, %r2816, %r2817;
	st.global.u32 	[%rd1+4], %r2818;
	ld.global.s8 	%rs1413, [%rd15+706];
	ld.global.s8 	%rs1414, [%rd12+11];
	mul.wide.s16 	%r2819, %rs1414, %rs1413;
	ld.global.u32 	%r2820, [%rd1+8];
	add.s32 	%r2821, %r2819, %r2820;
	st.global.u32 	[%rd1+8], %r2821;
	ld.global.s8 	%rs1415, [%rd15+707];
	ld.global.s8 	%rs1416, [%rd12+11];
	mul.wide.s16 	%r2822, %rs1416, %rs1415;
	ld.global.u32 	%r2823, [%rd1+12];
	add.s32 	%r2824, %r2822, %r2823;
	st.global.u32 	[%rd1+12], %r2824;
	ld.global.s8 	%rs1417, [%rd15+708];
	ld.global.s8 	%rs1418, [%rd12+11];
	mul.wide.s16 	%r2825, %rs1418, %rs1417;
	ld.global.u32 	%r2826, [%rd1+16];
	add.s32 	%r2827, %r2825, %r2826;
	st.global.u32 	[%rd1+16], %r2827;
	ld.global.s8 	%rs1419, [%rd15+709];
	ld.global.s8 	%rs1420, [%rd12+11];
	mul.wide.s16 	%r2828, %rs1420, %rs1419;
	ld.global.u32 	%r2829, [%rd1+20];
	add.s32 	%r2830, %r2828, %r2829;
	st.global.u32 	[%rd1+20], %r2830;
	ld.global.s8 	%rs1421, [%rd15+710];
	ld.global.s8 	%rs1422, [%rd12+11];
	mul.wide.s16 	%r2831, %rs1422, %rs1421;
	ld.global.u32 	%r2832, [%rd1+24];
	add.s32 	%r2833, %r2831, %r2832;
	st.global.u32 	[%rd1+24], %r2833;
	ld.global.s8 	%rs1423, [%rd15+711];
	ld.global.s8 	%rs1424, [%rd12+11];
	mul.wide.s16 	%r2834, %rs1424, %rs1423;
	ld.global.u32 	%r2835, [%rd1+28];
	add.s32 	%r2836, %r2834, %r2835;
	st.global.u32 	[%rd1+28], %r2836;
	ld.global.s8 	%rs1425, [%rd15+712];
	ld.global.s8 	%rs1426, [%rd12+11];
	mul.wide.s16 	%r2837, %rs1426, %rs1425;
	ld.global.u32 	%r2838, [%rd1+32];
	add.s32 	%r2839, %r2837, %r2838;
	st.global.u32 	[%rd1+32], %r2839;
	ld.global.s8 	%rs1427, [%rd15+713];
	ld.global.s8 	%rs1428, [%rd12+11];
	mul.wide.s16 	%r2840, %rs1428, %rs1427;
	ld.global.u32 	%r2841, [%rd1+36];
	add.s32 	%r2842, %r2840, %r2841;
	st.global.u32 	[%rd1+36], %r2842;
	ld.global.s8 	%rs1429, [%rd15+714];
	ld.global.s8 	%rs1430, [%rd12+11];
	mul.wide.s16 	%r2843, %rs1430, %rs1429;
	ld.global.u32 	%r2844, [%rd1+40];
	add.s32 	%r2845, %r2843, %r2844;
	st.global.u32 	[%rd1+40], %r2845;
	ld.global.s8 	%rs1431, [%rd15+715];
	ld.global.s8 	%rs1432, [%rd12+11];
	mul.wide.s16 	%r2846, %rs1432, %rs1431;
	ld.global.u32 	%r2847, [%rd1+44];
	add.s32 	%r2848, %r2846, %r2847;
	st.global.u32 	[%rd1+44], %r2848;
	ld.global.s8 	%rs1433, [%rd15+716];
	ld.global.s8 	%rs1434, [%rd12+11];
	mul.wide.s16 	%r2849, %rs1434, %rs1433;
	ld.global.u32 	%r2850, [%rd1+48];
	add.s32 	%r2851, %r2849, %r2850;
	st.global.u32 	[%rd1+48], %r2851;
	ld.global.s8 	%rs1435, [%rd15+717];
	ld.global.s8 	%rs1436, [%rd12+11];
	mul.wide.s16 	%r2852, %rs1436, %rs1435;
	ld.global.u32 	%r2853, [%rd1+52];
	add.s32 	%r2854, %r2852, %r2853;
	st.global.u32 	[%rd1+52], %r2854;
	ld.global.s8 	%rs1437, [%rd15+718];
	ld.global.s8 	%rs1438, [%rd12+11];
	mul.wide.s16 	%r2855, %rs1438, %rs1437;
	ld.global.u32 	%r2856, [%rd1+56];
	add.s32 	%r2857, %r2855, %r2856;
	st.global.u32 	[%rd1+56], %r2857;
	ld.global.s8 	%rs1439, [%rd15+719];
	ld.global.s8 	%rs1440, [%rd12+11];
	mul.wide.s16 	%r2858, %rs1440, %rs1439;
	ld.global.u32 	%r2859, [%rd1+60];
	add.s32 	%r2860, %r2858, %r2859;
	st.global.u32 	[%rd1+60], %r2860;
	ld.global.s8 	%rs1441, [%rd15+720];
	ld.global.s8 	%rs1442, [%rd12+11];
	mul.wide.s16 	%r2861, %rs1442, %rs1441;
	ld.global.u32 	%r2862, [%rd1+64];
	add.s32 	%r2863, %r2861, %r2862;
	st.global.u32 	[%rd1+64], %r2863;
	ld.global.s8 	%rs1443, [%rd15+721];
	ld.global.s8 	%rs1444, [%rd12+11];
	mul.wide.s16 	%r2864, %rs1444, %rs1443;
	ld.global.u32 	%r2865, [%rd1+68];
	add.s32 	%r2866, %r2864, %r2865;
	st.global.u32 	[%rd1+68], %r2866;
	ld.global.s8 	%rs1445, [%rd15+722];
	ld.global.s8 	%rs1446, [%rd12+11];
	mul.wide.s16 	%r2867, %rs1446, %rs1445;
	ld.global.u32 	%r2868, [%rd1+72];
	add.s32 	%r2869, %r2867, %r2868;
	st.global.u32 	[%rd1+72], %r2869;
	ld.global.s8 	%rs1447, [%rd15+723];
	ld.global.s8 	%rs1448, [%rd12+11];
	mul.wide.s16 	%r2870, %rs1448, %rs1447;
	ld.global.u32 	%r2871, [%rd1+76];
	add.s32 	%r2872, %r2870, %r2871;
	st.global.u32 	[%rd1+76], %r2872;
	ld.global.s8 	%rs1449, [%rd15+724];
	ld.global.s8 	%rs1450, [%rd12+11];
	mul.wide.s16 	%r2873, %rs1450, %rs1449;
	ld.global.u32 	%r2874, [%rd1+80];
	add.s32 	%r2875, %r2873, %r2874;
	st.global.u32 	[%rd1+80], %r2875;
	ld.global.s8 	%rs1451, [%rd15+725];
	ld.global.s8 	%rs1452, [%rd12+11];
	mul.wide.s16 	%r2876, %rs1452, %rs1451;
	ld.global.u32 	%r2877, [%rd1+84];
	add.s32 	%r2878, %r2876, %r2877;
	st.global.u32 	[%rd1+84], %r2878;
	ld.global.s8 	%rs1453, [%rd15+726];
	ld.global.s8 	%rs1454, [%rd12+11];
	mul.wide.s16 	%r2879, %rs1454, %rs1453;
	ld.global.u32 	%r2880, [%rd1+88];
	add.s32 	%r2881, %r2879, %r2880;
	st.global.u32 	[%rd1+88], %r2881;
	ld.global.s8 	%rs1455, [%rd15+727];
	ld.global.s8 	%rs1456, [%rd12+11];
	mul.wide.s16 	%r2882, %rs1456, %rs1455;
	ld.global.u32 	%r2883, [%rd1+92];
	add.s32 	%r2884, %r2882, %r2883;
	st.global.u32 	[%rd1+92], %r2884;
	ld.global.s8 	%rs1457, [%rd15+728];
	ld.global.s8 	%rs1458, [%rd12+11];
	mul.wide.s16 	%r2885, %rs1458, %rs1457;
	ld.global.u32 	%r2886, [%rd1+96];
	add.s32 	%r2887, %r2885, %r2886;
	st.global.u32 	[%rd1+96], %r2887;
	ld.global.s8 	%rs1459, [%rd15+729];
	ld.global.s8 	%rs1460, [%rd12+11];
	mul.wide.s16 	%r2888, %rs1460, %rs1459;
	ld.global.u32 	%r2889, [%rd1+100];
	add.s32 	%r2890, %r2888, %r2889;
	st.global.u32 	[%rd1+100], %r2890;
	ld.global.s8 	%rs1461, [%rd15+730];
	ld.global.s8 	%rs1462, [%rd12+11];
	mul.wide.s16 	%r2891, %rs1462, %rs1461;
	ld.global.u32 	%r2892, [%rd1+104];
	add.s32 	%r2893, %r2891, %r2892;
	st.global.u32 	[%rd1+104], %r2893;
	ld.global.s8 	%rs1463, [%rd15+731];
	ld.global.s8 	%rs1464, [%rd12+11];
	mul.wide.s16 	%r2894, %rs1464, %rs1463;
	ld.global.u32 	%r2895, [%rd1+108];
	add.s32 	%r2896, %r2894, %r2895;
	st.global.u32 	[%rd1+108], %r2896;
	ld.global.s8 	%rs1465, [%rd15+732];
	ld.global.s8 	%rs1466, [%rd12+11];
	mul.wide.s16 	%r2897, %rs1466, %rs1465;
	ld.global.u32 	%r2898, [%rd1+112];
	add.s32 	%r2899, %r2897, %r2898;
	st.global.u32 	[%rd1+112], %r2899;
	ld.global.s8 	%rs1467, [%rd15+733];
	ld.global.s8 	%rs1468, [%rd12+11];
	mul.wide.s16 	%r2900, %rs1468, %rs1467;
	ld.global.u32 	%r2901, [%rd1+116];
	add.s32 	%r2902, %r2900, %r2901;
	st.global.u32 	[%rd1+116], %r2902;
	ld.global.s8 	%rs1469, [%rd15+734];
	ld.global.s8 	%rs1470, [%rd12+11];
	mul.wide.s16 	%r2903, %rs1470, %rs1469;
	ld.global.u32 	%r2904, [%rd1+120];
	add.s32 	%r2905, %r2903, %r2904;
	st.global.u32 	[%rd1+120], %r2905;
	ld.global.s8 	%rs1471, [%rd15+735];
	ld.global.s8 	%rs1472, [%rd12+11];
	mul.wide.s16 	%r2906, %rs1472, %rs1471;
	ld.global.u32 	%r2907, [%rd1+124];
	add.s32 	%r2908, %r2906, %r2907;
	st.global.u32 	[%rd1+124], %r2908;
	ld.global.s8 	%rs1473, [%rd15+736];
	ld.global.s8 	%rs1474, [%rd12+11];
	mul.wide.s16 	%r2909, %rs1474, %rs1473;
	ld.global.u32 	%r2910, [%rd1+128];
	add.s32 	%r2911, %r2909, %r2910;
	st.global.u32 	[%rd1+128], %r2911;
	ld.global.s8 	%rs1475, [%rd15+737];
	ld.global.s8 	%rs1476, [%rd12+11];
	mul.wide.s16 	%r2912, %rs1476, %rs1475;
	ld.global.u32 	%r2913, [%rd1+132];
	add.s32 	%r2914, %r2912, %r2913;
	st.global.u32 	[%rd1+132], %r2914;
	ld.global.s8 	%rs1477, [%rd15+738];
	ld.global.s8 	%rs1478, [%rd12+11];
	mul.wide.s16 	%r2915, %rs1478, %rs1477;
	ld.global.u32 	%r2916, [%rd1+136];
	add.s32 	%r2917, %r2915, %r2916;
	st.global.u32 	[%rd1+136], %r2917;
	ld.global.s8 	%rs1479, [%rd15+739];
	ld.global.s8 	%rs1480, [%rd12+11];
	mul.wide.s16 	%r2918, %rs1480, %rs1479;
	ld.global.u32 	%r2919, [%rd1+140];
	add.s32 	%r2920, %r2918, %r2919;
	st.global.u32 	[%rd1+140], %r2920;
	ld.global.s8 	%rs1481, [%rd15+740];
	ld.global.s8 	%rs1482, [%rd12+11];
	mul.wide.s16 	%r2921, %rs1482, %rs1481;
	ld.global.u32 	%r2922, [%rd1+144];
	add.s32 	%r2923, %r2921, %r2922;
	st.global.u32 	[%rd1+144], %r2923;
	ld.global.s8 	%rs1483, [%rd15+741];
	ld.global.s8 	%rs1484, [%rd12+11];
	mul.wide.s16 	%r2924, %rs1484, %rs1483;
	ld.global.u32 	%r2925, [%rd1+148];
	add.s32 	%r2926, %r2924, %r2925;
	st.global.u32 	[%rd1+148], %r2926;
	ld.global.s8 	%rs1485, [%rd15+742];
	ld.global.s8 	%rs1486, [%rd12+11];
	mul.wide.s16 	%r2927, %rs1486, %rs1485;
	ld.global.u32 	%r2928, [%rd1+152];
	add.s32 	%r2929, %r2927, %r2928;
	st.global.u32 	[%rd1+152], %r2929;
	ld.global.s8 	%rs1487, [%rd15+743];
	ld.global.s8 	%rs1488, [%rd12+11];
	mul.wide.s16 	%r2930, %rs1488, %rs1487;
	ld.global.u32 	%r2931, [%rd1+156];
	add.s32 	%r2932, %r2930, %r2931;
	st.global.u32 	[%rd1+156], %r2932;
	ld.global.s8 	%rs1489, [%rd15+744];
	ld.global.s8 	%rs1490, [%rd12+11];
	mul.wide.s16 	%r2933, %rs1490, %rs1489;
	ld.global.u32 	%r2934, [%rd1+160];
	add.s32 	%r2935, %r2933, %r2934;
	st.global.u32 	[%rd1+160], %r2935;
	ld.global.s8 	%rs1491, [%rd15+745];
	ld.global.s8 	%rs1492, [%rd12+11];
	mul.wide.s16 	%r2936, %rs1492, %rs1491;
	ld.global.u32 	%r2937, [%rd1+164];
	add.s32 	%r2938, %r2936, %r2937;
	st.global.u32 	[%rd1+164], %r2938;
	ld.global.s8 	%rs1493, [%rd15+746];
	ld.global.s8 	%rs1494, [%rd12+11];
	mul.wide.s16 	%r2939, %rs1494, %rs1493;
	ld.global.u32 	%r2940, [%rd1+168];
	add.s32 	%r2941, %r2939, %r2940;
	st.global.u32 	[%rd1+168], %r2941;
	ld.global.s8 	%rs1495, [%rd15+747];
	ld.global.s8 	%rs1496, [%rd12+11];
	mul.wide.s16 	%r2942, %rs1496, %rs1495;
	ld.global.u32 	%r2943, [%rd1+172];
	add.s32 	%r2944, %r2942, %r2943;
	st.global.u32 	[%rd1+172], %r2944;
	ld.global.s8 	%rs1497, [%rd15+748];
	ld.global.s8 	%rs1498, [%rd12+11];
	mul.wide.s16 	%r2945, %rs1498, %rs1497;
	ld.global.u32 	%r2946, [%rd1+176];
	add.s32 	%r2947, %r2945, %r2946;
	st.global.u32 	[%rd1+176], %r2947;
	ld.global.s8 	%rs1499, [%rd15+749];
	ld.global.s8 	%rs1500, [%rd12+11];
	mul.wide.s16 	%r2948, %rs1500, %rs1499;
	ld.global.u32 	%r2949, [%rd1+180];
	add.s32 	%r2950, %r2948, %r2949;
	st.global.u32 	[%rd1+180], %r2950;
	ld.global.s8 	%rs1501, [%rd15+750];
	ld.global.s8 	%rs1502, [%rd12+11];
	mul.wide.s16 	%r2951, %rs1502, %rs1501;
	ld.global.u32 	%r2952, [%rd1+184];
	add.s32 	%r2953, %r2951, %r2952;
	st.global.u32 	[%rd1+184], %r2953;
	ld.global.s8 	%rs1503, [%rd15+751];
	ld.global.s8 	%rs1504, [%rd12+11];
	mul.wide.s16 	%r2954, %rs1504, %rs1503;
	ld.global.u32 	%r2955, [%rd1+188];
	add.s32 	%r2956, %r2954, %r2955;
	st.global.u32 	[%rd1+188], %r2956;
	ld.global.s8 	%rs1505, [%rd15+752];
	ld.global.s8 	%rs1506, [%rd12+11];
	mul.wide.s16 	%r2957, %rs1506, %rs1505;
	ld.global.u32 	%r2958, [%rd1+192];
	add.s32 	%r2959, %r2957, %r2958;
	st.global.u32 	[%rd1+192], %r2959;
	ld.global.s8 	%rs1507, [%rd15+753];
	ld.global.s8 	%rs1508, [%rd12+11];
	mul.wide.s16 	%r2960, %rs1508, %rs1507;
	ld.global.u32 	%r2961, [%rd1+196];
	add.s32 	%r2962, %r2960, %r2961;
	st.global.u32 	[%rd1+196], %r2962;
	ld.global.s8 	%rs1509, [%rd15+754];
	ld.global.s8 	%rs1510, [%rd12+11];
	mul.wide.s16 	%r2963, %rs1510, %rs1509;
	ld.global.u32 	%r2964, [%rd1+200];
	add.s32 	%r2965, %r2963, %r2964;
	st.global.u32 	[%rd1+200], %r2965;
	ld.global.s8 	%rs1511, [%rd15+755];
	ld.global.s8 	%rs1512, [%rd12+11];
	mul.wide.s16 	%r2966, %rs1512, %rs1511;
	ld.global.u32 	%r2967, [%rd1+204];
	add.s32 	%r2968, %r2966, %r2967;
	st.global.u32 	[%rd1+204], %r2968;
	ld.global.s8 	%rs1513, [%rd15+756];
	ld.global.s8 	%rs1514, [%rd12+11];
	mul.wide.s16 	%r2969, %rs1514, %rs1513;
	ld.global.u32 	%r2970, [%rd1+208];
	add.s32 	%r2971, %r2969, %r2970;
	st.global.u32 	[%rd1+208], %r2971;
	ld.global.s8 	%rs1515, [%rd15+757];
	ld.global.s8 	%rs1516, [%rd12+11];
	mul.wide.s16 	%r2972, %rs1516, %rs1515;
	ld.global.u32 	%r2973, [%rd1+212];
	add.s32 	%r2974, %r2972, %r2973;
	st.global.u32 	[%rd1+212], %r2974;
	ld.global.s8 	%rs1517, [%rd15+758];
	ld.global.s8 	%rs1518, [%rd12+11];
	mul.wide.s16 	%r2975, %rs1518, %rs1517;
	ld.global.u32 	%r2976, [%rd1+216];
	add.s32 	%r2977, %r2975, %r2976;
	st.global.u32 	[%rd1+216], %r2977;
	ld.global.s8 	%rs1519, [%rd15+759];
	ld.global.s8 	%rs1520, [%rd12+11];
	mul.wide.s16 	%r2978, %rs1520, %rs1519;
	ld.global.u32 	%r2979, [%rd1+220];
	add.s32 	%r2980, %r2978, %r2979;
	st.global.u32 	[%rd1+220], %r2980;
	ld.global.s8 	%rs1521, [%rd15+760];
	ld.global.s8 	%rs1522, [%rd12+11];
	mul.wide.s16 	%r2981, %rs1522, %rs1521;
	ld.global.u32 	%r2982, [%rd1+224];
	add.s32 	%r2983, %r2981, %r2982;
	st.global.u32 	[%rd1+224], %r2983;
	ld.global.s8 	%rs1523, [%rd15+761];
	ld.global.s8 	%rs1524, [%rd12+11];
	mul.wide.s16 	%r2984, %rs1524, %rs1523;
	ld.global.u32 	%r2985, [%rd1+228];
	add.s32 	%r2986, %r2984, %r2985;
	st.global.u32 	[%rd1+228], %r2986;
	ld.global.s8 	%rs1525, [%rd15+762];
	ld.global.s8 	%rs1526, [%rd12+11];
	mul.wide.s16 	%r2987, %rs1526, %rs1525;
	ld.global.u32 	%r2988, [%rd1+232];
	add.s32 	%r2989, %r2987, %r2988;
	st.global.u32 	[%rd1+232], %r2989;
	ld.global.s8 	%rs1527, [%rd15+763];
	ld.global.s8 	%rs1528, [%rd12+11];
	mul.wide.s16 	%r2990, %rs1528, %rs1527;
	ld.global.u32 	%r2991, [%rd1+236];
	add.s32 	%r2992, %r2990, %r2991;
	st.global.u32 	[%rd1+236], %r2992;
	ld.global.s8 	%rs1529, [%rd15+764];
	ld.global.s8 	%rs1530, [%rd12+11];
	mul.wide.s16 	%r2993, %rs1530, %rs1529;
	ld.global.u32 	%r2994, [%rd1+240];
	add.s32 	%r2995, %r2993, %r2994;
	st.global.u32 	[%rd1+240], %r2995;
	ld.global.s8 	%rs1531, [%rd15+765];
	ld.global.s8 	%rs1532, [%rd12+11];
	mul.wide.s16 	%r2996, %rs1532, %rs1531;
	ld.global.u32 	%r2997, [%rd1+244];
	add.s32 	%r2998, %r2996, %r2997;
	st.global.u32 	[%rd1+244], %r2998;
	ld.global.s8 	%rs1533, [%rd15+766];
	ld.global.s8 	%rs1534, [%rd12+11];
	mul.wide.s16 	%r2999, %rs1534, %rs1533;
	ld.global.u32 	%r3000, [%rd1+248];
	add.s32 	%r3001, %r2999, %r3000;
	st.global.u32 	[%rd1+248], %r3001;
	ld.global.s8 	%rs1535, [%rd15+767];
	ld.global.s8 	%rs1536, [%rd12+11];
	mul.wide.s16 	%r3002, %rs1536, %rs1535;
	add.s32 	%r3003, %r3002, %r2812;
	st.global.u32 	[%rd1+252], %r3003;
	st.global.u32 	[%rd2], %r2815;
	ld.global.u32 	%r3004, [%rd1+4];
	st.global.u32 	[%rd2+4], %r3004;
	ld.global.u32 	%r3005, [%rd1+8];
	st.global.u32 	[%rd2+8], %r3005;
	ld.global.u32 	%r3006, [%rd1+12];
	st.global.u32 	[%rd2+12], %r3006;
	ld.global.u32 	%r3007, [%rd1+16];
	st.global.u32 	[%rd2+16], %r3007;
	ld.global.u32 	%r3008, [%rd1+20];
	st.global.u32 	[%rd2+20], %r3008;
	ld.global.u32 	%r3009, [%rd1+24];
	st.global.u32 	[%rd2+24], %r3009;
	ld.global.u32 	%r3010, [%rd1+28];
	st.global.u32 	[%rd2+28], %r3010;
	ld.global.u32 	%r3011, [%rd1+32];
	st.global.u32 	[%rd2+32], %r3011;
	ld.global.u32 	%r3012, [%rd1+36];
	st.global.u32 	[%rd2+36], %r3012;
	ld.global.u32 	%r3013, [%rd1+40];
	st.global.u32 	[%rd2+40], %r3013;
	ld.global.u32 	%r3014, [%rd1+44];
	st.global.u32 	[%rd2+44], %r3014;
	ld.global.u32 	%r3015, [%rd1+48];
	st.global.u32 	[%rd2+48], %r3015;
	ld.global.u32 	%r3016, [%rd1+52];
	st.global.u32 	[%rd2+52], %r3016;
	ld.global.u32 	%r3017, [%rd1+56];
	st.global.u32 	[%rd2+56], %r3017;
	ld.global.u32 	%r3018, [%rd1+60];
	st.global.u32 	[%rd2+60], %r3018;
	ld.global.u32 	%r3019, [%rd1+64];
	st.global.u32 	[%rd2+64], %r3019;
	ld.global.u32 	%r3020, [%rd1+68];
	st.global.u32 	[%rd2+68], %r3020;
	ld.global.u32 	%r3021, [%rd1+72];
	st.global.u32 	[%rd2+72], %r3021;
	ld.global.u32 	%r3022, [%rd1+76];
	st.global.u32 	[%rd2+76], %r3022;
	ld.global.u32 	%r3023, [%rd1+80];
	st.global.u32 	[%rd2+80], %r3023;
	ld.global.u32 	%r3024, [%rd1+84];
	st.global.u32 	[%rd2+84], %r3024;
	ld.global.u32 	%r3025, [%rd1+88];
	st.global.u32 	[%rd2+88], %r3025;
	ld.global.u32 	%r3026, [%rd1+92];
	st.global.u32 	[%rd2+92], %r3026;
	ld.global.u32 	%r3027, [%rd1+96];
	st.global.u32 	[%rd2+96], %r3027;
	ld.global.u32 	%r3028, [%rd1+100];
	st.global.u32 	[%rd2+100], %r3028;
	ld.global.u32 	%r3029, [%rd1+104];
	st.global.u32 	[%rd2+104], %r3029;
	ld.global.u32 	%r3030, [%rd1+108];
	st.global.u32 	[%rd2+108], %r3030;
	ld.global.u32 	%r3031, [%rd1+112];
	st.global.u32 	[%rd2+112], %r3031;
	ld.global.u32 	%r3032, [%rd1+116];
	st.global.u32 	[%rd2+116], %r3032;
	ld.global.u32 	%r3033, [%rd1+120];
	st.global.u32 	[%rd2+120], %r3033;
	ld.global.u32 	%r3034, [%rd1+124];
	st.global.u32 	[%rd2+124], %r3034;
	ld.global.u32 	%r3035, [%rd1+128];
	st.global.u32 	[%rd2+128], %r3035;
	ld.global.u32 	%r3036, [%rd1+132];
	st.global.u32 	[%rd2+132], %r3036;
	ld.global.u32 	%r3037, [%rd1+136];
	st.global.u32 	[%rd2+136], %r3037;
	ld.global.u32 	%r3038, [%rd1+140];
	st.global.u32 	[%rd2+140], %r3038;
	ld.global.u32 	%r3039, [%rd1+144];
	st.global.u32 	[%rd2+144], %r3039;
	ld.global.u32 	%r3040, [%rd1+148];
	st.global.u32 	[%rd2+148], %r3040;
	ld.global.u32 	%r3041, [%rd1+152];
	st.global.u32 	[%rd2+152], %r3041;
	ld.global.u32 	%r3042, [%rd1+156];
	st.global.u32 	[%rd2+156], %r3042;
	ld.global.u32 	%r3043, [%rd1+160];
	st.global.u32 	[%rd2+160], %r3043;
	ld.global.u32 	%r3044, [%rd1+164];
	st.global.u32 	[%rd2+164], %r3044;
	ld.global.u32 	%r3045, [%rd1+168];
	st.global.u32 	[%rd2+168], %r3045;
	ld.global.u32 	%r3046, [%rd1+172];
	st.global.u32 	[%rd2+172], %r3046;
	ld.global.u32 	%r3047, [%rd1+176];
	st.global.u32 	[%rd2+176], %r3047;
	ld.global.u32 	%r3048, [%rd1+180];
	st.global.u32 	[%rd2+180], %r3048;
	ld.global.u32 	%r3049, [%rd1+184];
	st.global.u32 	[%rd2+184], %r3049;
	ld.global.u32 	%r3050, [%rd1+188];
	st.global.u32 	[%rd2+188], %r3050;
	ld.global.u32 	%r3051, [%rd1+192];
	st.global.u32 	[%rd2+192], %r3051;
	ld.global.u32 	%r3052, [%rd1+196];
	st.global.u32 	[%rd2+196], %r3052;
	ld.global.u32 	%r3053, [%rd1+200];
	st.global.u32 	[%rd2+200], %r3053;
	ld.global.u32 	%r3054, [%rd1+204];
	st.global.u32 	[%rd2+204], %r3054;
	ld.global.u32 	%r3055, [%rd1+208];
	st.global.u32 	[%rd2+208], %r3055;
	ld.global.u32 	%r3056, [%rd1+212];
	st.global.u32 	[%rd2+212], %r3056;
	ld.global.u32 	%r3057, [%rd1+216];
	st.global.u32 	[%rd2+216], %r3057;
	ld.global.u32 	%r3058, [%rd1+220];
	st.global.u32 	[%rd2+220], %r3058;
	ld.global.u32 	%r3059, [%rd1+224];
	st.global.u32 	[%rd2+224], %r3059;
	ld.global.u32 	%r3060, [%rd1+228];
	st.global.u32 	[%rd2+228], %r3060;
	ld.global.u32 	%r3061, [%rd1+232];
	st.global.u32 	[%rd2+232], %r3061;
	ld.global.u32 	%r3062, [%rd1+236];
	st.global.u32 	[%rd2+236], %r3062;
	ld.global.u32 	%r3063, [%rd1+240];
	st.global.u32 	[%rd2+240], %r3063;
	ld.global.u32 	%r3064, [%rd1+244];
	st.global.u32 	[%rd2+244], %r3064;
	ld.global.u32 	%r3065, [%rd1+248];
	st.global.u32 	[%rd2+248], %r3065;
	ld.global.u32 	%r3066, [%rd1+252];
	st.global.u32 	[%rd2+252], %r3066;
	ld.global.s8 	%rs1537, [%rd15+768];
	ld.global.s8 	%rs1538, [%rd12+12];
	mul.wide.s16 	%r3067, %rs1538, %rs1537;
	ld.global.u32 	%r3068, [%rd1];
	add.s32 	%r3069, %r3067, %r3068;
	st.global.u32 	[%rd1], %r3069;
	ld.global.s8 	%rs1539, [%rd15+769];
	ld.global.s8 	%rs1540, [%rd12+12];
	mul.wide.s16 	%r3070, %rs1540, %rs1539;
	ld.global.u32 	%r3071, [%rd1+4];
	add.s32 	%r3072, %r3070, %r3071;
	st.global.u32 	[%rd1+4], %r3072;
	ld.global.s8 	%rs1541, [%rd15+770];
	ld.global.s8 	%rs1542, [%rd12+12];
	mul.wide.s16 	%r3073, %rs1542, %rs1541;
	ld.global.u32 	%r3074, [%rd1+8];
	add.s32 	%r3075, %r3073, %r3074;
	st.global.u32 	[%rd1+8], %r3075;
	ld.global.s8 	%rs1543, [%rd15+771];
	ld.global.s8 	%rs1544, [%rd12+12];
	mul.wide.s16 	%r3076, %rs1544, %rs1543;
	ld.global.u32 	%r3077, [%rd1+12];
	add.s32 	%r3078, %r3076, %r3077;
	st.global.u32 	[%rd1+12], %r3078;
	ld.global.s8 	%rs1545, [%rd15+772];
	ld.global.s8 	%rs1546, [%rd12+12];
	mul.wide.s16 	%r3079, %rs1546, %rs1545;
	ld.global.u32 	%r3080, [%rd1+16];
	add.s32 	%r3081, %r3079, %r3080;
	st.global.u32 	[%rd1+16], %r3081;
	ld.global.s8 	%rs1547, [%rd15+773];
	ld.global.s8 	%rs1548, [%rd12+12];
	mul.wide.s16 	%r3082, %rs1548, %rs1547;
	ld.global.u32 	%r3083, [%rd1+20];
	add.s32 	%r3084, %r3082, %r3083;
	st.global.u32 	[%rd1+20], %r3084;
	ld.global.s8 	%rs1549, [%rd15+774];
	ld.global.s8 	%rs1550, [%rd12+12];
	mul.wide.s16 	%r3085, %rs1550, %rs1549;
	ld.global.u32 	%r3086, [%rd1+24];
	add.s32 	%r3087, %r3085, %r3086;
	st.global.u32 	[%rd1+24], %r3087;
	ld.global.s8 	%rs1551, [%rd15+775];
	ld.global.s8 	%rs1552, [%rd12+12];
	mul.wide.s16 	%r3088, %rs1552, %rs1551;
	ld.global.u32 	%r3089, [%rd1+28];
	add.s32 	%r3090, %r3088, %r3089;
	st.global.u32 	[%rd1+28], %r3090;
	ld.global.s8 	%rs1553, [%rd15+776];
	ld.global.s8 	%rs1554, [%rd12+12];
	mul.wide.s16 	%r3091, %rs1554, %rs1553;
	ld.global.u32 	%r3092, [%rd1+32];
	add.s32 	%r3093, %r3091, %r3092;
	st.global.u32 	[%rd1+32], %r3093;
	ld.global.s8 	%rs1555, [%rd15+777];
	ld.global.s8 	%rs1556, [%rd12+12];
	mul.wide.s16 	%r3094, %rs1556, %rs1555;
	ld.global.u32 	%r3095, [%rd1+36];
	add.s32 	%r3096, %r3094, %r3095;
	st.global.u32 	[%rd1+36], %r3096;
	ld.global.s8 	%rs1557, [%rd15+778];
	ld.global.s8 	%rs1558, [%rd12+12];
	mul.wide.s16 	%r3097, %rs1558, %rs1557;
	ld.global.u32 	%r3098, [%rd1+40];
	add.s32 	%r3099, %r3097, %r3098;
	st.global.u32 	[%rd1+40], %r3099;
	ld.global.s8 	%rs1559, [%rd15+779];
	ld.global.s8 	%rs1560, [%rd12+12];
	mul.wide.s16 	%r3100, %rs1560, %rs1559;
	ld.global.u32 	%r3101, [%rd1+44];
	add.s32 	%r3102, %r3100, %r3101;
	st.global.u32 	[%rd1+44], %r3102;
	ld.global.s8 	%rs1561, [%rd15+780];
	ld.global.s8 	%rs1562, [%rd12+12];
	mul.wide.s16 	%r3103, %rs1562, %rs1561;
	ld.global.u32 	%r3104, [%rd1+48];
	add.s32 	%r3105, %r3103, %r3104;
	st.global.u32 	[%rd1+48], %r3105;
	ld.global.s8 	%rs1563, [%rd15+781];
	ld.global.s8 	%rs1564, [%rd12+12];
	mul.wide.s16 	%r3106, %rs1564, %rs1563;
	ld.global.u32 	%r3107, [%rd1+52];
	add.s32 	%r3108, %r3106, %r3107;
	st.global.u32 	[%rd1+52], %r3108;
	ld.global.s8 	%rs1565, [%rd15+782];
	ld.global.s8 	%rs1566, [%rd12+12];
	mul.wide.s16 	%r3109, %rs1566, %rs1565;
	ld.global.u32 	%r3110, [%rd1+56];
	add.s32 	%r3111, %r3109, %r3110;
	st.global.u32 	[%rd1+56], %r3111;
	ld.global.s8 	%rs1567, [%rd15+783];
	ld.global.s8 	%rs1568, [%rd12+12];
	mul.wide.s16 	%r3112, %rs1568, %rs1567;
	ld.global.u32 	%r3113, [%rd1+60];
	add.s32 	%r3114, %r3112, %r3113;
	st.global.u32 	[%rd1+60], %r3114;
	ld.global.s8 	%rs1569, [%rd15+784];
	ld.global.s8 	%rs1570, [%rd12+12];
	mul.wide.s16 	%r3115, %rs1570, %rs1569;
	ld.global.u32 	%r3116, [%rd1+64];
	add.s32 	%r3117, %r3115, %r3116;
	st.global.u32 	[%rd1+64], %r3117;
	ld.global.s8 	%rs1571, [%rd15+785];
	ld.global.s8 	%rs1572, [%rd12+12];
	mul.wide.s16 	%r3118, %rs1572, %rs1571;
	ld.global.u32 	%r3119, [%rd1+68];
	add.s32 	%r3120, %r3118, %r3119;
	st.global.u32 	[%rd1+68], %r3120;
	ld.global.s8 	%rs1573, [%rd15+786];
	ld.global.s8 	%rs1574, [%rd12+12];
	mul.wide.s16 	%r3121, %rs1574, %rs1573;
	ld.global.u32 	%r3122, [%rd1+72];
	add.s32 	%r3123, %r3121, %r3122;
	st.global.u32 	[%rd1+72], %r3123;
	ld.global.s8 	%rs1575, [%rd15+787];
	ld.global.s8 	%rs1576, [%rd12+12];
	mul.wide.s16 	%r3124, %rs1576, %rs1575;
	ld.global.u32 	%r3125, [%rd1+76];
	add.s32 	%r3126, %r3124, %r3125;
	st.global.u32 	[%rd1+76], %r3126;
	ld.global.s8 	%rs1577, [%rd15+788];
	ld.global.s8 	%rs1578, [%rd12+12];
	mul.wide.s16 	%r3127, %rs1578, %rs1577;
	ld.global.u32 	%r3128, [%rd1+80];
	add.s32 	%r3129, %r3127, %r3128;
	st.global.u32 	[%rd1+80], %r3129;
	ld.global.s8 	%rs1579, [%rd15+789];
	ld.global.s8 	%rs1580, [%rd12+12];
	mul.wide.s16 	%r3130, %rs1580, %rs1579;
	ld.global.u32 	%r3131, [%rd1+84];
	add.s32 	%r3132, %r3130, %r3131;
	st.global.u32 	[%rd1+84], %r3132;
	ld.global.s8 	%rs1581, [%rd15+790];
	ld.global.s8 	%rs1582, [%rd12+12];
	mul.wide.s16 	%r3133, %rs1582, %rs1581;
	ld.global.u32 	%r3134, [%rd1+88];
	add.s32 	%r3135, %r3133, %r3134;
	st.global.u32 	[%rd1+88], %r3135;
	ld.global.s8 	%rs1583, [%rd15+791];
	ld.global.s8 	%rs1584, [%rd12+12];
	mul.wide.s16 	%r3136, %rs1584, %rs1583;
	ld.global.u32 	%r3137, [%rd1+92];
	add.s32 	%r3138, %r3136, %r3137;
	st.global.u32 	[%rd1+92], %r3138;
	ld.global.s8 	%rs1585, [%rd15+792];
	ld.global.s8 	%rs1586, [%rd12+12];
	mul.wide.s16 	%r3139, %rs1586, %rs1585;
	ld.global.u32 	%r3140, [%rd1+96];
	add.s32 	%r3141, %r3139, %r3140;
	st.global.u32 	[%rd1+96], %r3141;
	ld.global.s8 	%rs1587, [%rd15+793];
	ld.global.s8 	%rs1588, [%rd12+12];
	mul.wide.s16 	%r3142, %rs1588, %rs1587;
	ld.global.u32 	%r3143, [%rd1+100];
	add.s32 	%r3144, %r3142, %r3143;
	st.global.u32 	[%rd1+100], %r3144;
	ld.global.s8 	%rs1589, [%rd15+794];
	ld.global.s8 	%rs1590, [%rd12+12];
	mul.wide.s16 	%r3145, %rs1590, %rs1589;
	ld.global.u32 	%r3146, [%rd1+104];
	add.s32 	%r3147, %r3145, %r3146;
	st.global.u32 	[%rd1+104], %r3147;
	ld.global.s8 	%rs1591, [%rd15+795];
	ld.global.s8 	%rs1592, [%rd12+12];
	mul.wide.s16 	%r3148, %rs1592, %rs1591;
	ld.global.u32 	%r3149, [%rd1+108];
	add.s32 	%r3150, %r3148, %r3149;
	st.global.u32 	[%rd1+108], %r3150;
	ld.global.s8 	%rs1593, [%rd15+796];
	ld.global.s8 	%rs1594, [%rd12+12];
	mul.wide.s16 	%r3151, %rs1594, %rs1593;
	ld.global.u32 	%r3152, [%rd1+112];
	add.s32 	%r3153, %r3151, %r3152;
	st.global.u32 	[%rd1+112], %r3153;
	ld.global.s8 	%rs1595, [%rd15+797];
	ld.global.s8 	%rs1596, [%rd12+12];
	mul.wide.s16 	%r3154, %rs1596, %rs1595;
	ld.global.u32 	%r3155, [%rd1+116];
	add.s32 	%r3156, %r3154, %r3155;
	st.global.u32 	[%rd1+116], %r3156;
	ld.global.s8 	%rs1597, [%rd15+798];
	ld.global.s8 	%rs1598, [%rd12+12];
	mul.wide.s16 	%r3157, %rs1598, %rs1597;
	ld.global.u32 	%r3158, [%rd1+120];
	add.s32 	%r3159, %r3157, %r3158;
	st.global.u32 	[%rd1+120], %r3159;
	ld.global.s8 	%rs1599, [%rd15+799];
	ld.global.s8 	%rs1600, [%rd12+12];
	mul.wide.s16 	%r3160, %rs1600, %rs1599;
	ld.global.u32 	%r3161, [%rd1+124];
	add.s32 	%r3162, %r3160, %r3161;
	st.global.u32 	[%rd1+124], %r3162;
	ld.global.s8 	%rs1601, [%rd15+800];
	ld.global.s8 	%rs1602, [%rd12+12];
	mul.wide.s16 	%r3163, %rs1602, %rs1601;
	ld.global.u32 	%r3164, [%rd1+128];
	add.s32 	%r3165, %r3163, %r3164;
	st.global.u32 	[%rd1+128], %r3165;
	ld.global.s8 	%rs1603, [%rd15+801];
	ld.global.s8 	%rs1604, [%rd12+12];
	mul.wide.s16 	%r3166, %rs1604, %rs1603;
	ld.global.u32 	%r3167, [%rd1+132];
	add.s32 	%r3168, %r3166, %r3167;
	st.global.u32 	[%rd1+132], %r3168;
	ld.global.s8 	%rs1605, [%rd15+802];
	ld.global.s8 	%rs1606, [%rd12+12];
	mul.wide.s16 	%r3169, %rs1606, %rs1605;
	ld.global.u32 	%r3170, [%rd1+136];
	add.s32 	%r3171, %r3169, %r3170;
	st.global.u32 	[%rd1+136], %r3171;
	ld.global.s8 	%rs1607, [%rd15+803];
	ld.global.s8 	%rs1608, [%rd12+12];
	mul.wide.s16 	%r3172, %rs1608, %rs1607;
	ld.global.u32 	%r3173, [%rd1+140];
	add.s32 	%r3174, %r3172, %r3173;
	st.global.u32 	[%rd1+140], %r3174;
	ld.global.s8 	%rs1609, [%rd15+804];
	ld.global.s8 	%rs1610, [%rd12+12];
	mul.wide.s16 	%r3175, %rs1610, %rs1609;
	ld.global.u32 	%r3176, [%rd1+144];
	add.s32 	%r3177, %r3175, %r3176;
	st.global.u32 	[%rd1+144], %r3177;
	ld.global.s8 	%rs1611, [%rd15+805];
	ld.global.s8 	%rs1612, [%rd12+12];
	mul.wide.s16 	%r3178, %rs1612, %rs1611;
	ld.global.u32 	%r3179, [%rd1+148];
	add.s32 	%r3180, %r3178, %r3179;
	st.global.u32 	[%rd1+148], %r3180;
	ld.global.s8 	%rs1613, [%rd15+806];
	ld.global.s8 	%rs1614, [%rd12+12];
	mul.wide.s16 	%r3181, %rs1614, %rs1613;
	ld.global.u32 	%r3182, [%rd1+152];
	add.s32 	%r3183, %r3181, %r3182;
	st.global.u32 	[%rd1+152], %r3183;
	ld.global.s8 	%rs1615, [%rd15+807];
	ld.global.s8 	%rs1616, [%rd12+12];
	mul.wide.s16 	%r3184, %rs1616, %rs1615;
	ld.global.u32 	%r3185, [%rd1+156];
	add.s32 	%r3186, %r3184, %r3185;
	st.global.u32 	[%rd1+156], %r3186;
	ld.global.s8 	%rs1617, [%rd15+808];
	ld.global.s8 	%rs1618, [%rd12+12];
	mul.wide.s16 	%r3187, %rs1618, %rs1617;
	ld.global.u32 	%r3188, [%rd1+160];
	add.s32 	%r3189, %r3187, %r3188;
	st.global.u32 	[%rd1+160], %r3189;
	ld.global.s8 	%rs1619, [%rd15+809];
	ld.global.s8 	%rs1620, [%rd12+12];
	mul.wide.s16 	%r3190, %rs1620, %rs1619;
	ld.global.u32 	%r3191, [%rd1+164];
	add.s32 	%r3192, %r3190, %r3191;
	st.global.u32 	[%rd1+164], %r3192;
	ld.global.s8 	%rs1621, [%rd15+810];
	ld.global.s8 	%rs1622, [%rd12+12];
	mul.wide.s16 	%r3193, %rs1622, %rs1621;
	ld.global.u32 	%r3194, [%rd1+168];
	add.s32 	%r3195, %r3193, %r3194;
	st.global.u32 	[%rd1+168], %r3195;
	ld.global.s8 	%rs1623, [%rd15+811];
	ld.global.s8 	%rs1624, [%rd12+12];
	mul.wide.s16 	%r3196, %rs1624, %rs1623;
	ld.global.u32 	%r3197, [%rd1+172];
	add.s32 	%r3198, %r3196, %r3197;
	st.global.u32 	[%rd1+172], %r3198;
	ld.global.s8 	%rs1625, [%rd15+812];
	ld.global.s8 	%rs1626, [%rd12+12];
	mul.wide.s16 	%r3199, %rs1626, %rs1625;
	ld.global.u32 	%r3200, [%rd1+176];
	add.s32 	%r3201, %r3199, %r3200;
	st.global.u32 	[%rd1+176], %r3201;
	ld.global.s8 	%rs1627, [%rd15+813];
	ld.global.s8 	%rs1628, [%rd12+12];
	mul.wide.s16 	%r3202, %rs1628, %rs1627;
	ld.global.u32 	%r3203, [%rd1+180];
	add.s32 	%r3204, %r3202, %r3203;
	st.global.u32 	[%rd1+180], %r3204;
	ld.global.s8 	%rs1629, [%rd15+814];
	ld.global.s8 	%rs1630, [%rd12+12];
	mul.wide.s16 	%r3205, %rs1630, %rs1629;
	ld.global.u32 	%r3206, [%rd1+184];
	add.s32 	%r3207, %r3205, %r3206;
	st.global.u32 	[%rd1+184], %r3207;
	ld.global.s8 	%rs1631, [%rd15+815];
	ld.global.s8 	%rs1632, [%rd12+12];
	mul.wide.s16 	%r3208, %rs1632, %rs1631;
	ld.global.u32 	%r3209, [%rd1+188];
	add.s32 	%r3210, %r3208, %r3209;
	st.global.u32 	[%rd1+188], %r3210;
	ld.global.s8 	%rs1633, [%rd15+816];
	ld.global.s8 	%rs1634, [%rd12+12];
	mul.wide.s16 	%r3211, %rs1634, %rs1633;
	ld.global.u32 	%r3212, [%rd1+192];
	add.s32 	%r3213, %r3211, %r3212;
	st.global.u32 	[%rd1+192], %r3213;
	ld.global.s8 	%rs1635, [%rd15+817];
	ld.global.s8 	%rs1636, [%rd12+12];
	mul.wide.s16 	%r3214, %rs1636, %rs1635;
	ld.global.u32 	%r3215, [%rd1+196];
	add.s32 	%r3216, %r3214, %r3215;
	st.global.u32 	[%rd1+196], %r3216;
	ld.global.s8 	%rs1637, [%rd15+818];
	ld.global.s8 	%rs1638, [%rd12+12];
	mul.wide.s16 	%r3217, %rs1638, %rs1637;
	ld.global.u32 	%r3218, [%rd1+200];
	add.s32 	%r3219, %r3217, %r3218;
	st.global.u32 	[%rd1+200], %r3219;
	ld.global.s8 	%rs1639, [%rd15+819];
	ld.global.s8 	%rs1640, [%rd12+12];
	mul.wide.s16 	%r3220, %rs1640, %rs1639;
	ld.global.u32 	%r3221, [%rd1+204];
	add.s32 	%r3222, %r3220, %r3221;
	st.global.u32 	[%rd1+204], %r3222;
	ld.global.s8 	%rs1641, [%rd15+820];
	ld.global.s8 	%rs1642, [%rd12+12];
	mul.wide.s16 	%r3223, %rs1642, %rs1641;
	ld.global.u32 	%r3224, [%rd1+208];
	add.s32 	%r3225, %r3223, %r3224;
	st.global.u32 	[%rd1+208], %r3225;
	ld.global.s8 	%rs1643, [%rd15+821];
	ld.global.s8 	%rs1644, [%rd12+12];
	mul.wide.s16 	%r3226, %rs1644, %rs1643;
	ld.global.u32 	%r3227, [%rd1+212];
	add.s32 	%r3228, %r3226, %r3227;
	st.global.u32 	[%rd1+212], %r3228;
	ld.global.s8 	%rs1645, [%rd15+822];
	ld.global.s8 	%rs1646, [%rd12+12];
	mul.wide.s16 	%r3229, %rs1646, %rs1645;
	ld.global.u32 	%r3230, [%rd1+216];
	add.s32 	%r3231, %r3229, %r3230;
	st.global.u32 	[%rd1+216], %r3231;
	ld.global.s8 	%rs1647, [%rd15+823];
	ld.global.s8 	%rs1648, [%rd12+12];
	mul.wide.s16 	%r3232, %rs1648, %rs1647;
	ld.global.u32 	%r3233, [%rd1+220];
	add.s32 	%r3234, %r3232, %r3233;
	st.global.u32 	[%rd1+220], %r3234;
	ld.global.s8 	%rs1649, [%rd15+824];
	ld.global.s8 	%rs1650, [%rd12+12];
	mul.wide.s16 	%r3235, %rs1650, %rs1649;
	ld.global.u32 	%r3236, [%rd1+224];
	add.s32 	%r3237, %r3235, %r3236;
	st.global.u32 	[%rd1+224], %r3237;
	ld.global.s8 	%rs1651, [%rd15+825];
	ld.global.s8 	%rs1652, [%rd12+12];
	mul.wide.s16 	%r3238, %rs1652, %rs1651;
	ld.global.u32 	%r3239, [%rd1+228];
	add.s32 	%r3240, %r3238, %r3239;
	st.global.u32 	[%rd1+228], %r3240;
	ld.global.s8 	%rs1653, [%rd15+826];
	ld.global.s8 	%rs1654, [%rd12+12];
	mul.wide.s16 	%r3241, %rs1654, %rs1653;
	ld.global.u32 	%r3242, [%rd1+232];
	add.s32 	%r3243, %r3241, %r3242;
	st.global.u32 	[%rd1+232], %r3243;
	ld.global.s8 	%rs1655, [%rd15+827];
	ld.global.s8 	%rs1656, [%rd12+12];
	mul.wide.s16 	%r3244, %rs1656, %rs1655;
	ld.global.u32 	%r3245, [%rd1+236];
	add.s32 	%r3246, %r3244, %r3245;
	st.global.u32 	[%rd1+236], %r3246;
	ld.global.s8 	%rs1657, [%rd15+828];
	ld.global.s8 	%rs1658, [%rd12+12];
	mul.wide.s16 	%r3247, %rs1658, %rs1657;
	ld.global.u32 	%r3248, [%rd1+240];
	add.s32 	%r3249, %r3247, %r3248;
	st.global.u32 	[%rd1+240], %r3249;
	ld.global.s8 	%rs1659, [%rd15+829];
	ld.global.s8 	%rs1660, [%rd12+12];
	mul.wide.s16 	%r3250, %rs1660, %rs1659;
	ld.global.u32 	%r3251, [%rd1+244];
	add.s32 	%r3252, %r3250, %r3251;
	st.global.u32 	[%rd1+244], %r3252;
	ld.global.s8 	%rs1661, [%rd15+830];
	ld.global.s8 	%rs1662, [%rd12+12];
	mul.wide.s16 	%r3253, %rs1662, %rs1661;
	ld.global.u32 	%r3254, [%rd1+248];
	add.s32 	%r3255, %r3253, %r3254;
	st.global.u32 	[%rd1+248], %r3255;
	ld.global.s8 	%rs1663, [%rd15+831];
	ld.global.s8 	%rs1664, [%rd12+12];
	mul.wide.s16 	%r3256, %rs1664, %rs1663;
	add.s32 	%r3257, %r3256, %r3066;
	st.global.u32 	[%rd1+252], %r3257;
	st.global.u32 	[%rd2], %r3069;
	ld.global.u32 	%r3258, [%rd1+4];
	st.global.u32 	[%rd2+4], %r3258;
	ld.global.u32 	%r3259, [%rd1+8];
	st.global.u32 	[%rd2+8], %r3259;
	ld.global.u32 	%r3260, [%rd1+12];
	st.global.u32 	[%rd2+12], %r3260;
	ld.global.u32 	%r3261, [%rd1+16];
	st.global.u32 	[%rd2+16], %r3261;
	ld.global.u32 	%r3262, [%rd1+20];
	st.global.u32 	[%rd2+20], %r3262;
	ld.global.u32 	%r3263, [%rd1+24];
	st.global.u32 	[%rd2+24], %r3263;
	ld.global.u32 	%r3264, [%rd1+28];
	st.global.u32 	[%rd2+28], %r3264;
	ld.global.u32 	%r3265, [%rd1+32];
	st.global.u32 	[%rd2+32], %r3265;
	ld.global.u32 	%r3266, [%rd1+36];
	st.global.u32 	[%rd2+36], %r3266;
	ld.global.u32 	%r3267, [%rd1+40];
	st.global.u32 	[%rd2+40], %r3267;
	ld.global.u32 	%r3268, [%rd1+44];
	st.global.u32 	[%rd2+44], %r3268;
	ld.global.u32 	%r3269, [%rd1+48];
	st.global.u32 	[%rd2+48], %r3269;
	ld.global.u32 	%r3270, [%rd1+52];
	st.global.u32 	[%rd2+52], %r3270;
	ld.global.u32 	%r3271, [%rd1+56];
	st.global.u32 	[%rd2+56], %r3271;
	ld.global.u32 	%r3272, [%rd1+60];
	st.global.u32 	[%rd2+60], %r3272;
	ld.global.u32 	%r3273, [%rd1+64];
	st.global.u32 	[%rd2+64], %r3273;
	ld.global.u32 	%r3274, [%rd1+68];
	st.global.u32 	[%rd2+68], %r3274;
	ld.global.u32 	%r3275, [%rd1+72];
	st.global.u32 	[%rd2+72], %r3275;
	ld.global.u32 	%r3276, [%rd1+76];
	st.global.u32 	[%rd2+76], %r3276;
	ld.global.u32 	%r3277, [%rd1+80];
	st.global.u32 	[%rd2+80], %r3277;
	ld.global.u32 	%r3278, [%rd1+84];
	st.global.u32 	[%rd2+84], %r3278;
	ld.global.u32 	%r3279, [%rd1+88];
	st.global.u32 	[%rd2+88], %r3279;
	ld.global.u32 	%r3280, [%rd1+92];
	st.global.u32 	[%rd2+92], %r3280;
	ld.global.u32 	%r3281, [%rd1+96];
	st.global.u32 	[%rd2+96], %r3281;
	ld.global.u32 	%r3282, [%rd1+100];
	st.global.u32 	[%rd2+100], %r3282;
	ld.global.u32 	%r3283, [%rd1+104];
	st.global.u32 	[%rd2+104], %r3283;
	ld.global.u32 	%r3284, [%rd1+108];
	st.global.u32 	[%rd2+108], %r3284;
	ld.global.u32 	%r3285, [%rd1+112];
	st.global.u32 	[%rd2+112], %r3285;
	ld.global.u32 	%r3286, [%rd1+116];
	st.global.u32 	[%rd2+116], %r3286;
	ld.global.u32 	%r3287, [%rd1+120];
	st.global.u32 	[%rd2+120], %r3287;
	ld.global.u32 	%r3288, [%rd1+124];
	st.global.u32 	[%rd2+124], %r3288;
	ld.global.u32 	%r3289, [%rd1+128];
	st.global.u32 	[%rd2+128], %r3289;
	ld.global.u32 	%r3290, [%rd1+132];
	st.global.u32 	[%rd2+132], %r3290;
	ld.global.u32 	%r3291, [%rd1+136];
	st.global.u32 	[%rd2+136], %r3291;
	ld.global.u32 	%r3292, [%rd1+140];
	st.global.u32 	[%rd2+140], %r3292;
	ld.global.u32 	%r3293, [%rd1+144];
	st.global.u32 	[%rd2+144], %r3293;
	ld.global.u32 	%r3294, [%rd1+148];
	st.global.u32 	[%rd2+148], %r3294;
	ld.global.u32 	%r3295, [%rd1+152];
	st.global.u32 	[%rd2+152], %r3295;
	ld.global.u32 	%r3296, [%rd1+156];
	st.global.u32 	[%rd2+156], %r3296;
	ld.global.u32 	%r3297, [%rd1+160];
	st.global.u32 	[%rd2+160], %r3297;
	ld.global.u32 	%r3298, [%rd1+164];
	st.global.u32 	[%rd2+164], %r3298;
	ld.global.u32 	%r3299, [%rd1+168];
	st.global.u32 	[%rd2+168], %r3299;
	ld.global.u32 	%r3300, [%rd1+172];
	st.global.u32 	[%rd2+172], %r3300;
	ld.global.u32 	%r3301, [%rd1+176];
	st.global.u32 	[%rd2+176], %r3301;
	ld.global.u32 	%r3302, [%rd1+180];
	st.global.u32 	[%rd2+180], %r3302;
	ld.global.u32 	%r3303, [%rd1+184];
	st.global.u32 	[%rd2+184], %r3303;
	ld.global.u32 	%r3304, [%rd1+188];
	st.global.u32 	[%rd2+188], %r3304;
	ld.global.u32 	%r3305, [%rd1+192];
	st.global.u32 	[%rd2+192], %r3305;
	ld.global.u32 	%r3306, [%rd1+196];
	st.global.u32 	[%rd2+196], %r3306;
	ld.global.u32 	%r3307, [%rd1+200];
	st.global.u32 	[%rd2+200], %r3307;
	ld.global.u32 	%r3308, [%rd1+204];
	st.global.u32 	[%rd2+204], %r3308;
	ld.global.u32 	%r3309, [%rd1+208];
	st.global.u32 	[%rd2+208], %r3309;
	ld.global.u32 	%r3310, [%rd1+212];
	st.global.u32 	[%rd2+212], %r3310;
	ld.global.u32 	%r3311, [%rd1+216];
	st.global.u32 	[%rd2+216], %r3311;
	ld.global.u32 	%r3312, [%rd1+220];
	st.global.u32 	[%rd2+220], %r3312;
	ld.global.u32 	%r3313, [%rd1+224];
	st.global.u32 	[%rd2+224], %r3313;
	ld.global.u32 	%r3314, [%rd1+228];
	st.global.u32 	[%rd2+228], %r3314;
	ld.global.u32 	%r3315, [%rd1+232];
	st.global.u32 	[%rd2+232], %r3315;
	ld.global.u32 	%r3316, [%rd1+236];
	st.global.u32 	[%rd2+236], %r3316;
	ld.global.u32 	%r3317, [%rd1+240];
	st.global.u32 	[%rd2+240], %r3317;
	ld.global.u32 	%r3318, [%rd1+244];
	st.global.u32 	[%rd2+244], %r3318;
	ld.global.u32 	%r3319, [%rd1+248];
	st.global.u32 	[%rd2+248], %r3319;
	ld.global.u32 	%r3320, [%rd1+252];
	st.global.u32 	[%rd2+252], %r3320;
	ld.global.s8 	%rs1665, [%rd15+832];
	ld.global.s8 	%rs1666, [%rd12+13];
	mul.wide.s16 	%r3321, %rs1666, %rs1665;
	ld.global.u32 	%r3322, [%rd1];
	add.s32 	%r3323, %r3321, %r3322;
	st.global.u32 	[%rd1], %r3323;
	ld.global.s8 	%rs1667, [%rd15+833];
	ld.global.s8 	%rs1668, [%rd12+13];
	mul.wide.s16 	%r3324, %rs1668, %rs1667;
	ld.global.u32 	%r3325, [%rd1+4];
	add.s32 	%r3326, %r3324, %r3325;
	st.global.u32 	[%rd1+4], %r3326;
	ld.global.s8 	%rs1669, [%rd15+834];
	ld.global.s8 	%rs1670, [%rd12+13];
	mul.wide.s16 	%r3327, %rs1670, %rs1669;
	ld.global.u32 	%r3328, [%rd1+8];
	add.s32 	%r3329, %r3327, %r3328;
	st.global.u32 	[%rd1+8], %r3329;
	ld.global.s8 	%rs1671, [%rd15+835];
	ld.global.s8 	%rs1672, [%rd12+13];
	mul.wide.s16 	%r3330, %rs1672, %rs1671;
	ld.global.u32 	%r3331, [%rd1+12];
	add.s32 	%r3332, %r3330, %r3331;
	st.global.u32 	[%rd1+12], %r3332;
	ld.global.s8 	%rs1673, [%rd15+836];
	ld.global.s8 	%rs1674, [%rd12+13];
	mul.wide.s16 	%r3333, %rs1674, %rs1673;
	ld.global.u32 	%r3334, [%rd1+16];
	add.s32 	%r3335, %r3333, %r3334;
	st.global.u32 	[%rd1+16], %r3335;
	ld.global.s8 	%rs1675, [%rd15+837];
	ld.global.s8 	%rs1676, [%rd12+13];
	mul.wide.s16 	%r3336, %rs1676, %rs1675;
	ld.global.u32 	%r3337, [%rd1+20];
	add.s32 	%r3338, %r3336, %r3337;
	st.global.u32 	[%rd1+20], %r3338;
	ld.global.s8 	%rs1677, [%rd15+838];
	ld.global.s8 	%rs1678, [%rd12+13];
	mul.wide.s16 	%r3339, %rs1678, %rs1677;
	ld.global.u32 	%r3340, [%rd1+24];
	add.s32 	%r3341, %r3339, %r3340;
	st.global.u32 	[%rd1+24], %r3341;
	ld.global.s8 	%rs1679, [%rd15+839];
	ld.global.s8 	%rs1680, [%rd12+13];
	mul.wide.s16 	%r3342, %rs1680, %rs1679;
	ld.global.u32 	%r3343, [%rd1+28];
	add.s32 	%r3344, %r3342, %r3343;
	st.global.u32 	[%rd1+28], %r3344;
	ld.global.s8 	%rs1681, [%rd15+840];
	ld.global.s8 	%rs1682, [%rd12+13];
	mul.wide.s16 	%r3345, %rs1682, %rs1681;
	ld.global.u32 	%r3346, [%rd1+32];
	add.s32 	%r3347, %r3345, %r3346;
	st.global.u32 	[%rd1+32], %r3347;
	ld.global.s8 	%rs1683, [%rd15+841];
	ld.global.s8 	%rs1684, [%rd12+13];
	mul.wide.s16 	%r3348, %rs1684, %rs1683;
	ld.global.u32 	%r3349, [%rd1+36];
	add.s32 	%r3350, %r3348, %r3349;
	st.global.u32 	[%rd1+36], %r3350;
	ld.global.s8 	%rs1685, [%rd15+842];
	ld.global.s8 	%rs1686, [%rd12+13];
	mul.wide.s16 	%r3351, %rs1686, %rs1685;
	ld.global.u32 	%r3352, [%rd1+40];
	add.s32 	%r3353, %r3351, %r3352;
	st.global.u32 	[%rd1+40], %r3353;
	ld.global.s8 	%rs1687, [%rd15+843];
	ld.global.s8 	%rs1688, [%rd12+13];
	mul.wide.s16 	%r3354, %rs1688, %rs1687;
	ld.global.u32 	%r3355, [%rd1+44];
	add.s32 	%r3356, %r3354, %r3355;
	st.global.u32 	[%rd1+44], %r3356;
	ld.global.s8 	%rs1689, [%rd15+844];
	ld.global.s8 	%rs1690, [%rd12+13];
	mul.wide.s16 	%r3357, %rs1690, %rs1689;
	ld.global.u32 	%r3358, [%rd1+48];
	add.s32 	%r3359, %r3357, %r3358;
	st.global.u32 	[%rd1+48], %r3359;
	ld.global.s8 	%rs1691, [%rd15+845];
	ld.global.s8 	%rs1692, [%rd12+13];
	mul.wide.s16 	%r3360, %rs1692, %rs1691;
	ld.global.u32 	%r3361, [%rd1+52];
	add.s32 	%r3362, %r3360, %r3361;
	st.global.u32 	[%rd1+52], %r3362;
	ld.global.s8 	%rs1693, [%rd15+846];
	ld.global.s8 	%rs1694, [%rd12+13];
	mul.wide.s16 	%r3363, %rs1694, %rs1693;
	ld.global.u32 	%r3364, [%rd1+56];
	add.s32 	%r3365, %r3363, %r3364;
	st.global.u32 	[%rd1+56], %r3365;
	ld.global.s8 	%rs1695, [%rd15+847];
	ld.global.s8 	%rs1696, [%rd12+13];
	mul.wide.s16 	%r3366, %rs1696, %rs1695;
	ld.global.u32 	%r3367, [%rd1+60];
	add.s32 	%r3368, %r3366, %r3367;
	st.global.u32 	[%rd1+60], %r3368;
	ld.global.s8 	%rs1697, [%rd15+848];
	ld.global.s8 	%rs1698, [%rd12+13];
	mul.wide.s16 	%r3369, %rs1698, %rs1697;
	ld.global.u32 	%r3370, [%rd1+64];
	add.s32 	%r3371, %r3369, %r3370;
	st.global.u32 	[%rd1+64], %r3371;
	ld.global.s8 	%rs1699, [%rd15+849];
	ld.global.s8 	%rs1700, [%rd12+13];
	mul.wide.s16 	%r3372, %rs1700, %rs1699;
	ld.global.u32 	%r3373, [%rd1+68];
	add.s32 	%r3374, %r3372, %r3373;
	st.global.u32 	[%rd1+68], %r3374;
	ld.global.s8 	%rs1701, [%rd15+850];
	ld.global.s8 	%rs1702, [%rd12+13];
	mul.wide.s16 	%r3375, %rs1702, %rs1701;
	ld.global.u32 	%r3376, [%rd1+72];
	add.s32 	%r3377, %r3375, %r3376;
	st.global.u32 	[%rd1+72], %r3377;
	ld.global.s8 	%rs1703, [%rd15+851];
	ld.global.s8 	%rs1704, [%rd12+13];
	mul.wide.s16 	%r3378, %rs1704, %rs1703;
	ld.global.u32 	%r3379, [%rd1+76];
	add.s32 	%r3380, %r3378, %r3379;
	st.global.u32 	[%rd1+76], %r3380;
	ld.global.s8 	%rs1705, [%rd15+852];
	ld.global.s8 	%rs1706, [%rd12+13];
	mul.wide.s16 	%r3381, %rs1706, %rs1705;
	ld.global.u32 	%r3382, [%rd1+80];
	add.s32 	%r3383, %r3381, %r3382;
	st.global.u32 	[%rd1+80], %r3383;
	ld.global.s8 	%rs1707, [%rd15+853];
	ld.global.s8 	%rs1708, [%rd12+13];
	mul.wide.s16 	%r3384, %rs1708, %rs1707;
	ld.global.u32 	%r3385, [%rd1+84];
	add.s32 	%r3386, %r3384, %r3385;
	st.global.u32 	[%rd1+84], %r3386;
	ld.global.s8 	%rs1709, [%rd15+854];
	ld.global.s8 	%rs1710, [%rd12+13];
	mul.wide.s16 	%r3387, %rs1710, %rs1709;
	ld.global.u32 	%r3388, [%rd1+88];
	add.s32 	%r3389, %r3387, %r3388;
	st.global.u32 	[%rd1+88], %r3389;
	ld.global.s8 	%rs1711, [%rd15+855];
	ld.global.s8 	%rs1712, [%rd12+13];
	mul.wide.s16 	%r3390, %rs1712, %rs1711;
	ld.global.u32 	%r3391, [%rd1+92];
	add.s32 	%r3392, %r3390, %r3391;
	st.global.u32 	[%rd1+92], %r3392;
	ld.global.s8 	%rs1713, [%rd15+856];
	ld.global.s8 	%rs1714, [%rd12+13];
	mul.wide.s16 	%r3393, %rs1714, %rs1713;
	ld.global.u32 	%r3394, [%rd1+96];
	add.s32 	%r3395, %r3393, %r3394;
	st.global.u32 	[%rd1+96], %r3395;
	ld.global.s8 	%rs1715, [%rd15+857];
	ld.global.s8 	%rs1716, [%rd12+13];
	mul.wide.s16 	%r3396, %rs1716, %rs1715;
	ld.global.u32 	%r3397, [%rd1+100];
	add.s32 	%r3398, %r3396, %r3397;
	st.global.u32 	[%rd1+100], %r3398;
	ld.global.s8 	%rs1717, [%rd15+858];
	ld.global.s8 	%rs1718, [%rd12+13];
	mul.wide.s16 	%r3399, %rs1718, %rs1717;
	ld.global.u32 	%r3400, [%rd1+104];
	add.s32 	%r3401, %r3399, %r3400;
	st.global.u32 	[%rd1+104], %r3401;
	ld.global.s8 	%rs1719, [%rd15+859];
	ld.global.s8 	%rs1720, [%rd12+13];
	mul.wide.s16 	%r3402, %rs1720, %rs1719;
	ld.global.u32 	%r3403, [%rd1+108];
	add.s32 	%r3404, %r3402, %r3403;
	st.global.u32 	[%rd1+108], %r3404;
	ld.global.s8 	%rs1721, [%rd15+860];
	ld.global.s8 	%rs1722, [%rd12+13];
	mul.wide.s16 	%r3405, %rs1722, %rs1721;
	ld.global.u32 	%r3406, [%rd1+112];
	add.s32 	%r3407, %r3405, %r3406;
	st.global.u32 	[%rd1+112], %r3407;
	ld.global.s8 	%rs1723, [%rd15+861];
	ld.global.s8 	%rs1724, [%rd12+13];
	mul.wide.s16 	%r3408, %rs1724, %rs1723;
	ld.global.u32 	%r3409, [%rd1+116];
	add.s32 	%r3410, %r3408, %r3409;
	st.global.u32 	[%rd1+116], %r3410;
	ld.global.s8 	%rs1725, [%rd15+862];
	ld.global.s8 	%rs1726, [%rd12+13];
	mul.wide.s16 	%r3411, %rs1726, %rs1725;
	ld.global.u32 	%r3412, [%rd1+120];
	add.s32 	%r3413, %r3411, %r3412;
	st.global.u32 	[%rd1+120], %r3413;
	ld.global.s8 	%rs1727, [%rd15+863];
	ld.global.s8 	%rs1728, [%rd12+13];
	mul.wide.s16 	%r3414, %rs1728, %rs1727;
	ld.global.u32 	%r3415, [%rd1+124];
	add.s32 	%r3416, %r3414, %r3415;
	st.global.u32 	[%rd1+124], %r3416;
	ld.global.s8 	%rs1729, [%rd15+864];
	ld.global.s8 	%rs1730, [%rd12+13];
	mul.wide.s16 	%r3417, %rs1730, %rs1729;
	ld.global.u32 	%r3418, [%rd1+128];
	add.s32 	%r3419, %r3417, %r3418;
	st.global.u32 	[%rd1+128], %r3419;
	ld.global.s8 	%rs1731, [%rd15+865];
	ld.global.s8 	%rs1732, [%rd12+13];
	mul.wide.s16 	%r3420, %rs1732, %rs1731;
	ld.global.u32 	%r3421, [%rd1+132];
	add.s32 	%r3422, %r3420, %r3421;
	st.global.u32 	[%rd1+132], %r3422;
	ld.global.s8 	%rs1733, [%rd15+866];
	ld.global.s8 	%rs1734, [%rd12+13];
	mul.wide.s16 	%r3423, %rs1734, %rs1733;
	ld.global.u32 	%r3424, [%rd1+136];
	add.s32 	%r3425, %r3423, %r3424;
	st.global.u32 	[%rd1+136], %r3425;
	ld.global.s8 	%rs1735, [%rd15+867];
	ld.global.s8 	%rs1736, [%rd12+13];
	mul.wide.s16 	%r3426, %rs1736, %rs1735;
	ld.global.u32 	%r3427, [%rd1+140];
	add.s32 	%r3428, %r3426, %r3427;
	st.global.u32 	[%rd1+140], %r3428;
	ld.global.s8 	%rs1737, [%rd15+868];
	ld.global.s8 	%rs1738, [%rd12+13];
	mul.wide.s16 	%r3429, %rs1738, %rs1737;
	ld.global.u32 	%r3430, [%rd1+144];
	add.s32 	%r3431, %r3429, %r3430;
	st.global.u32 	[%rd1+144], %r3431;
	ld.global.s8 	%rs1739, [%rd15+869];
	ld.global.s8 	%rs1740, [%rd12+13];
	mul.wide.s16 	%r3432, %rs1740, %rs1739;
	ld.global.u32 	%r3433, [%rd1+148];
	add.s32 	%r3434, %r3432, %r3433;
	st.global.u32 	[%rd1+148], %r3434;
	ld.global.s8 	%rs1741, [%rd15+870];
	ld.global.s8 	%rs1742, [%rd12+13];
	mul.wide.s16 	%r3435, %rs1742, %rs1741;
	ld.global.u32 	%r3436, [%rd1+152];
	add.s32 	%r3437, %r3435, %r3436;
	st.global.u32 	[%rd1+152], %r3437;
	ld.global.s8 	%rs1743, [%rd15+871];
	ld.global.s8 	%rs1744, [%rd12+13];
	mul.wide.s16 	%r3438, %rs1744, %rs1743;
	ld.global.u32 	%r3439, [%rd1+156];
	add.s32 	%r3440, %r3438, %r3439;
	st.global.u32 	[%rd1+156], %r3440;
	ld.global.s8 	%rs1745, [%rd15+872];
	ld.global.s8 	%rs1746, [%rd12+13];
	mul.wide.s16 	%r3441, %rs1746, %rs1745;
	ld.global.u32 	%r3442, [%rd1+160];
	add.s32 	%r3443, %r3441, %r3442;
	st.global.u32 	[%rd1+160], %r3443;
	ld.global.s8 	%rs1747, [%rd15+873];
	ld.global.s8 	%rs1748, [%rd12+13];
	mul.wide.s16 	%r3444, %rs1748, %rs1747;
	ld.global.u32 	%r3445, [%rd1+164];
	add.s32 	%r3446, %r3444, %r3445;
	st.global.u32 	[%rd1+164], %r3446;
	ld.global.s8 	%rs1749, [%rd15+874];
	ld.global.s8 	%rs1750, [%rd12+13];
	mul.wide.s16 	%r3447, %rs1750, %rs1749;
	ld.global.u32 	%r3448, [%rd1+168];
	add.s32 	%r3449, %r3447, %r3448;
	st.global.u32 	[%rd1+168], %r3449;
	ld.global.s8 	%rs1751, [%rd15+875];
	ld.global.s8 	%rs1752, [%rd12+13];
	mul.wide.s16 	%r3450, %rs1752, %rs1751;
	ld.global.u32 	%r3451, [%rd1+172];
	add.s32 	%r3452, %r3450, %r3451;
	st.global.u32 	[%rd1+172], %r3452;
	ld.global.s8 	%rs1753, [%rd15+876];
	ld.global.s8 	%rs1754, [%rd12+13];
	mul.wide.s16 	%r3453, %rs1754, %rs1753;
	ld.global.u32 	%r3454, [%rd1+176];
	add.s32 	%r3455, %r3453, %r3454;
	st.global.u32 	[%rd1+176], %r3455;
	ld.global.s8 	%rs1755, [%rd15+877];
	ld.global.s8 	%rs1756, [%rd12+13];
	mul.wide.s16 	%r3456, %rs1756, %rs1755;
	ld.global.u32 	%r3457, [%rd1+180];
	add.s32 	%r3458, %r3456, %r3457;
	st.global.u32 	[%rd1+180], %r3458;
	ld.global.s8 	%rs1757, [%rd15+878];
	ld.global.s8 	%rs1758, [%rd12+13];
	mul.wide.s16 	%r3459, %rs1758, %rs1757;
	ld.global.u32 	%r3460, [%rd1+184];
	add.s32 	%r3461, %r3459, %r3460;
	st.global.u32 	[%rd1+184], %r3461;
	ld.global.s8 	%rs1759, [%rd15+879];
	ld.global.s8 	%rs1760, [%rd12+13];
	mul.wide.s16 	%r3462, %rs1760, %rs1759;
	ld.global.u32 	%r3463, [%rd1+188];
	add.s32 	%r3464, %r3462, %r3463;
	st.global.u32 	[%rd1+188], %r3464;
	ld.global.s8 	%rs1761, [%rd15+880];
	ld.global.s8 	%rs1762, [%rd12+13];
	mul.wide.s16 	%r3465, %rs1762, %rs1761;
	ld.global.u32 	%r3466, [%rd1+192];
	add.s32 	%r3467, %r3465, %r3466;
	st.global.u32 	[%rd1+192], %r3467;
	ld.global.s8 	%rs1763, [%rd15+881];
	ld.global.s8 	%rs1764, [%rd12+13];
	mul.wide.s16 	%r3468, %rs1764, %rs1763;
	ld.global.u32 	%r3469, [%rd1+196];
	add.s32 	%r3470, %r3468, %r3469;
	st.global.u32 	[%rd1+196], %r3470;
	ld.global.s8 	%rs1765, [%rd15+882];
	ld.global.s8 	%rs1766, [%rd12+13];
	mul.wide.s16 	%r3471, %rs1766, %rs1765;
	ld.global.u32 	%r3472, [%rd1+200];
	add.s32 	%r3473, %r3471, %r3472;
	st.global.u32 	[%rd1+200], %r3473;
	ld.global.s8 	%rs1767, [%rd15+883];
	ld.global.s8 	%rs1768, [%rd12+13];
	mul.wide.s16 	%r3474, %rs1768, %rs1767;
	ld.global.u32 	%r3475, [%rd1+204];
	add.s32 	%r3476, %r3474, %r3475;
	st.global.u32 	[%rd1+204], %r3476;
	ld.global.s8 	%rs1769, [%rd15+884];
	ld.global.s8 	%rs1770, [%rd12+13];
	mul.wide.s16 	%r3477, %rs1770, %rs1769;
	ld.global.u32 	%r3478, [%rd1+208];
	add.s32 	%r3479, %r3477, %r3478;
	st.global.u32 	[%rd1+208], %r3479;
	ld.global.s8 	%rs1771, [%rd15+885];
	ld.global.s8 	%rs1772, [%rd12+13];
	mul.wide.s16 	%r3480, %rs1772, %rs1771;
	ld.global.u32 	%r3481, [%rd1+212];
	add.s32 	%r3482, %r3480, %r3481;
	st.global.u32 	[%rd1+212], %r3482;
	ld.global.s8 	%rs1773, [%rd15+886];
	ld.global.s8 	%rs1774, [%rd12+13];
	mul.wide.s16 	%r3483, %rs1774, %rs1773;
	ld.global.u32 	%r3484, [%rd1+216];
	add.s32 	%r3485, %r3483, %r3484;
	st.global.u32 	[%rd1+216], %r3485;
	ld.global.s8 	%rs1775, [%rd15+887];
	ld.global.s8 	%rs1776, [%rd12+13];
	mul.wide.s16 	%r3486, %rs1776, %rs1775;
	ld.global.u32 	%r3487, [%rd1+220];
	add.s32 	%r3488, %r3486, %r3487;
	st.global.u32 	[%rd1+220], %r3488;
	ld.global.s8 	%rs1777, [%rd15+888];
	ld.global.s8 	%rs1778, [%rd12+13];
	mul.wide.s16 	%r3489, %rs1778, %rs1777;
	ld.global.u32 	%r3490, [%rd1+224];
	add.s32 	%r3491, %r3489, %r3490;
	st.global.u32 	[%rd1+224], %r3491;
	ld.global.s8 	%rs1779, [%rd15+889];
	ld.global.s8 	%rs1780, [%rd12+13];
	mul.wide.s16 	%r3492, %rs1780, %rs1779;
	ld.global.u32 	%r3493, [%rd1+228];
	add.s32 	%r3494, %r3492, %r3493;
	st.global.u32 	[%rd1+228], %r3494;
	ld.global.s8 	%rs1781, [%rd15+890];
	ld.global.s8 	%rs1782, [%rd12+13];
	mul.wide.s16 	%r3495, %rs1782, %rs1781;
	ld.global.u32 	%r3496, [%rd1+232];
	add.s32 	%r3497, %r3495, %r3496;
	st.global.u32 	[%rd1+232], %r3497;
	ld.global.s8 	%rs1783, [%rd15+891];
	ld.global.s8 	%rs1784, [%rd12+13];
	mul.wide.s16 	%r3498, %rs1784, %rs1783;
	ld.global.u32 	%r3499, [%rd1+236];
	add.s32 	%r3500, %r3498, %r3499;
	st.global.u32 	[%rd1+236], %r3500;
	ld.global.s8 	%rs1785, [%rd15+892];
	ld.global.s8 	%rs1786, [%rd12+13];
	mul.wide.s16 	%r3501, %rs1786, %rs1785;
	ld.global.u32 	%r3502, [%rd1+240];
	add.s32 	%r3503, %r3501, %r3502;
	st.global.u32 	[%rd1+240], %r3503;
	ld.global.s8 	%rs1787, [%rd15+893];
	ld.global.s8 	%rs1788, [%rd12+13];
	mul.wide.s16 	%r3504, %rs1788, %rs1787;
	ld.global.u32 	%r3505, [%rd1+244];
	add.s32 	%r3506, %r3504, %r3505;
	st.global.u32 	[%rd1+244], %r3506;
	ld.global.s8 	%rs1789, [%rd15+894];
	ld.global.s8 	%rs1790, [%rd12+13];
	mul.wide.s16 	%r3507, %rs1790, %rs1789;
	ld.global.u32 	%r3508, [%rd1+248];
	add.s32 	%r3509, %r3507, %r3508;
	st.global.u32 	[%rd1+248], %r3509;
	ld.global.s8 	%rs1791, [%rd15+895];
	ld.global.s8 	%rs1792, [%rd12+13];
	mul.wide.s16 	%r3510, %rs1792, %rs1791;
	add.s32 	%r3511, %r3510, %r3320;
	st.global.u32 	[%rd1+252], %r3511;
	st.global.u32 	[%rd2], %r3323;
	ld.global.u32 	%r3512, [%rd1+4];
	st.global.u32 	[%rd2+4], %r3512;
	ld.global.u32 	%r3513, [%rd1+8];
	st.global.u32 	[%rd2+8], %r3513;
	ld.global.u32 	%r3514, [%rd1+12];
	st.global.u32 	[%rd2+12], %r3514;
	ld.global.u32 	%r3515, [%rd1+16];
	st.global.u32 	[%rd2+16], %r3515;
	ld.global.u32 	%r3516, [%rd1+20];
	st.global.u32 	[%rd2+20], %r3516;
	ld.global.u32 	%r3517, [%rd1+24];
	st.global.u32 	[%rd2+24], %r3517;
	ld.global.u32 	%r3518, [%rd1+28];
	st.global.u32 	[%rd2+28], %r3518;
	ld.global.u32 	%r3519, [%rd1+32];
	st.global.u32 	[%rd2+32], %r3519;
	ld.global.u32 	%r3520, [%rd1+36];
	st.global.u32 	[%rd2+36], %r3520;
	ld.global.u32 	%r3521, [%rd1+40];
	st.global.u32 	[%rd2+40], %r3521;
	ld.global.u32 	%r3522, [%rd1+44];
	st.global.u32 	[%rd2+44], %r3522;
	ld.global.u32 	%r3523, [%rd1+48];
	st.global.u32 	[%rd2+48], %r3523;
	ld.global.u32 	%r3524, [%rd1+52];
	st.global.u32 	[%rd2+52], %r3524;
	ld.global.u32 	%r3525, [%rd1+56];
	st.global.u32 	[%rd2+56], %r3525;
	ld.global.u32 	%r3526, [%rd1+60];
	st.global.u32 	[%rd2+60], %r3526;
	ld.global.u32 	%r3527, [%rd1+64];
	st.global.u32 	[%rd2+64], %r3527;
	ld.global.u32 	%r3528, [%rd1+68];
	st.global.u32 	[%rd2+68], %r3528;
	ld.global.u32 	%r3529, [%rd1+72];
	st.global.u32 	[%rd2+72], %r3529;
	ld.global.u32 	%r3530, [%rd1+76];
	st.global.u32 	[%rd2+76], %r3530;
	ld.global.u32 	%r3531, [%rd1+80];
	st.global.u32 	[%rd2+80], %r3531;
	ld.global.u32 	%r3532, [%rd1+84];
	st.global.u32 	[%rd2+84], %r3532;
	ld.global.u32 	%r3533, [%rd1+88];
	st.global.u32 	[%rd2+88], %r3533;
	ld.global.u32 	%r3534, [%rd1+92];
	st.global.u32 	[%rd2+92], %r3534;
	ld.global.u32 	%r3535, [%rd1+96];
	st.global.u32 	[%rd2+96], %r3535;
	ld.global.u32 	%r3536, [%rd1+100];
	st.global.u32 	[%rd2+100], %r3536;
	ld.global.u32 	%r3537, [%rd1+104];
	st.global.u32 	[%rd2+104], %r3537;
	ld.global.u32 	%r3538, [%rd1+108];
	st.global.u32 	[%rd2+108], %r3538;
	ld.global.u32 	%r3539, [%rd1+112];
	st.global.u32 	[%rd2+112], %r3539;
	ld.global.u32 	%r3540, [%rd1+116];
	st.global.u32 	[%rd2+116], %r3540;
	ld.global.u32 	%r3541, [%rd1+120];
	st.global.u32 	[%rd2+120], %r3541;
	ld.global.u32 	%r3542, [%rd1+124];
	st.global.u32 	[%rd2+124], %r3542;
	ld.global.u32 	%r3543, [%rd1+128];
	st.global.u32 	[%rd2+128], %r3543;
	ld.global.u32 	%r3544, [%rd1+132];
	st.global.u32 	[%rd2+132], %r3544;
	ld.global.u32 	%r3545, [%rd1+136];
	st.global.u32 	[%rd2+136], %r3545;
	ld.global.u32 	%r3546, [%rd1+140];
	st.global.u32 	[%rd2+140], %r3546;
	ld.global.u32 	%r3547, [%rd1+144];
	st.global.u32 	[%rd2+144], %r3547;
	ld.global.u32 	%r3548, [%rd1+148];
	st.global.u32 	[%rd2+148], %r3548;
	ld.global.u32 	%r3549, [%rd1+152];
	st.global.u32 	[%rd2+152], %r3549;
	ld.global.u32 	%r3550, [%rd1+156];
	st.global.u32 	[%rd2+156], %r3550;
	ld.global.u32 	%r3551, [%rd1+160];
	st.global.u32 	[%rd2+160], %r3551;
	ld.global.u32 	%r3552, [%rd1+164];
	st.global.u32 	[%rd2+164], %r3552;
	ld.global.u32 	%r3553, [%rd1+168];
	st.global.u32 	[%rd2+168], %r3553;
	ld.global.u32 	%r3554, [%rd1+172];
	st.global.u32 	[%rd2+172], %r3554;
	ld.global.u32 	%r3555, [%rd1+176];
	st.global.u32 	[%rd2+176], %r3555;
	ld.global.u32 	%r3556, [%rd1+180];
	st.global.u32 	[%rd2+180], %r3556;
	ld.global.u32 	%r3557, [%rd1+184];
	st.global.u32 	[%rd2+184], %r3557;
	ld.global.u32 	%r3558, [%rd1+188];
	st.global.u32 	[%rd2+188], %r3558;
	ld.global.u32 	%r3559, [%rd1+192];
	st.global.u32 	[%rd2+192], %r3559;
	ld.global.u32 	%r3560, [%rd1+196];
	st.global.u32 	[%rd2+196], %r3560;
	ld.global.u32 	%r3561, [%rd1+200];
	st.global.u32 	[%rd2+200], %r3561;
	ld.global.u32 	%r3562, [%rd1+204];
	st.global.u32 	[%rd2+204], %r3562;
	ld.global.u32 	%r3563, [%rd1+208];
	st.global.u32 	[%rd2+208], %r3563;
	ld.global.u32 	%r3564, [%rd1+212];
	st.global.u32 	[%rd2+212], %r3564;
	ld.global.u32 	%r3565, [%rd1+216];
	st.global.u32 	[%rd2+216], %r3565;
	ld.global.u32 	%r3566, [%rd1+220];
	st.global.u32 	[%rd2+220], %r3566;
	ld.global.u32 	%r3567, [%rd1+224];
	st.global.u32 	[%rd2+224], %r3567;
	ld.global.u32 	%r3568, [%rd1+228];
	st.global.u32 	[%rd2+228], %r3568;
	ld.global.u32 	%r3569, [%rd1+232];
	st.global.u32 	[%rd2+232], %r3569;
	ld.global.u32 	%r3570, [%rd1+236];
	st.global.u32 	[%rd2+236], %r3570;
	ld.global.u32 	%r3571, [%rd1+240];
	st.global.u32 	[%rd2+240], %r3571;
	ld.global.u32 	%r3572, [%rd1+244];
	st.global.u32 	[%rd2+244], %r3572;
	ld.global.u32 	%r3573, [%rd1+248];
	st.global.u32 	[%rd2+248], %r3573;
	ld.global.u32 	%r3574, [%rd1+252];
	st.global.u32 	[%rd2+252], %r3574;
	ld.global.s8 	%rs1793, [%rd15+896];
	ld.global.s8 	%rs1794, [%rd12+14];
	mul.wide.s16 	%r3575, %rs1794, %rs1793;
	ld.global.u32 	%r3576, [%rd1];
	add.s32 	%r3577, %r3575, %r3576;
	st.global.u32 	[%rd1], %r3577;
	ld.global.s8 	%rs1795, [%rd15+897];
	ld.global.s8 	%rs1796, [%rd12+14];
	mul.wide.s16 	%r3578, %rs1796, %rs1795;
	ld.global.u32 	%r3579, [%rd1+4];
	add.s32 	%r3580, %r3578, %r3579;
	st.global.u32 	[%rd1+4], %r3580;
	ld.global.s8 	%rs1797, [%rd15+898];
	ld.global.s8 	%rs1798, [%rd12+14];
	mul.wide.s16 	%r3581, %rs1798, %rs1797;
	ld.global.u32 	%r3582, [%rd1+8];
	add.s32 	%r3583, %r3581, %r3582;
	st.global.u32 	[%rd1+8], %r3583;
	ld.global.s8 	%rs1799, [%rd15+899];
	ld.global.s8 	%rs1800, [%rd12+14];
	mul.wide.s16 	%r3584, %rs1800, %rs1799;
	ld.global.u32 	%r3585, [%rd1+12];
	add.s32 	%r3586, %r3584, %r3585;
	st.global.u32 	[%rd1+12], %r3586;
	ld.global.s8 	%rs1801, [%rd15+900];
	ld.global.s8 	%rs1802, [%rd12+14];
	mul.wide.s16 	%r3587, %rs1802, %rs1801;
	ld.global.u32 	%r3588, [%rd1+16];
	add.s32 	%r3589, %r3587, %r3588;
	st.global.u32 	[%rd1+16], %r3589;
	ld.global.s8 	%rs1803, [%rd15+901];
	ld.global.s8 	%rs1804, [%rd12+14];
	mul.wide.s16 	%r3590, %rs1804, %rs1803;
	ld.global.u32 	%r3591, [%rd1+20];
	add.s32 	%r3592, %r3590, %r3591;
	st.global.u32 	[%rd1+20], %r3592;
	ld.global.s8 	%rs1805, [%rd15+902];
	ld.global.s8 	%rs1806, [%rd12+14];
	mul.wide.s16 	%r3593, %rs1806, %rs1805;
	ld.global.u32 	%r3594, [%rd1+24];
	add.s32 	%r3595, %r3593, %r3594;
	st.global.u32 	[%rd1+24], %r3595;
	ld.global.s8 	%rs1807, [%rd15+903];
	ld.global.s8 	%rs1808, [%rd12+14];
	mul.wide.s16 	%r3596, %rs1808, %rs1807;
	ld.global.u32 	%r3597, [%rd1+28];
	add.s32 	%r3598, %r3596, %r3597;
	st.global.u32 	[%rd1+28], %r3598;
	ld.global.s8 	%rs1809, [%rd15+904];
	ld.global.s8 	%rs1810, [%rd12+14];
	mul.wide.s16 	%r3599, %rs1810, %rs1809;
	ld.global.u32 	%r3600, [%rd1+32];
	add.s32 	%r3601, %r3599, %r3600;
	st.global.u32 	[%rd1+32], %r3601;
	ld.global.s8 	%rs1811, [%rd15+905];
	ld.global.s8 	%rs1812, [%rd12+14];
	mul.wide.s16 	%r3602, %rs1812, %rs1811;
	ld.global.u32 	%r3603, [%rd1+36];
	add.s32 	%r3604, %r3602, %r3603;
	st.global.u32 	[%rd1+36], %r3604;
	ld.global.s8 	%rs1813, [%rd15+906];
	ld.global.s8 	%rs1814, [%rd12+14];
	mul.wide.s16 	%r3605, %rs1814, %rs1813;
	ld.global.u32 	%r3606, [%rd1+40];
	add.s32 	%r3607, %r3605, %r3606;
	st.global.u32 	[%rd1+40], %r3607;
	ld.global.s8 	%rs1815, [%rd15+907];
	ld.global.s8 	%rs1816, [%rd12+14];
	mul.wide.s16 	%r3608, %rs1816, %rs1815;
	ld.global.u32 	%r3609, [%rd1+44];
	add.s32 	%r3610, %r3608, %r3609;
	st.global.u32 	[%rd1+44], %r3610;
	ld.global.s8 	%rs1817, [%rd15+908];
	ld.global.s8 	%rs1818, [%rd12+14];
	mul.wide.s16 	%r3611, %rs1818, %rs1817;
	ld.global.u32 	%r3612, [%rd1+48];
	add.s32 	%r3613, %r3611, %r3612;
	st.global.u32 	[%rd1+48], %r3613;
	ld.global.s8 	%rs1819, [%rd15+909];
	ld.global.s8 	%rs1820, [%rd12+14];
	mul.wide.s16 	%r3614, %rs1820, %rs1819;
	ld.global.u32 	%r3615, [%rd1+52];
	add.s32 	%r3616, %r3614, %r3615;
	st.global.u32 	[%rd1+52], %r3616;
	ld.global.s8 	%rs1821, [%rd15+910];
	ld.global.s8 	%rs1822, [%rd12+14];
	mul.wide.s16 	%r3617, %rs1822, %rs1821;
	ld.global.u32 	%r3618, [%rd1+56];
	add.s32 	%r3619, %r3617, %r3618;
	st.global.u32 	[%rd1+56], %r3619;
	ld.global.s8 	%rs1823, [%rd15+911];
	ld.global.s8 	%rs1824, [%rd12+14];
	mul.wide.s16 	%r3620, %rs1824, %rs1823;
	ld.global.u32 	%r3621, [%rd1+60];
	add.s32 	%r3622, %r3620, %r3621;
	st.global.u32 	[%rd1+60], %r3622;
	ld.global.s8 	%rs1825, [%rd15+912];
	ld.global.s8 	%rs1826, [%rd12+14];
	mul.wide.s16 	%r3623, %rs1826, %rs1825;
	ld.global.u32 	%r3624, [%rd1+64];
	add.s32 	%r3625, %r3623, %r3624;
	st.global.u32 	[%rd1+64], %r3625;
	ld.global.s8 	%rs1827, [%rd15+913];
	ld.global.s8 	%rs1828, [%rd12+14];
	mul.wide.s16 	%r3626, %rs1828, %rs1827;
	ld.global.u32 	%r3627, [%rd1+68];
	add.s32 	%r3628, %r3626, %r3627;
	st.global.u32 	[%rd1+68], %r3628;
	ld.global.s8 	%rs1829, [%rd15+914];
	ld.global.s8 	%rs1830, [%rd12+14];
	mul.wide.s16 	%r3629, %rs1830, %rs1829;
	ld.global.u32 	%r3630, [%rd1+72];
	add.s32 	%r3631, %r3629, %r3630;
	st.global.u32 	[%rd1+72], %r3631;
	ld.global.s8 	%rs1831, [%rd15+915];
	ld.global.s8 	%rs1832, [%rd12+14];
	mul.wide.s16 	%r3632, %rs1832, %rs1831;
	ld.global.u32 	%r3633, [%rd1+76];
	add.s32 	%r3634, %r3632, %r3633;
	st.global.u32 	[%rd1+76], %r3634;
	ld.global.s8 	%rs1833, [%rd15+916];
	ld.global.s8 	%rs1834, [%rd12+14];
	mul.wide.s16 	%r3635, %rs1834, %rs1833;
	ld.global.u32 	%r3636, [%rd1+80];
	add.s32 	%r3637, %r3635, %r3636;
	st.global.u32 	[%rd1+80], %r3637;
	ld.global.s8 	%rs1835, [%rd15+917];
	ld.global.s8 	%rs1836, [%rd12+14];
	mul.wide.s16 	%r3638, %rs1836, %rs1835;
	ld.global.u32 	%r3639, [%rd1+84];
	add.s32 	%r3640, %r3638, %r3639;
	st.global.u32 	[%rd1+84], %r3640;
	ld.global.s8 	%rs1837, [%rd15+918];
	ld.global.s8 	%rs1838, [%rd12+14];
	mul.wide.s16 	%r3641, %rs1838, %rs1837;
	ld.global.u32 	%r3642, [%rd1+88];
	add.s32 	%r3643, %r3641, %r3642;
	st.global.u32 	[%rd1+88], %r3643;
	ld.global.s8 	%rs1839, [%rd15+919];
	ld.global.s8 	%rs1840, [%rd12+14];
	mul.wide.s16 	%r3644, %rs1840, %rs1839;
	ld.global.u32 	%r3645, [%rd1+92];
	add.s32 	%r3646, %r3644, %r3645;
	st.global.u32 	[%rd1+92], %r3646;
	ld.global.s8 	%rs1841, [%rd15+920];
	ld.global.s8 	%rs1842, [%rd12+14];
	mul.wide.s16 	%r3647, %rs1842, %rs1841;
	ld.global.u32 	%r3648, [%rd1+96];
	add.s32 	%r3649, %r3647, %r3648;
	st.global.u32 	[%rd1+96], %r3649;
	ld.global.s8 	%rs1843, [%rd15+921];
	ld.global.s8 	%rs1844, [%rd12+14];
	mul.wide.s16 	%r3650, %rs1844, %rs1843;
	ld.global.u32 	%r3651, [%rd1+100];
	add.s32 	%r3652, %r3650, %r3651;
	st.global.u32 	[%rd1+100], %r3652;
	ld.global.s8 	%rs1845, [%rd15+922];
	ld.global.s8 	%rs1846, [%rd12+14];
	mul.wide.s16 	%r3653, %rs1846, %rs1845;
	ld.global.u32 	%r3654, [%rd1+104];
	add.s32 	%r3655, %r3653, %r3654;
	st.global.u32 	[%rd1+104], %r3655;
	ld.global.s8 	%rs1847, [%rd15+923];
	ld.global.s8 	%rs1848, [%rd12+14];
	mul.wide.s16 	%r3656, %rs1848, %rs1847;
	ld.global.u32 	%r3657, [%rd1+108];
	add.s32 	%r3658, %r3656, %r3657;
	st.global.u32 	[%rd1+108], %r3658;
	ld.global.s8 	%rs1849, [%rd15+924];
	ld.global.s8 	%rs1850, [%rd12+14];
	mul.wide.s16 	%r3659, %rs1850, %rs1849;
	ld.global.u32 	%r3660, [%rd1+112];
	add.s32 	%r3661, %r3659, %r3660;
	st.global.u32 	[%rd1+112], %r3661;
	ld.global.s8 	%rs1851, [%rd15+925];
	ld.global.s8 	%rs1852, [%rd12+14];
	mul.wide.s16 	%r3662, %rs1852, %rs1851;
	ld.global.u32 	%r3663, [%rd1+116];
	add.s32 	%r3664, %r3662, %r3663;
	st.global.u32 	[%rd1+116], %r3664;
	ld.global.s8 	%rs1853, [%rd15+926];
	ld.global.s8 	%rs1854, [%rd12+14];
	mul.wide.s16 	%r3665, %rs1854, %rs1853;
	ld.global.u32 	%r3666, [%rd1+120];
	add.s32 	%r3667, %r3665, %r3666;
	st.global.u32 	[%rd1+120], %r3667;
	ld.global.s8 	%rs1855, [%rd15+927];
	ld.global.s8 	%rs1856, [%rd12+14];
	mul.wide.s16 	%r3668, %rs1856, %rs1855;
	ld.global.u32 	%r3669, [%rd1+124];
	add.s32 	%r3670, %r3668, %r3669;
	st.global.u32 	[%rd1+124], %r3670;
	ld.global.s8 	%rs1857, [%rd15+928];
	ld.global.s8 	%rs1858, [%rd12+14];
	mul.wide.s16 	%r3671, %rs1858, %rs1857;
	ld.global.u32 	%r3672, [%rd1+128];
	add.s32 	%r3673, %r3671, %r3672;
	st.global.u32 	[%rd1+128], %r3673;
	ld.global.s8 	%rs1859, [%rd15+929];
	ld.global.s8 	%rs1860, [%rd12+14];
	mul.wide.s16 	%r3674, %rs1860, %rs1859;
	ld.global.u32 	%r3675, [%rd1+132];
	add.s32 	%r3676, %r3674, %r3675;
	st.global.u32 	[%rd1+132], %r3676;
	ld.global.s8 	%rs1861, [%rd15+930];
	ld.global.s8 	%rs1862, [%rd12+14];
	mul.wide.s16 	%r3677, %rs1862, %rs1861;
	ld.global.u32 	%r3678, [%rd1+136];
	add.s32 	%r3679, %r3677, %r3678;
	st.global.u32 	[%rd1+136], %r3679;
	ld.global.s8 	%rs1863, [%rd15+931];
	ld.global.s8 	%rs1864, [%rd12+14];
	mul.wide.s16 	%r3680, %rs1864, %rs1863;
	ld.global.u32 	%r3681, [%rd1+140];
	add.s32 	%r3682, %r3680, %r3681;
	st.global.u32 	[%rd1+140], %r3682;
	ld.global.s8 	%rs1865, [%rd15+932];
	ld.global.s8 	%rs1866, [%rd12+14];
	mul.wide.s16 	%r3683, %rs1866, %rs1865;
	ld.global.u32 	%r3684, [%rd1+144];
	add.s32 	%r3685, %r3683, %r3684;
	st.global.u32 	[%rd1+144], %r3685;
	ld.global.s8 	%rs1867, [%rd15+933];
	ld.global.s8 	%rs1868, [%rd12+14];
	mul.wide.s16 	%r3686, %rs1868, %rs1867;
	ld.global.u32 	%r3687, [%rd1+148];
	add.s32 	%r3688, %r3686, %r3687;
	st.global.u32 	[%rd1+148], %r3688;
	ld.global.s8 	%rs1869, [%rd15+934];
	ld.global.s8 	%rs1870, [%rd12+14];
	mul.wide.s16 	%r3689, %rs1870, %rs1869;
	ld.global.u32 	%r3690, [%rd1+152];
	add.s32 	%r3691, %r3689, %r3690;
	st.global.u32 	[%rd1+152], %r3691;
	ld.global.s8 	%rs1871, [%rd15+935];
	ld.global.s8 	%rs1872, [%rd12+14];
	mul.wide.s16 	%r3692, %rs1872, %rs1871;
	ld.global.u32 	%r3693, [%rd1+156];
	add.s32 	%r3694, %r3692, %r3693;
	st.global.u32 	[%rd1+156], %r3694;
	ld.global.s8 	%rs1873, [%rd15+936];
	ld.global.s8 	%rs1874, [%rd12+14];
	mul.wide.s16 	%r3695, %rs1874, %rs1873;
	ld.global.u32 	%r3696, [%rd1+160];
	add.s32 	%r3697, %r3695, %r3696;
	st.global.u32 	[%rd1+160], %r3697;
	ld.global.s8 	%rs1875, [%rd15+937];
	ld.global.s8 	%rs1876, [%rd12+14];
	mul.wide.s16 	%r3698, %rs1876, %rs1875;
	ld.global.u32 	%r3699, [%rd1+164];
	add.s32 	%r3700, %r3698, %r3699;
	st.global.u32 	[%rd1+164], %r3700;
	ld.global.s8 	%rs1877, [%rd15+938];
	ld.global.s8 	%rs1878, [%rd12+14];
	mul.wide.s16 	%r3701, %rs1878, %rs1877;
	ld.global.u32 	%r3702, [%rd1+168];
	add.s32 	%r3703, %r3701, %r3702;
	st.global.u32 	[%rd1+168], %r3703;
	ld.global.s8 	%rs1879, [%rd15+939];
	ld.global.s8 	%rs1880, [%rd12+14];
	mul.wide.s16 	%r3704, %rs1880, %rs1879;
	ld.global.u32 	%r3705, [%rd1+172];
	add.s32 	%r3706, %r3704, %r3705;
	st.global.u32 	[%rd1+172], %r3706;
	ld.global.s8 	%rs1881, [%rd15+940];
	ld.global.s8 	%rs1882, [%rd12+14];
	mul.wide.s16 	%r3707, %rs1882, %rs1881;
	ld.global.u32 	%r3708, [%rd1+176];
	add.s32 	%r3709, %r3707, %r3708;
	st.global.u32 	[%rd1+176], %r3709;
	ld.global.s8 	%rs1883, [%rd15+941];
	ld.global.s8 	%rs1884, [%rd12+14];
	mul.wide.s16 	%r3710, %rs1884, %rs1883;
	ld.global.u32 	%r3711, [%rd1+180];
	add.s32 	%r3712, %r3710, %r3711;
	st.global.u32 	[%rd1+180], %r3712;
	ld.global.s8 	%rs1885, [%rd15+942];
	ld.global.s8 	%rs1886, [%rd12+14];
	mul.wide.s16 	%r3713, %rs1886, %rs1885;
	ld.global.u32 	%r3714, [%rd1+184];
	add.s32 	%r3715, %r3713, %r3714;
	st.global.u32 	[%rd1+184], %r3715;
	ld.global.s8 	%rs1887, [%rd15+943];
	ld.global.s8 	%rs1888, [%rd12+14];
	mul.wide.s16 	%r3716, %rs1888, %rs1887;
	ld.global.u32 	%r3717, [%rd1+188];
	add.s32 	%r3718, %r3716, %r3717;
	st.global.u32 	[%rd1+188], %r3718;
	ld.global.s8 	%rs1889, [%rd15+944];
	ld.global.s8 	%rs1890, [%rd12+14];
	mul.wide.s16 	%r3719, %rs1890, %rs1889;
	ld.global.u32 	%r3720, [%rd1+192];
	add.s32 	%r3721, %r3719, %r3720;
	st.global.u32 	[%rd1+192], %r3721;
	ld.global.s8 	%rs1891, [%rd15+945];
	ld.global.s8 	%rs1892, [%rd12+14];
	mul.wide.s16 	%r3722, %rs1892, %rs1891;
	ld.global.u32 	%r3723, [%rd1+196];
	add.s32 	%r3724, %r3722, %r3723;
	st.global.u32 	[%rd1+196], %r3724;
	ld.global.s8 	%rs1893, [%rd15+946];
	ld.global.s8 	%rs1894, [%rd12+14];
	mul.wide.s16 	%r3725, %rs1894, %rs1893;
	ld.global.u32 	%r3726, [%rd1+200];
	add.s32 	%r3727, %r3725, %r3726;
	st.global.u32 	[%rd1+200], %r3727;
	ld.global.s8 	%rs1895, [%rd15+947];
	ld.global.s8 	%rs1896, [%rd12+14];
	mul.wide.s16 	%r3728, %rs1896, %rs1895;
	ld.global.u32 	%r3729, [%rd1+204];
	add.s32 	%r3730, %r3728, %r3729;
	st.global.u32 	[%rd1+204], %r3730;
	ld.global.s8 	%rs1897, [%rd15+948];
	ld.global.s8 	%rs1898, [%rd12+14];
	mul.wide.s16 	%r3731, %rs1898, %rs1897;
	ld.global.u32 	%r3732, [%rd1+208];
	add.s32 	%r3733, %r3731, %r3732;
	st.global.u32 	[%rd1+208], %r3733;
	ld.global.s8 	%rs1899, [%rd15+949];
	ld.global.s8 	%rs1900, [%rd12+14];
	mul.wide.s16 	%r3734, %rs1900, %rs1899;
	ld.global.u32 	%r3735, [%rd1+212];
	add.s32 	%r3736, %r3734, %r3735;
	st.global.u32 	[%rd1+212], %r3736;
	ld.global.s8 	%rs1901, [%rd15+950];
	ld.global.s8 	%rs1902, [%rd12+14];
	mul.wide.s16 	%r3737, %rs1902, %rs1901;
	ld.global.u32 	%r3738, [%rd1+216];
	add.s32 	%r3739, %r3737, %r3738;
	st.global.u32 	[%rd1+216], %r3739;
	ld.global.s8 	%rs1903, [%rd15+951];
	ld.global.s8 	%rs1904, [%rd12+14];
	mul.wide.s16 	%r3740, %rs1904, %rs1903;
	ld.global.u32 	%r3741, [%rd1+220];
	add.s32 	%r3742, %r3740, %r3741;
	st.global.u32 	[%rd1+220], %r3742;
	ld.global.s8 	%rs1905, [%rd15+952];
	ld.global.s8 	%rs1906, [%rd12+14];
	mul.wide.s16 	%r3743, %rs1906, %rs1905;
	ld.global.u32 	%r3744, [%rd1+224];
	add.s32 	%r3745, %r3743, %r3744;
	st.global.u32 	[%rd1+224], %r3745;
	ld.global.s8 	%rs1907, [%rd15+953];
	ld.global.s8 	%rs1908, [%rd12+14];
	mul.wide.s16 	%r3746, %rs1908, %rs1907;
	ld.global.u32 	%r3747, [%rd1+228];
	add.s32 	%r3748, %r3746, %r3747;
	st.global.u32 	[%rd1+228], %r3748;
	ld.global.s8 	%rs1909, [%rd15+954];
	ld.global.s8 	%rs1910, [%rd12+14];
	mul.wide.s16 	%r3749, %rs1910, %rs1909;
	ld.global.u32 	%r3750, [%rd1+232];
	add.s32 	%r3751, %r3749, %r3750;
	st.global.u32 	[%rd1+232], %r3751;
	ld.global.s8 	%rs1911, [%rd15+955];
	ld.global.s8 	%rs1912, [%rd12+14];
	mul.wide.s16 	%r3752, %rs1912, %rs1911;
	ld.global.u32 	%r3753, [%rd1+236];
	add.s32 	%r3754, %r3752, %r3753;
	st.global.u32 	[%rd1+236], %r3754;
	ld.global.s8 	%rs1913, [%rd15+956];
	ld.global.s8 	%rs1914, [%rd12+14];
	mul.wide.s16 	%r3755, %rs1914, %rs1913;
	ld.global.u32 	%r3756, [%rd1+240];
	add.s32 	%r3757, %r3755, %r3756;
	st.global.u32 	[%rd1+240], %r3757;
	ld.global.s8 	%rs1915, [%rd15+957];
	ld.global.s8 	%rs1916, [%rd12+14];
	mul.wide.s16 	%r3758, %rs1916, %rs1915;
	ld.global.u32 	%r3759, [%rd1+244];
	add.s32 	%r3760, %r3758, %r3759;
	st.global.u32 	[%rd1+244], %r3760;
	ld.global.s8 	%rs1917, [%rd15+958];
	ld.global.s8 	%rs1918, [%rd12+14];
	mul.wide.s16 	%r3761, %rs1918, %rs1917;
	ld.global.u32 	%r3762, [%rd1+248];
	add.s32 	%r3763, %r3761, %r3762;
	st.global.u32 	[%rd1+248], %r3763;
	ld.global.s8 	%rs1919, [%rd15+959];
	ld.global.s8 	%rs1920, [%rd12+14];
	mul.wide.s16 	%r3764, %rs1920, %rs1919;
	add.s32 	%r3765, %r3764, %r3574;
	st.global.u32 	[%rd1+252], %r3765;
	st.global.u32 	[%rd2], %r3577;
	ld.global.u32 	%r3766, [%rd1+4];
	st.global.u32 	[%rd2+4], %r3766;
	ld.global.u32 	%r3767, [%rd1+8];
	st.global.u32 	[%rd2+8], %r3767;
	ld.global.u32 	%r3768, [%rd1+12];
	st.global.u32 	[%rd2+12], %r3768;
	ld.global.u32 	%r3769, [%rd1+16];
	st.global.u32 	[%rd2+16], %r3769;
	ld.global.u32 	%r3770, [%rd1+20];
	st.global.u32 	[%rd2+20], %r3770;
	ld.global.u32 	%r3771, [%rd1+24];
	st.global.u32 	[%rd2+24], %r3771;
	ld.global.u32 	%r3772, [%rd1+28];
	st.global.u32 	[%rd2+28], %r3772;
	ld.global.u32 	%r3773, [%rd1+32];
	st.global.u32 	[%rd2+32], %r3773;
	ld.global.u32 	%r3774, [%rd1+36];
	st.global.u32 	[%rd2+36], %r3774;
	ld.global.u32 	%r3775, [%rd1+40];
	st.global.u32 	[%rd2+40], %r3775;
	ld.global.u32 	%r3776, [%rd1+44];
	st.global.u32 	[%rd2+44], %r3776;
	ld.global.u32 	%r3777, [%rd1+48];
	st.global.u32 	[%rd2+48], %r3777;
	ld.global.u32 	%r3778, [%rd1+52];
	st.global.u32 	[%rd2+52], %r3778;
	ld.global.u32 	%r3779, [%rd1+56];
	st.global.u32 	[%rd2+56], %r3779;
	ld.global.u32 	%r3780, [%rd1+60];
	st.global.u32 	[%rd2+60], %r3780;
	ld.global.u32 	%r3781, [%rd1+64];
	st.global.u32 	[%rd2+64], %r3781;
	ld.global.u32 	%r3782, [%rd1+68];
	st.global.u32 	[%rd2+68], %r3782;
	ld.global.u32 	%r3783, [%rd1+72];
	st.global.u32 	[%rd2+72], %r3783;
	ld.global.u32 	%r3784, [%rd1+76];
	st.global.u32 	[%rd2+76], %r3784;
	ld.global.u32 	%r3785, [%rd1+80];
	st.global.u32 	[%rd2+80], %r3785;
	ld.global.u32 	%r3786, [%rd1+84];
	st.global.u32 	[%rd2+84], %r3786;
	ld.global.u32 	%r3787, [%rd1+88];
	st.global.u32 	[%rd2+88], %r3787;
	ld.global.u32 	%r3788, [%rd1+92];
	st.global.u32 	[%rd2+92], %r3788;
	ld.global.u32 	%r3789, [%rd1+96];
	st.global.u32 	[%rd2+96], %r3789;
	ld.global.u32 	%r3790, [%rd1+100];
	st.global.u32 	[%rd2+100], %r3790;
	ld.global.u32 	%r3791, [%rd1+104];
	st.global.u32 	[%rd2+104], %r3791;
	ld.global.u32 	%r3792, [%rd1+108];
	st.global.u32 	[%rd2+108], %r3792;
	ld.global.u32 	%r3793, [%rd1+112];
	st.global.u32 	[%rd2+112], %r3793;
	ld.global.u32 	%r3794, [%rd1+116];
	st.global.u32 	[%rd2+116], %r3794;
	ld.global.u32 	%r3795, [%rd1+120];
	st.global.u32 	[%rd2+120], %r3795;
	ld.global.u32 	%r3796, [%rd1+124];
	st.global.u32 	[%rd2+124], %r3796;
	ld.global.u32 	%r3797, [%rd1+128];
	st.global.u32 	[%rd2+128], %r3797;
	ld.global.u32 	%r3798, [%rd1+132];
	st.global.u32 	[%rd2+132], %r3798;
	ld.global.u32 	%r3799, [%rd1+136];
	st.global.u32 	[%rd2+136], %r3799;
	ld.global.u32 	%r3800, [%rd1+140];
	st.global.u32 	[%rd2+140], %r3800;
	ld.global.u32 	%r3801, [%rd1+144];
	st.global.u32 	[%rd2+144], %r3801;
	ld.global.u32 	%r3802, [%rd1+148];
	st.global.u32 	[%rd2+148], %r3802;
	ld.global.u32 	%r3803, [%rd1+152];
	st.global.u32 	[%rd2+152], %r3803;
	ld.global.u32 	%r3804, [%rd1+156];
	st.global.u32 	[%rd2+156], %r3804;
	ld.global.u32 	%r3805, [%rd1+160];
	st.global.u32 	[%rd2+160], %r3805;
	ld.global.u32 	%r3806, [%rd1+164];
	st.global.u32 	[%rd2+164], %r3806;
	ld.global.u32 	%r3807, [%rd1+168];
	st.global.u32 	[%rd2+168], %r3807;
	ld.global.u32 	%r3808, [%rd1+172];
	st.global.u32 	[%rd2+172], %r3808;
	ld.global.u32 	%r3809, [%rd1+176];
	st.global.u32 	[%rd2+176], %r3809;
	ld.global.u32 	%r3810, [%rd1+180];
	st.global.u32 	[%rd2+180], %r3810;
	ld.global.u32 	%r3811, [%rd1+184];
	st.global.u32 	[%rd2+184], %r3811;
	ld.global.u32 	%r3812, [%rd1+188];
	st.global.u32 	[%rd2+188], %r3812;
	ld.global.u32 	%r3813, [%rd1+192];
	st.global.u32 	[%rd2+192], %r3813;
	ld.global.u32 	%r3814, [%rd1+196];
	st.global.u32 	[%rd2+196], %r3814;
	ld.global.u32 	%r3815, [%rd1+200];
	st.global.u32 	[%rd2+200], %r3815;
	ld.global.u32 	%r3816, [%rd1+204];
	st.global.u32 	[%rd2+204], %r3816;
	ld.global.u32 	%r3817, [%rd1+208];
	st.global.u32 	[%rd2+208], %r3817;
	ld.global.u32 	%r3818, [%rd1+212];
	st.global.u32 	[%rd2+212], %r3818;
	ld.global.u32 	%r3819, [%rd1+216];
	st.global.u32 	[%rd2+216], %r3819;
	ld.global.u32 	%r3820, [%rd1+220];
	st.global.u32 	[%rd2+220], %r3820;
	ld.global.u32 	%r3821, [%rd1+224];
	st.global.u32 	[%rd2+224], %r3821;
	ld.global.u32 	%r3822, [%rd1+228];
	st.global.u32 	[%rd2+228], %r3822;
	ld.global.u32 	%r3823, [%rd1+232];
	st.global.u32 	[%rd2+232], %r3823;
	ld.global.u32 	%r3824, [%rd1+236];
	st.global.u32 	[%rd2+236], %r3824;
	ld.global.u32 	%r3825, [%rd1+240];
	st.global.u32 	[%rd2+240], %r3825;
	ld.global.u32 	%r3826, [%rd1+244];
	st.global.u32 	[%rd2+244], %r3826;
	ld.global.u32 	%r3827, [%rd1+248];
	st.global.u32 	[%rd2+248], %r3827;
	ld.global.u32 	%r3828, [%rd1+252];
	st.global.u32 	[%rd2+252], %r3828;
	ld.global.s8 	%rs1921, [%rd15+960];
	ld.global.s8 	%rs1922, [%rd12+15];
	mul.wide.s16 	%r3829, %rs1922, %rs1921;
	ld.global.u32 	%r3830, [%rd1];
	add.s32 	%r3831, %r3829, %r3830;
	st.global.u32 	[%rd1], %r3831;
	ld.global.s8 	%rs1923, [%rd15+961];
	ld.global.s8 	%rs1924, [%rd12+15];
	mul.wide.s16 	%r3832, %rs1924, %rs1923;
	ld.global.u32 	%r3833, [%rd1+4];
	add.s32 	%r3834, %r3832, %r3833;
	st.global.u32 	[%rd1+4], %r3834;
	ld.global.s8 	%rs1925, [%rd15+962];
	ld.global.s8 	%rs1926, [%rd12+15];
	mul.wide.s16 	%r3835, %rs1926, %rs1925;
	ld.global.u32 	%r3836, [%rd1+8];
	add.s32 	%r3837, %r3835, %r3836;
	st.global.u32 	[%rd1+8], %r3837;
	ld.global.s8 	%rs1927, [%rd15+963];
	ld.global.s8 	%rs1928, [%rd12+15];
	mul.wide.s16 	%r3838, %rs1928, %rs1927;
	ld.global.u32 	%r3839, [%rd1+12];
	add.s32 	%r3840, %r3838, %r3839;
	st.global.u32 	[%rd1+12], %r3840;
	ld.global.s8 	%rs1929, [%rd15+964];
	ld.global.s8 	%rs1930, [%rd12+15];
	mul.wide.s16 	%r3841, %rs1930, %rs1929;
	ld.global.u32 	%r3842, [%rd1+16];
	add.s32 	%r3843, %r3841, %r3842;
	st.global.u32 	[%rd1+16], %r3843;
	ld.global.s8 	%rs1931, [%rd15+965];
	ld.global.s8 	%rs1932, [%rd12+15];
	mul.wide.s16 	%r3844, %rs1932, %rs1931;
	ld.global.u32 	%r3845, [%rd1+20];
	add.s32 	%r3846, %r3844, %r3845;
	st.global.u32 	[%rd1+20], %r3846;
	ld.global.s8 	%rs1933, [%rd15+966];
	ld.global.s8 	%rs1934, [%rd12+15];
	mul.wide.s16 	%r3847, %rs1934, %rs1933;
	ld.global.u32 	%r3848, [%rd1+24];
	add.s32 	%r3849, %r3847, %r3848;
	st.global.u32 	[%rd1+24], %r3849;
	ld.global.s8 	%rs1935, [%rd15+967];
	ld.global.s8 	%rs1936, [%rd12+15];
	mul.wide.s16 	%r3850, %rs1936, %rs1935;
	ld.global.u32 	%r3851, [%rd1+28];
	add.s32 	%r3852, %r3850, %r3851;
	st.global.u32 	[%rd1+28], %r3852;
	ld.global.s8 	%rs1937, [%rd15+968];
	ld.global.s8 	%rs1938, [%rd12+15];
	mul.wide.s16 	%r3853, %rs1938, %rs1937;
	ld.global.u32 	%r3854, [%rd1+32];
	add.s32 	%r3855, %r3853, %r3854;
	st.global.u32 	[%rd1+32], %r3855;
	ld.global.s8 	%rs1939, [%rd15+969];
	ld.global.s8 	%rs1940, [%rd12+15];
	mul.wide.s16 	%r3856, %rs1940, %rs1939;
	ld.global.u32 	%r3857, [%rd1+36];
	add.s32 	%r3858, %r3856, %r3857;
	st.global.u32 	[%rd1+36], %r3858;
	ld.global.s8 	%rs1941, [%rd15+970];
	ld.global.s8 	%rs1942, [%rd12+15];
	mul.wide.s16 	%r3859, %rs1942, %rs1941;
	ld.global.u32 	%r3860, [%rd1+40];
	add.s32 	%r3861, %r3859, %r3860;
	st.global.u32 	[%rd1+40], %r3861;
	ld.global.s8 	%rs1943, [%rd15+971];
	ld.global.s8 	%rs1944, [%rd12+15];
	mul.wide.s16 	%r3862, %rs1944, %rs1943;
	ld.global.u32 	%r3863, [%rd1+44];
	add.s32 	%r3864, %r3862, %r3863;
	st.global.u32 	[%rd1+44], %r3864;
	ld.global.s8 	%rs1945, [%rd15+972];
	ld.global.s8 	%rs1946, [%rd12+15];
	mul.wide.s16 	%r3865, %rs1946, %rs1945;
	ld.global.u32 	%r3866, [%rd1+48];
	add.s32 	%r3867, %r3865, %r3866;
	st.global.u32 	[%rd1+48], %r3867;
	ld.global.s8 	%rs1947, [%rd15+973];
	ld.global.s8 	%rs1948, [%rd12+15];
	mul.wide.s16 	%r3868, %rs1948, %rs1947;
	ld.global.u32 	%r3869, [%rd1+52];
	add.s32 	%r3870, %r3868, %r3869;
	st.global.u32 	[%rd1+52], %r3870;
	ld.global.s8 	%rs1949, [%rd15+974];
	ld.global.s8 	%rs1950, [%rd12+15];
	mul.wide.s16 	%r3871, %rs1950, %rs1949;
	ld.global.u32 	%r3872, [%rd1+56];
	add.s32 	%r3873, %r3871, %r3872;
	st.global.u32 	[%rd1+56], %r3873;
	ld.global.s8 	%rs1951, [%rd15+975];
	ld.global.s8 	%rs1952, [%rd12+15];
	mul.wide.s16 	%r3874, %rs1952, %rs1951;
	ld.global.u32 	%r3875, [%rd1+60];
	add.s32 	%r3876, %r3874, %r3875;
	st.global.u32 	[%rd1+60], %r3876;
	ld.global.s8 	%rs1953, [%rd15+976];
	ld.global.s8 	%rs1954, [%rd12+15];
	mul.wide.s16 	%r3877, %rs1954, %rs1953;
	ld.global.u32 	%r3878, [%rd1+64];
	add.s32 	%r3879, %r3877, %r3878;
	st.global.u32 	[%rd1+64], %r3879;
	ld.global.s8 	%rs1955, [%rd15+977];
	ld.global.s8 	%rs1956, [%rd12+15];
	mul.wide.s16 	%r3880, %rs1956, %rs1955;
	ld.global.u32 	%r3881, [%rd1+68];
	add.s32 	%r3882, %r3880, %r3881;
	st.global.u32 	[%rd1+68], %r3882;
	ld.global.s8 	%rs1957, [%rd15+978];
	ld.global.s8 	%rs1958, [%rd12+15];
	mul.wide.s16 	%r3883, %rs1958, %rs1957;
	ld.global.u32 	%r3884, [%rd1+72];
	add.s32 	%r3885, %r3883, %r3884;
	st.global.u32 	[%rd1+72], %r3885;
	ld.global.s8 	%rs1959, [%rd15+979];
	ld.global.s8 	%rs1960, [%rd12+15];
	mul.wide.s16 	%r3886, %rs1960, %rs1959;
	ld.global.u32 	%r3887, [%rd1+76];
	add.s32 	%r3888, %r3886, %r3887;
	st.global.u32 	[%rd1+76], %r3888;
	ld.global.s8 	%rs1961, [%rd15+980];
	ld.global.s8 	%rs1962, [%rd12+15];
	mul.wide.s16 	%r3889, %rs1962, %rs1961;
	ld.global.u32 	%r3890, [%rd1+80];
	add.s32 	%r3891, %r3889, %r3890;
	st.global.u32 	[%rd1+80], %r3891;
	ld.global.s8 	%rs1963, [%rd15+981];
	ld.global.s8 	%rs1964, [%rd12+15];
	mul.wide.s16 	%r3892, %rs1964, %rs1963;
	ld.global.u32 	%r3893, [%rd1+84];
	add.s32 	%r3894, %r3892, %r3893;
	st.global.u32 	[%rd1+84], %r3894;
	ld.global.s8 	%rs1965, [%rd15+982];
	ld.global.s8 	%rs1966, [%rd12+15];
	mul.wide.s16 	%r3895, %rs1966, %rs1965;
	ld.global.u32 	%r3896, [%rd1+88];
	add.s32 	%r3897, %r3895, %r3896;
	st.global.u32 	[%rd1+88], %r3897;
	ld.global.s8 	%rs1967, [%rd15+983];
	ld.global.s8 	%rs1968, [%rd12+15];
	mul.wide.s16 	%r3898, %rs1968, %rs1967;
	ld.global.u32 	%r3899, [%rd1+92];
	add.s32 	%r3900, %r3898, %r3899;
	st.global.u32 	[%rd1+92], %r3900;
	ld.global.s8 	%rs1969, [%rd15+984];
	ld.global.s8 	%rs1970, [%rd12+15];
	mul.wide.s16 	%r3901, %rs1970, %rs1969;
	ld.global.u32 	%r3902, [%rd1+96];
	add.s32 	%r3903, %r3901, %r3902;
	st.global.u32 	[%rd1+96], %r3903;
	ld.global.s8 	%rs1971, [%rd15+985];
	ld.global.s8 	%rs1972, [%rd12+15];
	mul.wide.s16 	%r3904, %rs1972, %rs1971;
	ld.global.u32 	%r3905, [%rd1+100];
	add.s32 	%r3906, %r3904, %r3905;
	st.global.u32 	[%rd1+100], %r3906;
	ld.global.s8 	%rs1973, [%rd15+986];
	ld.global.s8 	%rs1974, [%rd12+15];
	mul.wide.s16 	%r3907, %rs1974, %rs1973;
	ld.global.u32 	%r3908, [%rd1+104];
	add.s32 	%r3909, %r3907, %r3908;
	st.global.u32 	[%rd1+104], %r3909;
	ld.global.s8 	%rs1975, [%rd15+987];
	ld.global.s8 	%rs1976, [%rd12+15];
	mul.wide.s16 	%r3910, %rs1976, %rs1975;
	ld.global.u32 	%r3911, [%rd1+108];
	add.s32 	%r3912, %r3910, %r3911;
	st.global.u32 	[%rd1+108], %r3912;
	ld.global.s8 	%rs1977, [%rd15+988];
	ld.global.s8 	%rs1978, [%rd12+15];
	mul.wide.s16 	%r3913, %rs1978, %rs1977;
	ld.global.u32 	%r3914, [%rd1+112];
	add.s32 	%r3915, %r3913, %r3914;
	st.global.u32 	[%rd1+112], %r3915;
	ld.global.s8 	%rs1979, [%rd15+989];
	ld.global.s8 	%rs1980, [%rd12+15];
	mul.wide.s16 	%r3916, %rs1980, %rs1979;
	ld.global.u32 	%r3917, [%rd1+116];
	add.s32 	%r3918, %r3916, %r3917;
	st.global.u32 	[%rd1+116], %r3918;
	ld.global.s8 	%rs1981, [%rd15+990];
	ld.global.s8 	%rs1982, [%rd12+15];
	mul.wide.s16 	%r3919, %rs1982, %rs1981;
	ld.global.u32 	%r3920, [%rd1+120];
	add.s32 	%r3921, %r3919, %r3920;
	st.global.u32 	[%rd1+120], %r3921;
	ld.global.s8 	%rs1983, [%rd15+991];
	ld.global.s8 	%rs1984, [%rd12+15];
	mul.wide.s16 	%r3922, %rs1984, %rs1983;
	ld.global.u32 	%r3923, [%rd1+124];
	add.s32 	%r3924, %r3922, %r3923;
	st.global.u32 	[%rd1+124], %r3924;
	ld.global.s8 	%rs1985, [%rd15+992];
	ld.global.s8 	%rs1986, [%rd12+15];
	mul.wide.s16 	%r3925, %rs1986, %rs1985;
	ld.global.u32 	%r3926, [%rd1+128];
	add.s32 	%r3927, %r3925, %r3926;
	st.global.u32 	[%rd1+128], %r3927;
	ld.global.s8 	%rs1987, [%rd15+993];
	ld.global.s8 	%rs1988, [%rd12+15];
	mul.wide.s16 	%r3928, %rs1988, %rs1987;
	ld.global.u32 	%r3929, [%rd1+132];
	add.s32 	%r3930, %r3928, %r3929;
	st.global.u32 	[%rd1+132], %r3930;
	ld.global.s8 	%rs1989, [%rd15+994];
	ld.global.s8 	%rs1990, [%rd12+15];
	mul.wide.s16 	%r3931, %rs1990, %rs1989;
	ld.global.u32 	%r3932, [%rd1+136];
	add.s32 	%r3933, %r3931, %r3932;
	st.global.u32 	[%rd1+136], %r3933;
	ld.global.s8 	%rs1991, [%rd15+995];
	ld.global.s8 	%rs1992, [%rd12+15];
	mul.wide.s16 	%r3934, %rs1992, %rs1991;
	ld.global.u32 	%r3935, [%rd1+140];
	add.s32 	%r3936, %r3934, %r3935;
	st.global.u32 	[%rd1+140], %r3936;
	ld.global.s8 	%rs1993, [%rd15+996];
	ld.global.s8 	%rs1994, [%rd12+15];
	mul.wide.s16 	%r3937, %rs1994, %rs1993;
	ld.global.u32 	%r3938, [%rd1+144];
	add.s32 	%r3939, %r3937, %r3938;
	st.global.u32 	[%rd1+144], %r3939;
	ld.global.s8 	%rs1995, [%rd15+997];
	ld.global.s8 	%rs1996, [%rd12+15];
	mul.wide.s16 	%r3940, %rs1996, %rs1995;
	ld.global.u32 	%r3941, [%rd1+148];
	add.s32 	%r3942, %r3940, %r3941;
	st.global.u32 	[%rd1+148], %r3942;
	ld.global.s8 	%rs1997, [%rd15+998];
	ld.global.s8 	%rs1998, [%rd12+15];
	mul.wide.s16 	%r3943, %rs1998, %rs1997;
	ld.global.u32 	%r3944, [%rd1+152];
	add.s32 	%r3945, %r3943, %r3944;
	st.global.u32 	[%rd1+152], %r3945;
	ld.global.s8 	%rs1999, [%rd15+999];
	ld.global.s8 	%rs2000, [%rd12+15];
	mul.wide.s16 	%r3946, %rs2000, %rs1999;
	ld.global.u32 	%r3947, [%rd1+156];
	add.s32 	%r3948, %r3946, %r3947;
	st.global.u32 	[%rd1+156], %r3948;
	ld.global.s8 	%rs2001, [%rd15+1000];
	ld.global.s8 	%rs2002, [%rd12+15];
	mul.wide.s16 	%r3949, %rs2002, %rs2001;
	ld.global.u32 	%r3950, [%rd1+160];
	add.s32 	%r3951, %r3949, %r3950;
	st.global.u32 	[%rd1+160], %r3951;
	ld.global.s8 	%rs2003, [%rd15+1001];
	ld.global.s8 	%rs2004, [%rd12+15];
	mul.wide.s16 	%r3952, %rs2004, %rs2003;
	ld.global.u32 	%r3953, [%rd1+164];
	add.s32 	%r3954, %r3952, %r3953;
	st.global.u32 	[%rd1+164], %r3954;
	ld.global.s8 	%rs2005, [%rd15+1002];
	ld.global.s8 	%rs2006, [%rd12+15];
	mul.wide.s16 	%r3955, %rs2006, %rs2005;
	ld.global.u32 	%r3956, [%rd1+168];
	add.s32 	%r3957, %r3955, %r3956;
	st.global.u32 	[%rd1+168], %r3957;
	ld.global.s8 	%rs2007, [%rd15+1003];
	ld.global.s8 	%rs2008, [%rd12+15];
	mul.wide.s16 	%r3958, %rs2008, %rs2007;
	ld.global.u32 	%r3959, [%rd1+172];
	add.s32 	%r3960, %r3958, %r3959;
	st.global.u32 	[%rd1+172], %r3960;
	ld.global.s8 	%rs2009, [%rd15+1004];
	ld.global.s8 	%rs2010, [%rd12+15];
	mul.wide.s16 	%r3961, %rs2010, %rs2009;
	ld.global.u32 	%r3962, [%rd1+176];
	add.s32 	%r3963, %r3961, %r3962;
	st.global.u32 	[%rd1+176], %r3963;
	ld.global.s8 	%rs2011, [%rd15+1005];
	ld.global.s8 	%rs2012, [%rd12+15];
	mul.wide.s16 	%r3964, %rs2012, %rs2011;
	ld.global.u32 	%r3965, [%rd1+180];
	add.s32 	%r3966, %r3964, %r3965;
	st.global.u32 	[%rd1+180], %r3966;
	ld.global.s8 	%rs2013, [%rd15+1006];
	ld.global.s8 	%rs2014, [%rd12+15];
	mul.wide.s16 	%r3967, %rs2014, %rs2013;
	ld.global.u32 	%r3968, [%rd1+184];
	add.s32 	%r3969, %r3967, %r3968;
	st.global.u32 	[%rd1+184], %r3969;
	ld.global.s8 	%rs2015, [%rd15+1007];
	ld.global.s8 	%rs2016, [%rd12+15];
	mul.wide.s16 	%r3970, %rs2016, %rs2015;
	ld.global.u32 	%r3971, [%rd1+188];
	add.s32 	%r3972, %r3970, %r3971;
	st.global.u32 	[%rd1+188], %r3972;
	ld.global.s8 	%rs2017, [%rd15+1008];
	ld.global.s8 	%rs2018, [%rd12+15];
	mul.wide.s16 	%r3973, %rs2018, %rs2017;
	ld.global.u32 	%r3974, [%rd1+192];
	add.s32 	%r3975, %r3973, %r3974;
	st.global.u32 	[%rd1+192], %r3975;
	ld.global.s8 	%rs2019, [%rd15+1009];
	ld.global.s8 	%rs2020, [%rd12+15];
	mul.wide.s16 	%r3976, %rs2020, %rs2019;
	ld.global.u32 	%r3977, [%rd1+196];
	add.s32 	%r3978, %r3976, %r3977;
	st.global.u32 	[%rd1+196], %r3978;
	ld.global.s8 	%rs2021, [%rd15+1010];
	ld.global.s8 	%rs2022, [%rd12+15];
	mul.wide.s16 	%r3979, %rs2022, %rs2021;
	ld.global.u32 	%r3980, [%rd1+200];
	add.s32 	%r3981, %r3979, %r3980;
	st.global.u32 	[%rd1+200], %r3981;
	ld.global.s8 	%rs2023, [%rd15+1011];
	ld.global.s8 	%rs2024, [%rd12+15];
	mul.wide.s16 	%r3982, %rs2024, %rs2023;
	ld.global.u32 	%r3983, [%rd1+204];
	add.s32 	%r3984, %r3982, %r3983;
	st.global.u32 	[%rd1+204], %r3984;
	ld.global.s8 	%rs2025, [%rd15+1012];
	ld.global.s8 	%rs2026, [%rd12+15];
	mul.wide.s16 	%r3985, %rs2026, %rs2025;
	ld.global.u32 	%r3986, [%rd1+208];
	add.s32 	%r3987, %r3985, %r3986;
	st.global.u32 	[%rd1+208], %r3987;
	ld.global.s8 	%rs2027, [%rd15+1013];
	ld.global.s8 	%rs2028, [%rd12+15];
	mul.wide.s16 	%r3988, %rs2028, %rs2027;
	ld.global.u32 	%r3989, [%rd1+212];
	add.s32 	%r3990, %r3988, %r3989;
	st.global.u32 	[%rd1+212], %r3990;
	ld.global.s8 	%rs2029, [%rd15+1014];
	ld.global.s8 	%rs2030, [%rd12+15];
	mul.wide.s16 	%r3991, %rs2030, %rs2029;
	ld.global.u32 	%r3992, [%rd1+216];
	add.s32 	%r3993, %r3991, %r3992;
	st.global.u32 	[%rd1+216], %r3993;
	ld.global.s8 	%rs2031, [%rd15+1015];
	ld.global.s8 	%rs2032, [%rd12+15];
	mul.wide.s16 	%r3994, %rs2032, %rs2031;
	ld.global.u32 	%r3995, [%rd1+220];
	add.s32 	%r3996, %r3994, %r3995;
	st.global.u32 	[%rd1+220], %r3996;
	ld.global.s8 	%rs2033, [%rd15+1016];
	ld.global.s8 	%rs2034, [%rd12+15];
	mul.wide.s16 	%r3997, %rs2034, %rs2033;
	ld.global.u32 	%r3998, [%rd1+224];
	add.s32 	%r3999, %r3997, %r3998;
	st.global.u32 	[%rd1+224], %r3999;
	ld.global.s8 	%rs2035, [%rd15+1017];
	ld.global.s8 	%rs2036, [%rd12+15];
	mul.wide.s16 	%r4000, %rs2036, %rs2035;
	ld.global.u32 	%r4001, [%rd1+228];
	add.s32 	%r4002, %r4000, %r4001;
	st.global.u32 	[%rd1+228], %r4002;
	ld.global.s8 	%rs2037, [%rd15+1018];
	ld.global.s8 	%rs2038, [%rd12+15];
	mul.wide.s16 	%r4003, %rs2038, %rs2037;
	ld.global.u32 	%r4004, [%rd1+232];
	add.s32 	%r4005, %r4003, %r4004;
	st.global.u32 	[%rd1+232], %r4005;
	ld.global.s8 	%rs2039, [%rd15+1019];
	ld.global.s8 	%rs2040, [%rd12+15];
	mul.wide.s16 	%r4006, %rs2040, %rs2039;
	ld.global.u32 	%r4007, [%rd1+236];
	add.s32 	%r4008, %r4006, %r4007;
	st.global.u32 	[%rd1+236], %r4008;
	ld.global.s8 	%rs2041, [%rd15+1020];
	ld.global.s8 	%rs2042, [%rd12+15];
	mul.wide.s16 	%r4009, %rs2042, %rs2041;
	ld.global.u32 	%r4010, [%rd1+240];
	add.s32 	%r4011, %r4009, %r4010;
	st.global.u32 	[%rd1+240], %r4011;
	ld.global.s8 	%rs2043, [%rd15+1021];
	ld.global.s8 	%rs2044, [%rd12+15];
	mul.wide.s16 	%r4012, %rs2044, %rs2043;
	ld.global.u32 	%r4013, [%rd1+244];
	add.s32 	%r4014, %r4012, %r4013;
	st.global.u32 	[%rd1+244], %r4014;
	ld.global.s8 	%rs2045, [%rd15+1022];
	ld.global.s8 	%rs2046, [%rd12+15];
	mul.wide.s16 	%r4015, %rs2046, %rs2045;
	ld.global.u32 	%r4016, [%rd1+248];
	add.s32 	%r4017, %r4015, %r4016;
	st.global.u32 	[%rd1+248], %r4017;
	ld.global.s8 	%rs2047, [%rd15+1023];
	ld.global.s8 	%rs2048, [%rd12+15];
	mul.wide.s16 	%r4018, %rs2048, %rs2047;
	add.s32 	%r4019, %r4018, %r3828;
	st.global.u32 	[%rd1+252], %r4019;
	st.global.u32 	[%rd2], %r3831;
	ld.global.u32 	%r4020, [%rd1+4];
	st.global.u32 	[%rd2+4], %r4020;
	ld.global.u32 	%r4021, [%rd1+8];
	st.global.u32 	[%rd2+8], %r4021;
	ld.global.u32 	%r4022, [%rd1+12];
	st.global.u32 	[%rd2+12], %r4022;
	ld.global.u32 	%r4023, [%rd1+16];
	st.global.u32 	[%rd2+16], %r4023;
	ld.global.u32 	%r4024, [%rd1+20];
	st.global.u32 	[%rd2+20], %r4024;
	ld.global.u32 	%r4025, [%rd1+24];
	st.global.u32 	[%rd2+24], %r4025;
	ld.global.u32 	%r4026, [%rd1+28];
	st.global.u32 	[%rd2+28], %r4026;
	ld.global.u32 	%r4027, [%rd1+32];
	st.global.u32 	[%rd2+32], %r4027;
	ld.global.u32 	%r4028, [%rd1+36];
	st.global.u32 	[%rd2+36], %r4028;
	ld.global.u32 	%r4029, [%rd1+40];
	st.global.u32 	[%rd2+40], %r4029;
	ld.global.u32 	%r4030, [%rd1+44];
	st.global.u32 	[%rd2+44], %r4030;
	ld.global.u32 	%r4031, [%rd1+48];
	st.global.u32 	[%rd2+48], %r4031;
	ld.global.u32 	%r4032, [%rd1+52];
	st.global.u32 	[%rd2+52], %r4032;
	ld.global.u32 	%r4033, [%rd1+56];
	st.global.u32 	[%rd2+56], %r4033;
	ld.global.u32 	%r4034, [%rd1+60];
	st.global.u32 	[%rd2+60], %r4034;
	ld.global.u32 	%r4035, [%rd1+64];
	st.global.u32 	[%rd2+64], %r4035;
	ld.global.u32 	%r4036, [%rd1+68];
	st.global.u32 	[%rd2+68], %r4036;
	ld.global.u32 	%r4037, [%rd1+72];
	st.global.u32 	[%rd2+72], %r4037;
	ld.global.u32 	%r4038, [%rd1+76];
	st.global.u32 	[%rd2+76], %r4038;
	ld.global.u32 	%r4039, [%rd1+80];
	st.global.u32 	[%rd2+80], %r4039;
	ld.global.u32 	%r4040, [%rd1+84];
	st.global.u32 	[%rd2+84], %r4040;
	ld.global.u32 	%r4041, [%rd1+88];
	st.global.u32 	[%rd2+88], %r4041;
	ld.global.u32 	%r4042, [%rd1+92];
	st.global.u32 	[%rd2+92], %r4042;
	ld.global.u32 	%r4043, [%rd1+96];
	st.global.u32 	[%rd2+96], %r4043;
	ld.global.u32 	%r4044, [%rd1+100];
	st.global.u32 	[%rd2+100], %r4044;
	ld.global.u32 	%r4045, [%rd1+104];
	st.global.u32 	[%rd2+104], %r4045;
	ld.global.u32 	%r4046, [%rd1+108];
	st.global.u32 	[%rd2+108], %r4046;
	ld.global.u32 	%r4047, [%rd1+112];
	st.global.u32 	[%rd2+112], %r4047;
	ld.global.u32 	%r4048, [%rd1+116];
	st.global.u32 	[%rd2+116], %r4048;
	ld.global.u32 	%r4049, [%rd1+120];
	st.global.u32 	[%rd2+120], %r4049;
	ld.global.u32 	%r4050, [%rd1+124];
	st.global.u32 	[%rd2+124], %r4050;
	ld.global.u32 	%r4051, [%rd1+128];
	st.global.u32 	[%rd2+128], %r4051;
	ld.global.u32 	%r4052, [%rd1+132];
	st.global.u32 	[%rd2+132], %r4052;
	ld.global.u32 	%r4053, [%rd1+136];
	st.global.u32 	[%rd2+136], %r4053;
	ld.global.u32 	%r4054, [%rd1+140];
	st.global.u32 	[%rd2+140], %r4054;
	ld.global.u32 	%r4055, [%rd1+144];
	st.global.u32 	[%rd2+144], %r4055;
	ld.global.u32 	%r4056, [%rd1+148];
	st.global.u32 	[%rd2+148], %r4056;
	ld.global.u32 	%r4057, [%rd1+152];
	st.global.u32 	[%rd2+152], %r4057;
	ld.global.u32 	%r4058, [%rd1+156];
	st.global.u32 	[%rd2+156], %r4058;
	ld.global.u32 	%r4059, [%rd1+160];
	st.global.u32 	[%rd2+160], %r4059;
	ld.global.u32 	%r4060, [%rd1+164];
	st.global.u32 	[%rd2+164], %r4060;
	ld.global.u32 	%r4061, [%rd1+168];
	st.global.u32 	[%rd2+168], %r4061;
	ld.global.u32 	%r4062, [%rd1+172];
	st.global.u32 	[%rd2+172], %r4062;
	ld.global.u32 	%r4063, [%rd1+176];
	st.global.u32 	[%rd2+176], %r4063;
	ld.global.u32 	%r4064, [%rd1+180];
	st.global.u32 	[%rd2+180], %r4064;
	ld.global.u32 	%r4065, [%rd1+184];
	st.global.u32 	[%rd2+184], %r4065;
	ld.global.u32 	%r4066, [%rd1+188];
	st.global.u32 	[%rd2+188], %r4066;
	ld.global.u32 	%r4067, [%rd1+192];
	st.global.u32 	[%rd2+192], %r4067;
	ld.global.u32 	%r4068, [%rd1+196];
	st.global.u32 	[%rd2+196], %r4068;
	ld.global.u32 	%r4069, [%rd1+200];
	st.global.u32 	[%rd2+200], %r4069;
	ld.global.u32 	%r4070, [%rd1+204];
	st.global.u32 	[%rd2+204], %r4070;
	ld.global.u32 	%r4071, [%rd1+208];
	st.global.u32 	[%rd2+208], %r4071;
	ld.global.u32 	%r4072, [%rd1+212];
	st.global.u32 	[%rd2+212], %r4072;
	ld.global.u32 	%r4073, [%rd1+216];
	st.global.u32 	[%rd2+216], %r4073;
	ld.global.u32 	%r4074, [%rd1+220];
	st.global.u32 	[%rd2+220], %r4074;
	ld.global.u32 	%r4075, [%rd1+224];
	st.global.u32 	[%rd2+224], %r4075;
	ld.global.u32 	%r4076, [%rd1+228];
	st.global.u32 	[%rd2+228], %r4076;
	ld.global.u32 	%r4077, [%rd1+232];
	st.global.u32 	[%rd2+232], %r4077;
	ld.global.u32 	%r4078, [%rd1+236];
	st.global.u32 	[%rd2+236], %r4078;
	ld.global.u32 	%r4079, [%rd1+240];
	st.global.u32 	[%rd2+240], %r4079;
	ld.global.u32 	%r4080, [%rd1+244];
	st.global.u32 	[%rd2+244], %r4080;
	ld.global.u32 	%r4081, [%rd1+248];
	st.global.u32 	[%rd2+248], %r4081;
	ld.global.u32 	%r4082, [%rd1+252];
	st.global.u32 	[%rd2+252], %r4082;
	add.s32 	%r4083, %r4083, 16;
	setp.ne.s32 	%p1, %r4083, 16384;
	@%p1 bra 	$L__BB1_1;
	ret;

}
	// .globl	_Z13update_sigmasiPcPiS_ffPjS_S0_S1_
.visible .entry _Z13update_sigmasiPcPiS_ffPjS_S0_S1_(
	.param .u32 _Z13update_sigmasiPcPiS_ffPjS_S0_S1__param_0,
	.param .u64 .ptr .align 1 _Z13update_sigmasiPcPiS_ffPjS_S0_S1__param_1,
	.param .u64 .ptr .align 1 _Z13update_sigmasiPcPiS_ffPjS_S0_S1__param_2,
	.param .u64 .ptr .align 1 _Z13update_sigmasiPcPiS_ffPjS_S0_S1__param_3,
	.param .f32 _Z13update_sigmasiPcPiS_ffPjS_S0_S1__param_4,
	.param .f32 _Z13update_sigmasiPcPiS_ffPjS_S0_S1__param_5,
	.param .u64 .ptr .align 1 _Z13update_sigmasiPcPiS_ffPjS_S0_S1__param_6,
	.param .u64 .ptr .align 1 _Z13update_sigmasiPcPiS_ffPjS_S0_S1__param_7,
	.param .u64 .ptr .align 1 _Z13update_sigmasiPcPiS_ffPjS_S0_S1__param_8,
	.param .u64 .ptr .align 1 _Z13update_sigmasiPcPiS_ffPjS_S0_S1__param_9
)
{
	.reg .pred 	%p<10>;
	.reg .b16 	%rs<7>;
	.reg .b32 	%r<60>;
	.reg .b32 	%f<35>;
	.reg .b64 	%rd<36>;
	.reg .b64 	%fd<5>;

	ld.param.u32 	%r54, [_Z13update_sigmasiPcPiS_ffPjS_S0_S1__param_0];
	ld.param.u64 	%rd12, [_Z13update_sigmasiPcPiS_ffPjS_S0_S1__param_2];
	ld.param.u64 	%rd13, [_Z13update_sigmasiPcPiS_ffPjS_S0_S1__param_3];
	ld.param.f32 	%f3, [_Z13update_sigmasiPcPiS_ffPjS_S0_S1__param_4];
	ld.param.u64 	%rd14, [_Z13update_sigmasiPcPiS_ffPjS_S0_S1__param_6];
	ld.param.u64 	%rd15, [_Z13update_sigmasiPcPiS_ffPjS_S0_S1__param_7];
	ld.param.u64 	%rd16, [_Z13update_sigmasiPcPiS_ffPjS_S0_S1__param_8];
	ld.param.u64 	%rd17, [_Z13update_sigmasiPcPiS_ffPjS_S0_S1__param_9];
	cvta.to.global.u64 	%rd1, %rd17;
	cvta.to.global.u64 	%rd2, %rd13;
	cvta.to.global.u64 	%rd3, %rd15;
	cvta.to.global.u64 	%rd4, %rd16;
	cvta.to.global.u64 	%rd5, %rd12;
	cvta.to.global.u64 	%rd6, %rd14;
	mov.u32 	%r28, %ctaid.x;
	mov.u32 	%r29, %ntid.x;
	mov.u32 	%r30, %tid.x;
	mad.lo.s32 	%r31, %r28, %r29, %r30;
	shl.b32 	%r56, %r31, 6;
	mul.f32 	%f1, %f3, 0f42800000;
	shl.b32 	%r52, %r54, 6;
	shl.b32 	%r32, %r54, 14;
	add.s32 	%r53, %r31, %r32;
	sub.s32 	%r51, %r52, %r56;
	mov.b32 	%r59, -1;
	mov.b32 	%r58, 16128;
	mov.b32 	%r57, 63;
	mov.u32 	%r55, %r52;
$L__BB2_1:
	setp.gt.u32 	%p1, %r54, 16383;
	@%p1 bra 	$L__BB2_8;
	ld.param.f32 	%f34, [_Z13update_sigmasiPcPiS_ffPjS_S0_S1__param_5];
	ld.param.u64 	%rd35, [_Z13update_sigmasiPcPiS_ffPjS_S0_S1__param_1];
	cvt.s64.s32 	%rd18, %r56;
	add.s64 	%rd7, %rd3, %rd18;
	cvta.to.global.u64 	%rd19, %rd35;
	add.s64 	%rd8, %rd19, %rd18;
	mul.wide.s32 	%rd20, %r56, 4;
	add.s64 	%rd9, %rd4, %rd20;
	add.s64 	%rd10, %rd5, %rd20;
	mul.wide.u32 	%rd21, %r54, 4;
	add.s64 	%rd22, %rd6, %rd21;
	ld.global.u32 	%r14, [%rd22];
	setp.eq.s32 	%p2, %r57, 63;
	add.s32 	%r33, %r59, 2;
	selp.b32 	%r34, 63, %r59, %p2;
	setp.eq.s32 	%p3, %r58, 0;
	selp.b32 	%r35, 0, %r33, %p3;
	cvt.u64.u32 	%rd23, %r55;
	add.s64 	%rd24, %rd19, %rd23;
	ld.global.s8 	%rs1, [%rd24];
	cvt.rn.f64.s16 	%fd1, %rs1;
	mul.f64 	%fd2, %fd1, 0d4060000000000000;
	mul.wide.u32 	%rd25, %r55, 4;
	add.s64 	%rd26, %rd5, %rd25;
	ld.global.u32 	%r36, [%rd26];
	cvt.rn.f32.s32 	%f4, %r36;
	add.s32 	%r37, %r34, %r52;
	cvt.s64.s32 	%rd27, %r37;
	add.s64 	%rd28, %rd19, %rd27;
	ld.global.s8 	%r38, [%rd28];
	add.s32 	%r39, %r35, %r52;
	cvt.u64.u32 	%rd29, %r39;
	add.s64 	%rd30, %rd19, %rd29;
	ld.global.s8 	%r40, [%rd30];
	add.s32 	%r41, %r40, %r38;
	cvt.rn.f32.s32 	%f5, %r41;
	mul.f32 	%f6, %f1, %f5;
	sub.f32 	%f7, %f4, %f6;
	cvt.f64.f32 	%fd3, %f7;
	mul.f64 	%fd4, %fd2, %fd3;
	cvt.rn.f32.f64 	%f8, %fd4;
	cvt.rn.f32.u32 	%f9, %r14;
	mul.f32 	%f10, %f9, 0f2F800000;
	setp.lt.f32 	%p4, %f10, 0f00800000;
	mul.f32 	%f11, %f10, 0f4B000000;
	selp.f32 	%f12, %f11, %f10, %p4;
	selp.f32 	%f13, 0fC1B80000, 0f00000000, %p4;
	mov.b32 	%r42, %f12;
	add.s32 	%r43, %r42, -1059760811;
	and.b32  	%r44, %r43, -8388608;
	sub.s32 	%r45, %r42, %r44;
	mov.b32 	%f14, %r45;
	cvt.rn.f32.s32 	%f15, %r44;
	fma.rn.f32 	%f16, %f15, 0f34000000, %f13;
	add.f32 	%f17, %f14, 0fBF800000;
	fma.rn.f32 	%f18, %f17, 0fBE055027, 0f3E1039F6;
	fma.rn.f32 	%f19, %f18, %f17, 0fBDF8CDCC;
	fma.rn.f32 	%f20, %f19, %f17, 0f3E0F2955;
	fma.rn.f32 	%f21, %f20, %f17, 0fBE2AD8B9;
	fma.rn.f32 	%f22, %f21, %f17, 0f3E4CED0B;
	fma.rn.f32 	%f23, %f22, %f17, 0fBE7FFF22;
	fma.rn.f32 	%f24, %f23, %f17, 0f3EAAAA78;
	fma.rn.f32 	%f25, %f24, %f17, 0fBF000000;
	mul.f32 	%f26, %f17, %f25;
	fma.rn.f32 	%f27, %f26, %f17, %f17;
	fma.rn.f32 	%f28, %f16, 0f3F317218, %f27;
	setp.gt.u32 	%p5, %r42, 2139095039;
	fma.rn.f32 	%f29, %f12, 0f7F800000, 0f7F800000;
	selp.f32 	%f30, %f29, %f28, %p5;
	setp.eq.f32 	%p6, %f12, 0f00000000;
	neg.f32 	%f31, %f30;
	selp.f32 	%f32, 0f7F800000, %f31, %p6;
	div.rn.f32 	%f33, %f32, %f34;
	setp.leu.f32 	%p7, %f33, %f8;
	@%p7 bra 	$L__BB2_6;
	ld.global.u32 	%r47, [%rd10];
	cvt.s64.s32 	%rd31, %r53;
	add.s64 	%rd32, %rd2, %rd31;
	ld.global.s8 	%rs3, [%rd32];
	mul.wide.s16 	%r48, %rs1, %rs3;
	shl.b32 	%r49, %r48, 1;
	sub.s32 	%r50, %r47, %r49;
	st.global.u32 	[%rd9], %r50;
	setp.ne.s32 	%p8, %r51, 0;
	@%p8 bra 	$L__BB2_5;
	ld.global.u8 	%rs5, [%rd8];
	neg.s16 	%rs6, %rs5;
	st.global.u8 	[%rd7], %rs6;
	bra.uni 	$L__BB2_7;
$L__BB2_5:
	ld.global.u8 	%rs4, [%rd8];
	st.global.u8 	[%rd7], %rs4;
	bra.uni 	$L__BB2_7;
$L__BB2_6:
	ld.global.u32 	%r46, [%rd10];
	st.global.u32 	[%rd9], %r46;
	ld.global.u8 	%rs2, [%rd8];
	st.global.u8 	[%rd7], %rs2;
$L__BB2_7:
	add.s64 	%rd34, %rd1, %rd21;
	st.global.u32 	[%rd34], %r14;
$L__BB2_8:
	add.s32 	%r59, %r59, 1;
	add.s32 	%r58, %r58, -256;
	add.s32 	%r57, %r57, -1;
	add.s32 	%r56, %r56, 1;
	add.s32 	%r55, %r55, -63;
	add.s32 	%r54, %r54, -1;
	add.s32 	%r53, %r53, -16384;
	add.s32 	%r52, %r52, -64;
	add.s32 	%r51, %r51, -64;
	setp.ne.s32 	%p9, %r58, -256;
	@%p9 bra 	$L__BB2_1;
	ret;

}


// ===== COMPILED SASS (sm_100) =====

	.target	sm_100

	.elftype	@"ET_EXEC"


//--------------------- .note.nv.tkinfo           --------------------------
	.section	.note.nv.tkinfo,"",@"SHT_NOTE"
	.sectionflags	@"SHF_NOTE_NV_TKINFO"
	.tkinfo
        /*0018*/ 	.word	0x00000002
        /*0030*/ 	.string	""
        /*0030*/ 	.string	"ptxas"
        /*0030*/ 	.string	"Cuda compilation tools, release 13.0, V13.0.88"
        /*0030*/ 	.string	"Build cuda_13.0.r13.0/compiler.36424714_0"
        /*0030*/ 	.string	"-arch sm_100 -m 64 "



//--------------------- .note.nv.cuinfo           --------------------------
	.section	.note.nv.cuinfo,"",@"SHT_NOTE"
	.sectionflags	@"SHF_NOTE_NV_CUINFO"
        /*0018*/ 	.short	0x0002
        /*001a*/ 	.short	0x0064
        /*001c*/ 	.short	0x0082
	.zero		2


//--------------------- .nv.info                  --------------------------
	.section	.nv.info,"",@"SHT_CUDA_INFO"
	.align	4


	//----- nvinfo : EIATTR_REGCOUNT
	.align		4
        /*0000*/ 	.byte	0x04, 0x2f
        /*0002*/ 	.short	(.L_1 - .L_0)
	.align		4
.L_0:
        /*0004*/ 	.word	index@(_Z14preapare_spinsPcS_PjS0_)
        /*0008*/ 	.word	0x00000020


	//----- nvinfo : EIATTR_FRAME_SIZE
	.align		4
.L_1:
        /*000c*/ 	.byte	0x04, 0x11
        /*000e*/ 	.short	(.L_3 - .L_2)
	.align		4
.L_2:
        /*0010*/ 	.word	index@(_Z14preapare_spinsPcS_PjS0_)
        /*0014*/ 	.word	0x00000000


	//----- nvinfo : EIATTR_REGCOUNT
	.align		4
.L_3:
        /*0018*/ 	.byte	0x04, 0x2f
        /*001a*/ 	.short	(.L_5 - .L_4)
	.align		4
.L_4:
        /*001c*/ 	.word	index@(_Z15preapare_sigmasPcPiS0_S_)
        /*0020*/ 	.word	0x0000001c


	//----- nvinfo : EIATTR_FRAME_SIZE
	.align		4
.L_5:
        /*0024*/ 	.byte	0x04, 0x11
        /*0026*/ 	.short	(.L_7 - .L_6)
	.align		4
.L_6:
        /*0028*/ 	.word	index@(_Z15preapare_sigmasPcPiS0_S_)
        /*002c*/ 	.word	0x00000000


	//----- nvinfo : EIATTR_REGCOUNT
	.align		4
.L_7:
        /*0030*/ 	.byte	0x04, 0x2f
        /*0032*/ 	.short	(.L_9 - .L_8)
	.align		4
.L_8:
        /*0034*/ 	.word	index@(_Z13update_sigmasiPcPiS_ffPjS_S0_S1_)
        /*0038*/ 	.word	0x00000025


	//----- nvinfo : EIATTR_FRAME_SIZE
	.align		4
.L_9:
        /*003c*/ 	.byte	0x04, 0x11
        /*003e*/ 	.short	(.L_11 - .L_10)
	.align		4
.L_10:
        /*0040*/ 	.word	index@($__internal_0_$__cuda_sm3x_div_rn_noftz_f32_slowpath)
        /*0044*/ 	.word	0x00000000


	//----- nvinfo : EIATTR_FRAME_SIZE
	.align		4
.L_11:
        /*0048*/ 	.byte	0x04, 0x11
        /*004a*/ 	.short	(.L_13 - .L_12)
	.align		4
.L_12:
        /*004c*/ 	.word	index@(_Z13update_sigmasiPcPiS_ffPjS_S0_S1_)
        /*0050*/ 	.word	0x00000000


	//----- nvinfo : EIATTR_MIN_STACK_SIZE
	.align		4
.L_13:
        /*0054*/ 	.byte	0x04, 0x12
        /*0056*/ 	.short	(.L_15 - .L_14)
	.align		4
.L_14:
        /*0058*/ 	.word	index@(_Z13update_sigmasiPcPiS_ffPjS_S0_S1_)
        /*005c*/ 	.word	0x00000000


	//----- nvinfo : EIATTR_MIN_STACK_SIZE
	.align		4
.L_15:
        /*0060*/ 	.byte	0x04, 0x12
        /*0062*/ 	.short	(.L_17 - .L_16)
	.align		4
.L_16:
        /*0064*/ 	.word	index@(_Z15preapare_sigmasPcPiS0_S_)
        /*0068*/ 	.word	0x00000000


	//----- nvinfo : EIATTR_MIN_STACK_SIZE
	.align		4
.L_17:
        /*006c*/ 	.byte	0x04, 0x12
        /*006e*/ 	.short	(.L_19 - .L_18)
	.align		4
.L_18:
        /*0070*/ 	.word	index@(_Z14preapare_spinsPcS_PjS0_)
        /*0074*/ 	.word	0x00000000
.L_19:


//--------------------- .nv.compat                --------------------------
	.section	.nv.compat,"",@"SHT_CUDA_COMPAT_INFO"
	.align	4
        /*0000*/ 	.byte	0x02, 0x09, 0x00, 0x00, 0x02, 0x02, 0x01, 0x00, 0x02, 0x05, 0x05, 0x00, 0x03, 0x07, 0x01, 0x01
        /*0010*/ 	.byte	0x02, 0x03, 0x00, 0x00, 0x02, 0x06, 0x01, 0x00, 0x04, 0x0b, 0x08, 0x00, 0x01, 0x00, 0x00, 0x00
        /*0020*/ 	.byte	0x00, 0x00, 0x00, 0x00


//--------------------- .nv.info._Z13update_sigmasiPcPiS_ffPjS_S0_S1_ --------------------------
	.section	.nv.info._Z13update_sigmasiPcPiS_ffPjS_S0_S1_,"",@"SHT_CUDA_INFO"
	.sectionflags	@""
	.align	4


	//----- nvinfo : EIATTR_CUDA_API_VERSION
	.align		4
        /*0000*/ 	.byte	0x04, 0x37
        /*0002*/ 	.short	(.L_21 - .L_20)
.L_20:
        /*0004*/ 	.word	0x00000082


	//----- nvinfo : EIATTR_KPARAM_INFO
	.align		4
.L_21:
        /*0008*/ 	.byte	0x04, 0x17
        /*000a*/ 	.short	(.L_23 - .L_22)
.L_22:
        /*000c*/ 	.word	0x00000000
        /*0010*/ 	.short	0x0009
        /*0012*/ 	.short	0x0040
        /*0014*/ 	.byte	0x00, 0xf5, 0x21, 0x00


	//----- nvinfo : EIATTR_KPARAM_INFO
	.align		4
.L_23:
        /*0018*/ 	.byte	0x04, 0x17
        /*001a*/ 	.short	(.L_25 - .L_24)
.L_24:
        /*001c*/ 	.word	0x00000000
        /*0020*/ 	.short	0x0008
        /*0022*/ 	.short	0x0038
        /*0024*/ 	.byte	0x00, 0xf5, 0x21, 0x00


	//----- nvinfo : EIATTR_KPARAM_INFO
	.align		4
.L_25:
        /*0028*/ 	.byte	0x04, 0x17
        /*002a*/ 	.short	(.L_27 - .L_26)
.L_26:
        /*002c*/ 	.word	0x00000000
        /*0030*/ 	.short	0x0007
        /*0032*/ 	.short	0x0030
        /*0034*/ 	.byte	0x00, 0xf5, 0x21, 0x00


	//----- nvinfo : EIATTR_KPARAM_INFO
	.align		4
.L_27:
        /*0038*/ 	.byte	0x04, 0x17
        /*003a*/ 	.short	(.L_29 - .L_28)
.L_28:
        /*003c*/ 	.word	0x00000000
        /*0040*/ 	.short	0x0006
        /*0042*/ 	.short	0x0028
        /*0044*/ 	.byte	0x00, 0xf5, 0x21, 0x00


	//----- nvinfo : EIATTR_KPARAM_INFO
	.align		4
.L_29:
        /*0048*/ 	.byte	0x04, 0x17
        /*004a*/ 	.short	(.L_31 - .L_30)
.L_30:
        /*004c*/ 	.word	0x00000000
        /*0050*/ 	.short	0x0005
        /*0052*/ 	.short	0x0024
        /*0054*/ 	.byte	0x00, 0xf0, 0x11, 0x00


	//----- nvinfo : EIATTR_KPARAM_INFO
	.align		4
.L_31:
        /*0058*/ 	.byte	0x04, 0x17
        /*005a*/ 	.short	(.L_33 - .L_32)
.L_32:
        /*005c*/ 	.word	0x00000000
        /*0060*/ 	.short	0x0004
        /*0062*/ 	.short	0x0020
        /*0064*/ 	.byte	0x00, 0xf0, 0x11, 0x00


	//----- nvinfo : EIATTR_KPARAM_INFO
	.align		4
.L_33:
        /*0068*/ 	.byte	0x04, 0x17
        /*006a*/ 	.short	(.L_35 - .L_34)
.L_34:
        /*006c*/ 	.word	0x00000000
        /*0070*/ 	.short	0x0003
        /*0072*/ 	.short	0x0018
        /*0074*/ 	.byte	0x00, 0xf5, 0x21, 0x00


	//----- nvinfo : EIATTR_KPARAM_INFO
	.align		4
.L_35:
        /*0078*/ 	.byte	0x04, 0x17
        /*007a*/ 	.short	(.L_37 - .L_36)
.L_36:
        /*007c*/ 	.word	0x00000000
        /*0080*/ 	.short	0x0002
        /*0082*/ 	.short	0x0010
        /*0084*/ 	.byte	0x00, 0xf5, 0x21, 0x00


	//----- nvinfo : EIATTR_KPARAM_INFO
	.align		4
.L_37:
        /*0088*/ 	.byte	0x04, 0x17
        /*008a*/ 	.short	(.L_39 - .L_38)
.L_38:
        /*008c*/ 	.word	0x00000000
        /*0090*/ 	.short	0x0001
        /*0092*/ 	.short	0x0008
        /*0094*/ 	.byte	0x00, 0xf5, 0x21, 0x00


	//----- nvinfo : EIATTR_KPARAM_INFO
	.align		4
.L_39:
        /*0098*/ 	.byte	0x04, 0x17
        /*009a*/ 	.short	(.L_41 - .L_40)
.L_40:
        /*009c*/ 	.word	0x00000000
        /*00a0*/ 	.short	0x0000
        /*00a2*/ 	.short	0x0000
        /*00a4*/ 	.byte	0x00, 0xf0, 0x11, 0x00


	//----- nvinfo : EIATTR_SPARSE_MMA_MASK
	.align		4
.L_41:
        /*00a8*/ 	.byte	0x03, 0x50
        /*00aa*/ 	.short	0x0000


	//----- nvinfo : EIATTR_MAXREG_COUNT
	.align		4
        /*00ac*/ 	.byte	0x03, 0x1b
        /*00ae*/ 	.short	0x00ff


	//----- nvinfo : EIATTR_MERCURY_ISA_VERSION
	.align		4
        /*00b0*/ 	.byte	0x03, 0x5f
        /*00b2*/ 	.short	0x0101


	//----- nvinfo : EIATTR_VRC_CTA_INIT_COUNT
	.align		4
        /*00b4*/ 	.byte	0x02, 0x4a
	.zero		1
	.zero		1


	//----- nvinfo : EIATTR_EXIT_INSTR_OFFSETS
	.align		4
        /*00b8*/ 	.byte	0x04, 0x1c
        /*00ba*/ 	.short	(.L_43 - .L_42)


	//   ....[0]....
.L_42:
        /*00bc*/ 	.word	0x000008a0


	//----- nvinfo : EIATTR_CRS_STACK_SIZE
	.align		4
.L_43:
        /*00c0*/ 	.byte	0x04, 0x1e
        /*00c2*/ 	.short	(.L_45 - .L_44)
.L_44:
        /*00c4*/ 	.word	0x00000000


	//----- nvinfo : EIATTR_CBANK_PARAM_SIZE
	.align		4
.L_45:
        /*00c8*/ 	.byte	0x03, 0x19
        /*00ca*/ 	.short	0x0048


	//----- nvinfo : EIATTR_PARAM_CBANK
	.align		4
        /*00cc*/ 	.byte	0x04, 0x0a
        /*00ce*/ 	.short	(.L_47 - .L_46)
	.align		4
.L_46:
        /*00d0*/ 	.word	index@(.nv.constant0._Z13update_sigmasiPcPiS_ffPjS_S0_S1_)
        /*00d4*/ 	.short	0x0380
        /*00d6*/ 	.short	0x0048


	//----- nvinfo : EIATTR_SW_WAR
	.align		4
.L_47:
        /*00d8*/ 	.byte	0x04, 0x36
        /*00da*/ 	.short	(.L_49 - .L_48)
.L_48:
        /*00dc*/ 	.word	0x00000008
.L_49:


//--------------------- .nv.info._Z15preapare_sigmasPcPiS0_S_ --------------------------
	.section	.nv.info._Z15preapare_sigmasPcPiS0_S_,"",@"SHT_CUDA_INFO"
	.sectionflags	@""
	.align	4


	//----- nvinfo : EIATTR_CUDA_API_VERSION
	.align		4
        /*0000*/ 	.byte	0x04, 0x37
        /*0002*/ 	.short	(.L_51 - .L_50)
.L_50:
        /*0004*/ 	.word	0x00000082


	//----- nvinfo : EIATTR_KPARAM_INFO
	.align		4
.L_51:
        /*0008*/ 	.byte	0x04, 0x17
        /*000a*/ 	.short	(.L_53 - .L_52)
.L_52:
        /*000c*/ 	.word	0x00000000
        /*0010*/ 	.short	0x0003
        /*0012*/ 	.short	0x0018
        /*0014*/ 	.byte	0x00, 0xf5, 0x21, 0x00


	//----- nvinfo : EIATTR_KPARAM_INFO
	.align		4
.L_53:
        /*0018*/ 	.byte	0x04, 0x17
        /*001a*/ 	.short	(.L_55 - .L_54)
.L_54:
        /*001c*/ 	.word	0x00000000
        /*0020*/ 	.short	0x0002
        /*0022*/ 	.short	0x0010
        /*0024*/ 	.byte	0x00, 0xf5, 0x21, 0x00


	//----- nvinfo : EIATTR_KPARAM_INFO
	.align		4
.L_55:
        /*0028*/ 	.byte	0x04, 0x17
        /*002a*/ 	.short	(.L_57 - .L_56)
.L_56:
        /*002c*/ 	.word	0x00000000
        /*0030*/ 	.short	0x0001
        /*0032*/ 	.short	0x0008
        /*0034*/ 	.byte	0x00, 0xf5, 0x21, 0x00


	//----- nvinfo : EIATTR_KPARAM_INFO
	.align		4
.L_57:
        /*0038*/ 	.byte	0x04, 0x17
        /*003a*/ 	.short	(.L_59 - .L_58)
.L_58:
        /*003c*/ 	.word	0x00000000
        /*0040*/ 	.short	0x0000
        /*0042*/ 	.short	0x0000
        /*0044*/ 	.byte	0x00, 0xf5, 0x21, 0x00


	//----- nvinfo : EIATTR_SPARSE_MMA_MASK
	.align		4
.L_59:
        /*0048*/ 	.byte	0x03, 0x50
        /*004a*/ 	.short	0x0000


	//----- nvinfo : EIATTR_MAXREG_COUNT
	.align		4
        /*004c*/ 	.byte	0x03, 0x1b
        /*004e*/ 	.short	0x00ff


	//----- nvinfo : EIATTR_MERCURY_ISA_VERSION
	.align		4
        /*0050*/ 	.byte	0x03, 0x5f
        /*0052*/ 	.short	0x0101


	//----- nvinfo : EIATTR_VRC_CTA_INIT_COUNT
	.align		4
        /*0054*/ 	.byte	0x02, 0x4a
	.zero		1
	.zero		1


	//----- nvinfo : EIATTR_EXIT_INSTR_OFFSETS
	.align		4
        /*0058*/ 	.byte	0x04, 0x1c
        /*005a*/ 	.short	(.L_61 - .L_60)


	//   ....[0]....
.L_60:
        /*005c*/ 	.word	0x0001c790


	//----- nvinfo : EIATTR_CBANK_PARAM_SIZE
	.align		4
.L_61:
        /*0060*/ 	.byte	0x03, 0x19
        /*0062*/ 	.short	0x0020


	//----- nvinfo : EIATTR_PARAM_CBANK
	.align		4
        /*0064*/ 	.byte	0x04, 0x0a
        /*0066*/ 	.short	(.L_63 - .L_62)
	.align		4
.L_62:
        /*0068*/ 	.word	index@(.nv.constant0._Z15preapare_sigmasPcPiS0_S_)
        /*006c*/ 	.short	0x0380
        /*006e*/ 	.short	0x0020


	//----- nvinfo : EIATTR_SW_WAR
	.align		4
.L_63:
        /*0070*/ 	.byte	0x04, 0x36
        /*0072*/ 	.short	(.L_65 - .L_64)
.L_64:
        /*0074*/ 	.word	0x00000008
.L_65:


//--------------------- .nv.info._Z14preapare_spinsPcS_PjS0_ --------------------------
	.section	.nv.info._Z14preapare_spinsPcS_PjS0_,"",@"SHT_CUDA_INFO"
	.sectionflags	@""
	.align	4


	//----- nvinfo : EIATTR_CUDA_API_VERSION
	.align		4
        /*0000*/ 	.byte	0x04, 0x37
        /*0002*/ 	.short	(.L_67 - .L_66)
.L_66:
        /*0004*/ 	.word	0x00000082


	//----- nvinfo : EIATTR_KPARAM_INFO
	.align		4
.L_67:
        /*0008*/ 	.byte	0x04, 0x17
        /*000a*/ 	.short	(.L_69 - .L_68)
.L_68:
        /*000c*/ 	.word	0x00000000
        /*0010*/ 	.short	0x0003
        /*0012*/ 	.short	0x0018
        /*0014*/ 	.byte	0x00, 0xf5, 0x21, 0x00


	//----- nvinfo : EIATTR_KPARAM_INFO
	.align		4
.L_69:
        /*0018*/ 	.byte	0x04, 0x17
        /*001a*/ 	.short	(.L_71 - .L_70)
.L_70:
        /*001c*/ 	.word	0x00000000
        /*0020*/ 	.short	0x0002
        /*0022*/ 	.short	0x0010
        /*0024*/ 	.byte	0x00, 0xf5, 0x21, 0x00


	//----- nvinfo : EIATTR_KPARAM_INFO
	.align		4
.L_71:
        /*0028*/ 	.byte	0x04, 0x17
        /*002a*/ 	.short	(.L_73 - .L_72)
.L_72:
        /*002c*/ 	.word	0x00000000
        /*0030*/ 	.short	0x0001
        /*0032*/ 	.short	0x0008
        /*0034*/ 	.byte	0x00, 0xf5, 0x21, 0x00


	//----- nvinfo : EIATTR_KPARAM_INFO
	.align		4
.L_73:
        /*0038*/ 	.byte	0x04, 0x17
        /*003a*/ 	.short	(.L_75 - .L_74)
.L_74:
        /*003c*/ 	.word	0x00000000
        /*0040*/ 	.short	0x0000
        /*0042*/ 	.short	0x0000
        /*0044*/ 	.byte	0x00, 0xf5, 0x21, 0x00


	//----- nvinfo : EIATTR_SPARSE_MMA_MASK
	.align		4
.L_75:
        /*0048*/ 	.byte	0x03, 0x50
        /*004a*/ 	.short	0x0000


	//----- nvinfo : EIATTR_MAXREG_COUNT
	.align		4
        /*004c*/ 	.byte	0x03, 0x1b
        /*004e*/ 	.short	0x00ff


	//----- nvinfo : EIATTR_MERCURY_ISA_VERSION
	.align		4
        /*0050*/ 	.byte	0x03, 0x5f
        /*0052*/ 	.short	0x0101


	//----- nvinfo : EIATTR_VRC_CTA_INIT_COUNT
	.align		4
        /*0054*/ 	.byte	0x02, 0x4a
	.zero		1
	.zero		1


	//----- nvinfo : EIATTR_EXIT_INSTR_OFFSETS
	.align		4
        /*0058*/ 	.byte	0x04, 0x1c
        /*005a*/ 	.short	(.L_77 - .L_76)


	//   ....[0]....
.L_76:
        /*005c*/ 	.word	0x00002d40


	//----- nvinfo : EIATTR_CBANK_PARAM_SIZE
	.align		4
.L_77:
        /*0060*/ 	.byte	0x03, 0x19
        /*0062*/ 	.short	0x0020


	//----- nvinfo : EIATTR_PARAM_CBANK
	.align		4
        /*0064*/ 	.byte	0x04, 0x0a
        /*0066*/ 	.short	(.L_79 - .L_78)
	.align		4
.L_78:
        /*0068*/ 	.word	index@(.nv.constant0._Z14preapare_spinsPcS_PjS0_)
        /*006c*/ 	.short	0x0380
        /*006e*/ 	.short	0x0020


	//----- nvinfo : EIATTR_SW_WAR
	.align		4
.L_79:
        /*0070*/ 	.byte	0x04, 0x36
        /*0072*/ 	.short	(.L_81 - .L_80)
.L_80:
        /*0074*/ 	.word	0x00000008
.L_81:


//--------------------- .nv.callgraph             --------------------------
	.section	.nv.callgraph,"",@"SHT_CUDA_CALLGRAPH"
	.align	4
	.sectionentsize	8
	.align		4
        /*0000*/ 	.word	0x00000000
	.align		4
        /*0004*/ 	.word	0xffffffff
	.align		4
        /*0008*/ 	.word	0x00000000
	.align		4
        /*000c*/ 	.word	0xfffffffe
	.align		4
        /*0010*/ 	.word	0x00000000
	.align		4
        /*0014*/ 	.word	0xfffffffd
	.align		4
        /*0018*/ 	.word	0x00000000
	.align		4
        /*001c*/ 	.word	0xfffffffc


//--------------------- .text._Z13update_sigmasiPcPiS_ffPjS_S0_S1_ --------------------------
	.section	.text._Z13update_sigmasiPcPiS_ffPjS_S0_S1_,"ax",@progbits
	.align	128
        .global         _Z13update_sigmasiPcPiS_ffPjS_S0_S1_
        .type           _Z13update_sigmasiPcPiS_ffPjS_S0_S1_,@function
        .size           _Z13update_sigmasiPcPiS_ffPjS_S0_S1_,(.L_x_17 - _Z13update_sigmasiPcPiS_ffPjS_S0_S1_)
        .other          _Z13update_sigmasiPcPiS_ffPjS_S0_S1_,@"STO_CUDA_ENTRY STV_DEFAULT"
_Z13update_sigmasiPcPiS_ffPjS_S0_S1_:
.text._Z13update_sigmasiPcPiS_ffPjS_S0_S1_:
[----:B------:R-:W-:Y:S01]  /*0000*/  LDC R1, c[0x0][0x37c] ;  /* 0x0000df00ff017b82 */ /* 0x000fe20000000800 */
[----:B------:R-:W0:Y:S07]  /*0010*/  S2R R0, SR_TID.X ;  /* 0x0000000000007919 */ /* 0x000e2e0000002100 */
[----:B------:R-:W0:Y:S01]  /*0020*/  S2UR UR4, SR_CTAID.X ;  /* 0x00000000000479c3 */ /* 0x000e220000002500 */
[----:B------:R-:W1:Y:S01]  /*0030*/  LDCU UR6, c[0x0][0x380] ;  /* 0x00007000ff0677ac */ /* 0x000e620008000800 */
[----:B------:R-:W2:Y:S06]  /*0040*/  LDCU.64 UR10, c[0x0][0x358] ;  /* 0x00006b00ff0a77ac */ /* 0x000eac0008000a00 */
[----:B------:R-:W0:Y:S01]  /*0050*/  LDC R21, c[0x0][0x360] ;  /* 0x0000d800ff157b82 */ /* 0x000e220000000800 */
[----:B------:R-:W3:Y:S01]  /*0060*/  LDCU.64 UR12, c[0x0][0x3b0] ;  /* 0x00007600ff0c77ac */ /* 0x000ee20008000a00 */
[----:B------:R-:W4:Y:S06]  /*0070*/  LDCU.64 UR14, c[0x0][0x388] ;  /* 0x00007100ff0e77ac */ /* 0x000f2c0008000a00 */
[----:B------:R-:W5:Y:S01]  /*0080*/  LDC R22, c[0x0][0x380] ;  /* 0x0000e000ff167b82 */ /* 0x000f620000000800 */
[----:B------:R-:W0:Y:S01]  /*0090*/  LDCU.64 UR16, c[0x0][0x398] ;  /* 0x00007300ff1077ac */ /* 0x000e220008000a00 */
[----:B-1----:R-:W-:Y:S01]  /*00a0*/  IMAD.U32 R20, RZ, RZ, UR6 ;  /* 0x00000006ff147e24 */ /* 0x002fe2000f8e00ff */
[----:B------:R-:W-:Y:S01]  /*00b0*/  UMOV UR5, 0xffffffff ;  /* 0xffffffff00057882 */ /* 0x000fe20000000000 */
[----:B------:R-:W-:Y:S01]  /*00c0*/  UMOV UR6, 0x3f00 ;  /* 0x00003f0000067882 */ /* 0x000fe20000000000 */
[----:B------:R-:W-:-:S03]  /*00d0*/  UMOV UR7, 0x3f ;  /* 0x0000003f00077882 */ /* 0x000fc60000000000 */
[----:B------:R-:W1:Y:S08]  /*00e0*/  LDC R19, c[0x0][0x3a0] ;  /* 0x0000e800ff137b82 */ /* 0x000e700000000800 */
[----:B------:R-:W2:Y:S01]  /*00f0*/  LDC R25, c[0x0][0x3a4] ;  /* 0x0000e900ff197b82 */ /* 0x000ea20000000800 */
[----:B0-----:R-:W-:-:S07]  /*0100*/  IMAD R21, R21, UR4, R0 ;  /* 0x0000000415157c24 */ /* 0x001fce000f8e0200 */
[----:B------:R-:W0:Y:S01]  /*0110*/  LDC.64 R6, c[0x0][0x3b8] ;  /* 0x0000ee00ff067b82 */ /* 0x000e220000000a00 */
[C---:B-----5:R-:W-:Y:S02]  /*0120*/  IMAD.SHL.U32 R23, R22.reuse, 0x40, RZ ;  /* 0x0000004016177824 */ /* 0x060fe400078e00ff */
[----:B------:R-:W-:Y:S02]  /*0130*/  IMAD R22, R22, 0x4000, R21 ;  /* 0x0000400016167824 */ /* 0x000fe400078e0215 */
[----:B------:R-:W-:Y:S02]  /*0140*/  IMAD.SHL.U32 R21, R21, 0x40, RZ ;  /* 0x0000004015157824 */ /* 0x000fe400078e00ff */
[----:B------:R-:W-:Y:S01]  /*0150*/  IMAD.MOV.U32 R18, RZ, RZ, R23 ;  /* 0x000000ffff127224 */ /* 0x000fe200078e0017 */
[----:B------:R-:W0:Y:S01]  /*0160*/  LDC.64 R4, c[0x0][0x390] ;  /* 0x0000e400ff047b82 */ /* 0x000e220000000a00 */
[----:B-1----:R-:W-:Y:S01]  /*0170*/  FMUL R19, R19, 64 ;  /* 0x4280000013137820 */ /* 0x002fe20000400000 */
[----:B---34-:R-:W-:-:S07]  /*0180*/  IADD3 R24, PT, PT, -R21, R23, RZ ;  /* 0x0000001715187210 */ /* 0x018fce0007ffe1ff */
.L_x_4:
[----:B------:R-:W-:-:S13]  /*0190*/  ISETP.GT.U32.AND P0, PT, R20, 0x3fff, PT ;  /* 0x00003fff1400780c */ /* 0x000fda0003f04070 */
[----:B01-3--:R-:W-:Y:S05]  /*01a0*/  @P0 BRA `(.L_x_0) ;  /* 0x0000000400900947 */ /* 0x00bfea0003800000 */
[----:B------:R-:W1:Y:S02]  /*01b0*/  LDC.64 R2, c[0x0][0x3a8] ;  /* 0x0000ea00ff027b82 */ /* 0x000e640000000a00 */
[----:B-1----:R-:W-:-:S05]  /*01c0*/  IMAD.WIDE.U32 R2, R20, 0x4, R2 ;  /* 0x0000000414027825 */ /* 0x002fca00078e0002 */
[----:B--2---:R0:W2:Y:S01]  /*01d0*/  LDG.E R17, desc[UR10][R2.64] ;  /* 0x0000000a02117981 */ /* 0x0040a2000c1e1900 */
[----:B------:R-:W-:Y:S02]  /*01e0*/  UIADD3 UR4, UPT, UPT, UR5, 0x2, URZ ;  /* 0x0000000205047890 */ /* 0x000fe4000fffe0ff */
[----:B------:R-:W-:Y:S02]  /*01f0*/  UISETP.NE.AND UP1, UPT, UR6, URZ, UPT ;  /* 0x000000ff0600728c */ /* 0x000fe4000bf25270 */
[----:B------:R-:W-:Y:S02]  /*0200*/  UISETP.NE.AND UP0, UPT, UR7, 0x3f, UPT ;  /* 0x0000003f0700788c */ /* 0x000fe4000bf05270 */
[----:B------:R-:W-:Y:S02]  /*0210*/  USEL UR4, UR4, URZ, UP1 ;  /* 0x000000ff04047287 */ /* 0x000fe40008800000 */
[----:B------:R-:W-:-:S04]  /*0220*/  USEL UR8, UR5, 0x3f, UP0 ;  /* 0x0000003f05087887 */ /* 0x000fc80008000000 */
[C---:B------:R-:W-:Y:S02]  /*0230*/  VIADD R14, R18.reuse, UR4 ;  /* 0x00000004120e7c36 */ /* 0x040fe40008000000 */
[----:B------:R-:W-:-:S03]  /*0240*/  VIADD R0, R18, UR8 ;  /* 0x0000000812007c36 */ /* 0x000fc60008000000 */
[----:B------:R-:W-:Y:S02]  /*0250*/  IADD3 R14, P1, PT, R14, UR14, RZ ;  /* 0x0000000e0e0e7c10 */ /* 0x000fe4000ff3e0ff */
[----:B------:R-:W-:-:S03]  /*0260*/  IADD3 R10, P0, PT, R0, UR14, RZ ;  /* 0x0000000e000a7c10 */ /* 0x000fc6000ff1e0ff */
[----:B------:R-:W-:Y:S01]  /*0270*/  IMAD.X R15, RZ, RZ, UR15, P1 ;  /* 0x0000000fff0f7e24 */ /* 0x000fe200088e06ff */
[----:B------:R-:W-:Y:S01]  /*0280*/  LEA.HI.X.SX32 R11, R0, UR15, 0x1, P0 ;  /* 0x0000000f000b7c11 */ /* 0x000fe200080f0eff */
[C---:B0-----:R-:W-:Y:S01]  /*0290*/  IMAD.WIDE.U32 R2, R23.reuse, 0x4, R4 ;  /* 0x0000000417027825 */ /* 0x041fe200078e0004 */
[----:B------:R-:W-:-:S03]  /*02a0*/  IADD3 R8, P0, PT, R23, UR14, RZ ;  /* 0x0000000e17087c10 */ /* 0x000fc6000ff1e0ff */
[----:B------:R0:W3:Y:S02]  /*02b0*/  LDG.E.S8 R12, desc[UR10][R10.64] ;  /* 0x0000000a0a0c7981 */ /* 0x0000e4000c1e1300 */
[----:B------:R-:W-:Y:S02]  /*02c0*/  IMAD.X R9, RZ, RZ, UR15, P0 ;  /* 0x0000000fff097e24 */ /* 0x000fe400080e06ff */
[----:B------:R-:W3:Y:S04]  /*02d0*/  LDG.E.S8 R15, desc[UR10][R14.64] ;  /* 0x0000000a0e0f7981 */ /* 0x000ee8000c1e1300 */
[----:B------:R-:W4:Y:S04]  /*02e0*/  LDG.E R2, desc[UR10][R2.64] ;  /* 0x0000000a02027981 */ /* 0x000f28000c1e1900 */
[----:B------:R1:W5:Y:S01]  /*02f0*/  LDG.E.S8 R16, desc[UR10][R8.64] ;  /* 0x0000000a08107981 */ /* 0x000362000c1e1300 */
[----:B0-----:R-:W-:Y:S01]  /*0300*/  IMAD.MOV.U32 R10, RZ, RZ, 0x3e055027 ;  /* 0x3e055027ff0a7424 */ /* 0x001fe200078e00ff */
[----:B--2---:R-:W-:-:S05]  /*0310*/  I2FP.F32.U32 R0, R17 ;  /* 0x0000001100007245 */ /* 0x004fca0000201000 */
[----:B------:R-:W-:-:S05]  /*0320*/  FMUL R0, R0, 2.3283064365386962891e-10 ;  /* 0x2f80000000007820 */ /* 0x000fca0000400000 */
[----:B------:R-:W-:-:S13]  /*0330*/  FSETP.GEU.AND P0, PT, R0, 1.175494350822287508e-38, PT ;  /* 0x008000000000780b */ /* 0x000fda0003f0e000 */
[----:B------:R-:W-:-:S04]  /*0340*/  @!P0 FMUL R0, R0, 8388608 ;  /* 0x4b00000000008820 */ /* 0x000fc80000400000 */
[----:B------:R-:W-:-:S05]  /*0350*/  VIADD R13, R0, 0xc0d55555 ;  /* 0xc0d55555000d7836 */ /* 0x000fca0000000000 */
[----:B------:R-:W-:Y:S01]  /*0360*/  LOP3.LUT R13, R13, 0xff800000, RZ, 0xc0, !PT ;  /* 0xff8000000d0d7812 */ /* 0x000fe200078ec0ff */
[----:B---3--:R-:W-:-:S03]  /*0370*/  IMAD.IADD R12, R12, 0x1, R15 ;  /* 0x000000010c0c7824 */ /* 0x008fc600078e020f */
[-C--:B------:R-:W-:Y:S02]  /*0380*/  IADD3 R11, PT, PT, R0, -R13.reuse, RZ ;  /* 0x8000000d000b7210 */ /* 0x080fe40007ffe0ff */
[----:B----4-:R-:W-:Y:S02]  /*0390*/  I2FP.F32.S32 R2, R2 ;  /* 0x0000000200027245 */ /* 0x010fe40000201400 */
[----:B------:R-:W-:Y:S01]  /*03a0*/  I2FP.F32.S32 R12, R12 ;  /* 0x0000000c000c7245 */ /* 0x000fe20000201400 */
[----:B------:R-:W-:Y:S01]  /*03b0*/  FADD R11, R11, -1 ;  /* 0xbf8000000b0b7421 */ /* 0x000fe20000000000 */
[----:B------:R-:W-:-:S03]  /*03c0*/  I2FP.F32.S32 R13, R13 ;  /* 0x0000000d000d7245 */ /* 0x000fc60000201400 */
[----:B------:R-:W-:Y:S01]  /*03d0*/  FFMA R10, R11, -R10, 0.14084610342979431152 ;  /* 0x3e1039f60b0a7423 */ /* 0x000fe2000000080a */
[----:B------:R-:W-:Y:S01]  /*03e0*/  FFMA R2, -R19, R12, R2 ;  /* 0x0000000c13027223 */ /* 0x000fe20000000102 */
[----:B------:R-:W-:Y:S02]  /*03f0*/  FSEL R12, RZ, -23, P0 ;  /* 0xc1b80000ff0c7808 */ /* 0x000fe40000000000 */
[----:B------:R-:W-:Y:S01]  /*0400*/  FFMA R10, R11, R10, -0.12148627638816833496 ;  /* 0xbdf8cdcc0b0a7423 */ /* 0x000fe2000000000a */
[----:B------:R-:W-:Y:S02]  /*0410*/  ISETP.GT.U32.AND P0, PT, R0, 0x7f7fffff, PT ;  /* 0x7f7fffff0000780c */ /* 0x000fe40003f04070 */
[----:B------:R-:W-:Y:S01]  /*0420*/  FFMA R12, R13, 1.1920928955078125e-07, R12 ;  /* 0x340000000d0c7823 */ /* 0x000fe2000000000c */
[C---:B-1----:R-:W-:Y:S01]  /*0430*/  FFMA R8, R11.reuse, R10, 0.13980610668659210205 ;  /* 0x3e0f29550b087423 */ /* 0x042fe2000000000a */
[----:B------:R-:W-:Y:S01]  /*0440*/  IMAD.MOV.U32 R13, RZ, RZ, 0x7f800000 ;  /* 0x7f800000ff0d7424 */ /* 0x000fe200078e00ff */
[----:B------:R-:W0:Y:S02]  /*0450*/  MUFU.RCP R10, R25 ;  /* 0x00000019000a7308 */ /* 0x000e240000001000 */
[----:B------:R-:W-:-:S04]  /*0460*/  FFMA R8, R11, R8, -0.16684235632419586182 ;  /* 0xbe2ad8b90b087423 */ /* 0x000fc80000000008 */
[C---:B------:R-:W-:Y:S02]  /*0470*/  FFMA R14, R11.reuse, R8, 0.20012299716472625732 ;  /* 0x3e4ced0b0b0e7423 */ /* 0x040fe40000000008 */
[----:B-----5:R-:W1:Y:S02]  /*0480*/  I2F.F64.S16 R8, R16 ;  /* 0x0000001000087312 */ /* 0x020e640000101c00 */
[----:B------:R-:W-:-:S04]  /*0490*/  FFMA R14, R11, R14, -0.24999669194221496582 ;  /* 0xbe7fff220b0e7423 */ /* 0x000fc8000000000e */
[C---:B------:R-:W-:Y:S02]  /*04a0*/  FFMA R14, R11.reuse, R14, 0.33333182334899902344 ;  /* 0x3eaaaa780b0e7423 */ /* 0x040fe4000000000e */
[----:B------:R-:W2:Y:S02]  /*04b0*/  F2F.F64.F32 R2, R2 ;  /* 0x0000000200027310 */ /* 0x000ea40000201800 */
[----:B------:R-:W-:-:S04]  /*04c0*/  FFMA R14, R11, R14, -0.5 ;  /* 0xbf0000000b0e7423 */ /* 0x000fc8000000000e */
[----:B------:R-:W-:Y:S01]  /*04d0*/  FMUL R14, R11, R14 ;  /* 0x0000000e0b0e7220 */ /* 0x000fe20000400000 */
[----:B-1----:R-:W-:-:S03]  /*04e0*/  DMUL R8, R8, 128 ;  /* 0x4060000008087828 */ /* 0x002fc60000000000 */
[----:B------:R-:W-:-:S04]  /*04f0*/  FFMA R11, R11, R14, R11 ;  /* 0x0000000e0b0b7223 */ /* 0x000fc8000000000b */
[----:B------:R-:W-:Y:S01]  /*0500*/  FFMA R11, R12, 0.69314718246459960938, R11 ;  /* 0x3f3172180c0b7823 */ /* 0x000fe2000000000b */
[C---:B------:R-:W-:Y:S01]  /*0510*/  @P0 FFMA R11, R0.reuse, R13, +INF ;  /* 0x7f800000000b0423 */ /* 0x040fe2000000000d */
[----:B------:R-:W-:Y:S01]  /*0520*/  FSETP.NEU.AND P0, PT, R0, RZ, PT ;  /* 0x000000ff0000720b */ /* 0x000fe20003f0d000 */
[----:B--2---:R-:W-:Y:S01]  /*0530*/  DMUL R2, R8, R2 ;  /* 0x0000000208027228 */ /* 0x004fe20000000000 */
[C---:B0-----:R-:W-:Y:S02]  /*0540*/  FFMA R9, R10.reuse, -R25, 1 ;  /* 0x3f8000000a097423 */ /* 0x041fe40000000819 */
[----:B------:R-:W-:Y:S02]  /*0550*/  FSEL R0, -R11, +INF , P0 ;  /* 0x7f8000000b007808 */ /* 0x000fe40000000100 */
[----:B------:R-:W-:Y:S01]  /*0560*/  SHF.R.S32.HI R11, RZ, 0x1f, R21 ;  /* 0x0000001fff0b7819 */ /* 0x000fe20000011415 */
[----:B------:R-:W-:Y:S01]  /*0570*/  FFMA R13, R10, R9, R10 ;  /* 0x000000090a0d7223 */ /* 0x000fe2000000000a */
[----:B------:R-:W-:-:S02]  /*0580*/  IADD3 R8, P1, PT, R21, UR12, RZ ;  /* 0x0000000c15087c10 */ /* 0x000fc4000ff3e0ff */
[----:B------:R-:W-:Y:S01]  /*0590*/  IADD3 R10, P2, PT, R21, UR14, RZ ;  /* 0x0000000e150a7c10 */ /* 0x000fe2000ff5e0ff */
[----:B------:R-:W-:Y:S01]  /*05a0*/  FFMA R12, R0, R13, RZ ;  /* 0x0000000d000c7223 */ /* 0x000fe200000000ff */
[----:B------:R-:W0:Y:S01]  /*05b0*/  FCHK P0, R0, R25 ;  /* 0x0000001900007302 */ /* 0x000e220000000000 */
[C---:B------:R-:W-:Y:S02]  /*05c0*/  IADD3.X R9, PT, PT, R11.reuse, UR13, RZ, P1, !PT ;  /* 0x0000000d0b097c10 */ /* 0x040fe40008ffe4ff */
[----:B------:R-:W-:Y:S01]  /*05d0*/  FFMA R14, R12, -R25, R0 ;  /* 0x800000190c0e7223 */ /* 0x000fe20000000000 */
[----:B------:R-:W-:-:S04]  /*05e0*/  IADD3.X R11, PT, PT, R11, UR15, RZ, P2, !PT ;  /* 0x0000000f0b0b7c10 */ /* 0x000fc800097fe4ff */
[----:B------:R1:W2:Y:S02]  /*05f0*/  F2F.F32.F64 R2, R2 ;  /* 0x0000000200027310 */ /* 0x0002a40000301000 */
[----:B-1----:R-:W-:Y:S01]  /*0600*/  FFMA R3, R13, R14, R12 ;  /* 0x0000000e0d037223 */ /* 0x002fe2000000000c */
[----:B------:R-:W-:-:S04]  /*0610*/  IMAD.WIDE R12, R21, 0x4, R6 ;  /* 0x00000004150c7825 */ /* 0x000fc800078e0206 */
[----:B------:R-:W-:Y:S01]  /*0620*/  IMAD.WIDE R14, R21, 0x4, R4 ;  /* 0x00000004150e7825 */ /* 0x000fe200078e0204 */
[----:B0-2---:R-:W-:Y:S06]  /*0630*/  @!P0 BRA `(.L_x_1) ;  /* 0x00000000000c8947 */ /* 0x005fec0003800000 */
[----:B------:R-:W-:-:S07]  /*0640*/  MOV R28, 0x660 ;  /* 0x00000660001c7802 */ /* 0x000fce0000000f00 */
[----:B------:R-:W-:Y:S05]  /*0650*/  CALL.REL.NOINC `($__internal_0_$__cuda_sm3x_div_rn_noftz_f32_slowpath) ;  /* 0x0000000000947944 */ /* 0x000fea0003c00000 */
[----:B------:R-:W-:-:S07]  /*0660*/  IMAD.MOV.U32 R3, RZ, RZ, R0 ;  /* 0x000000ffff037224 */ /* 0x000fce00078e0000 */
.L_x_1:
[----:B------:R-:W-:-:S13]  /*0670*/  FSETP.GT.AND P0, PT, R3, R2, PT ;  /* 0x000000020300720b */ /* 0x000fda0003f04000 */
[----:B------:R-:W-:Y:S05]  /*0680*/  @!P0 BRA `(.L_x_2) ;  /* 0x00000000003c8947 */ /* 0x000fea0003800000 */
[C---:B------:R-:W-:Y:S01]  /*0690*/  IADD3 R2, P0, PT, R22.reuse, UR16, RZ ;  /* 0x0000001016027c10 */ /* 0x040fe2000ff1e0ff */
[----:B------:R-:W2:Y:S03]  /*06a0*/  LDG.E R14, desc[UR10][R14.64] ;  /* 0x0000000a0e0e7981 */ /* 0x000ea6000c1e1900 */
[----:B------:R-:W-:-:S06]  /*06b0*/  LEA.HI.X.SX32 R3, R22, UR17, 0x1, P0 ;  /* 0x0000001116037c11 */ /* 0x000fcc00080f0eff */
[----:B------:R-:W3:Y:S01]  /*06c0*/  LDG.E.S8 R3, desc[UR10][R2.64] ;  /* 0x0000000a02037981 */ /* 0x000ee2000c1e1300 */
[----:B------:R-:W-:Y:S01]  /*06d0*/  ISETP.NE.AND P0, PT, R24, RZ, PT ;  /* 0x000000ff1800720c */ /* 0x000fe20003f05270 */
[----:B---3--:R-:W-:-:S04]  /*06e0*/  IMAD R27, R16, R3, RZ ;  /* 0x00000003101b7224 */ /* 0x008fc800078e02ff */
[----:B--2---:R-:W-:-:S05]  /*06f0*/  IMAD R27, R27, -0x2, R14 ;  /* 0xfffffffe1b1b7824 */ /* 0x004fca00078e020e */
[----:B------:R1:W-:Y:S04]  /*0700*/  STG.E desc[UR10][R12.64], R27 ;  /* 0x0000001b0c007986 */ /* 0x0003e8000c10190a */
[----:B------:R-:W2:Y:S02]  /*0710*/  @!P0 LDG.E.U8 R0, desc[UR10][R10.64] ;  /* 0x0000000a0a008981 */ /* 0x000ea4000c1e1100 */
[----:B--2---:R-:W-:-:S04]  /*0720*/  @!P0 IADD3 R0, PT, PT, RZ, -R0, RZ ;  /* 0x80000000ff008210 */ /* 0x004fc80007ffe0ff */
[----:B------:R-:W-:-:S05]  /*0730*/  @!P0 PRMT R31, R0, 0x7710, RZ ;  /* 0x00007710001f8816 */ /* 0x000fca00000000ff */
[----:B------:R1:W-:Y:S04]  /*0740*/  @!P0 STG.E.U8 desc[UR10][R8.64], R31 ;  /* 0x0000001f08008986 */ /* 0x0003e8000c10110a */
[----:B------:R-:W2:Y:S04]  /*0750*/  @P0 LDG.E.U8 R29, desc[UR10][R10.64] ;  /* 0x0000000a0a1d0981 */ /* 0x000ea8000c1e1100 */
[----:B--2---:R1:W-:Y:S01]  /*0760*/  @P0 STG.E.U8 desc[UR10][R8.64], R29 ;  /* 0x0000001d08000986 */ /* 0x0043e2000c10110a */
[----:B------:R-:W-:Y:S05]  /*0770*/  BRA `(.L_x_3) ;  /* 0x0000000000107947 */ /* 0x000fea0003800000 */
.L_x_2:
[----:B------:R-:W2:Y:S04]  /*0780*/  LDG.E R15, desc[UR10][R14.64] ;  /* 0x0000000a0e0f7981 */ /* 0x000ea8000c1e1900 */
[----:B--2---:R0:W-:Y:S04]  /*0790*/  STG.E desc[UR10][R12.64], R15 ;  /* 0x0000000f0c007986 */ /* 0x0041e8000c10190a */
[----:B------:R-:W2:Y:S04]  /*07a0*/  LDG.E.U8 R11, desc[UR10][R10.64] ;  /* 0x0000000a0a0b7981 */ /* 0x000ea8000c1e1100 */
[----:B--2---:R0:W-:Y:S02]  /*07b0*/  STG.E.U8 desc[UR10][R8.64], R11 ;  /* 0x0000000b08007986 */ /* 0x0041e4000c10110a */
.L_x_3:
[----:B------:R-:W2:Y:S02]  /*07c0*/  LDC.64 R2, c[0x0][0x3c0] ;  /* 0x0000f000ff027b82 */ /* 0x000ea40000000a00 */
[----:B--2---:R-:W-:-:S05]  /*07d0*/  IMAD.WIDE.U32 R2, R20, 0x4, R2 ;  /* 0x0000000414027825 */ /* 0x004fca00078e0002 */
[----:B------:R3:W-:Y:S02]  /*07e0*/  STG.E desc[UR10][R2.64], R17 ;  /* 0x0000001102007986 */ /* 0x0007e4000c10190a */
.L_x_0:
[----:B------:R-:W-:Y:S01]  /*07f0*/  UIADD3 UR6, UPT, UPT, UR6, -0x100, URZ ;  /* 0xffffff0006067890 */ /* 0x000fe2000fffe0ff */
[----:B------:R-:W-:Y:S01]  /*0800*/  VIADD R21, R21, 0x1 ;  /* 0x0000000115157836 */ /* 0x000fe20000000000 */
[----:B------:R-:W-:Y:S01]  /*0810*/  IADD3 R18, PT, PT, R18, -0x40, RZ ;  /* 0xffffffc012127810 */ /* 0x000fe20007ffe0ff */
[----:B------:R-:W-:Y:S01]  /*0820*/  VIADD R23, R23, 0xffffffc1 ;  /* 0xffffffc117177836 */ /* 0x000fe20000000000 */
[----:B------:R-:W-:Y:S01]  /*0830*/  UISETP.NE.AND UP0, UPT, UR6, -0x100, UPT ;  /* 0xffffff000600788c */ /* 0x000fe2000bf05270 */
[----:B------:R-:W-:Y:S01]  /*0840*/  VIADD R20, R20, 0xffffffff ;  /* 0xffffffff14147836 */ /* 0x000fe20000000000 */
[----:B------:R-:W-:Y:S01]  /*0850*/  UIADD3 UR5, UPT, UPT, UR5, 0x1, URZ ;  /* 0x0000000105057890 */ /* 0x000fe2000fffe0ff */
[----:B------:R-:W-:Y:S01]  /*0860*/  VIADD R22, R22, 0xffffc000 ;  /* 0xffffc00016167836 */ /* 0x000fe20000000000 */
[----:B------:R-:W-:Y:S01]  /*0870*/  UIADD3 UR7, UPT, UPT, UR7, -0x1, URZ ;  /* 0xffffffff07077890 */ /* 0x000fe2000fffe0ff */
[----:B------:R-:W-:-:S04]  /*0880*/  VIADD R24, R24, 0xffffffc0 ;  /* 0xffffffc018187836 */ /* 0x000fc80000000000 */
[----:B------:R-:W-:Y:S07]  /*0890*/  BRA.U UP0, `(.L_x_4) ;  /* 0xfffffff9003c7547 */ /* 0x000fee000b83ffff */
[----:B--2---:R-:W-:Y:S05]  /*08a0*/  EXIT ;  /* 0x000000000000794d */ /* 0x004fea0003800000 */
        .weak           $__internal_0_$__cuda_sm3x_div_rn_noftz_f32_slowpath
        .type           $__internal_0_$__cuda_sm3x_div_rn_noftz_f32_slowpath,@function
        .size           $__internal_0_$__cuda_sm3x_div_rn_noftz_f32_slowpath,(.L_x_17 - $__internal_0_$__cuda_sm3x_div_rn_noftz_f32_slowpath)
$__internal_0_$__cuda_sm3x_div_rn_noftz_f32_slowpath:
[----:B------:R-:W0:Y:S01]  /*08b0*/  LDC R3, c[0x0][0x3a4] ;  /* 0x0000e900ff037b82 */ /* 0x000e220000000800 */
[--C-:B------:R-:W-:Y:S01]  /*08c0*/  SHF.R.U32.HI R29, RZ, 0x17, R0.reuse ;  /* 0x00000017ff1d7819 */ /* 0x100fe20000011600 */
[----:B------:R-:W-:-:S03]  /*08d0*/  IMAD.MOV.U32 R30, RZ, RZ, R0 ;  /* 0x000000ffff1e7224 */ /* 0x000fc600078e0000 */
[----:B------:R-:W-:-:S03]  /*08e0*/  LOP3.LUT R29, R29, 0xff, RZ, 0xc0, !PT ;  /* 0x000000ff1d1d7812 */ /* 0x000fc600078ec0ff */
[----:B------:R-:W1:Y:S02]  /*08f0*/  LDC R31, c[0x0][0x3a4] ;  /* 0x0000e900ff1f7b82 */ /* 0x000e640000000800 */
[----:B------:R-:W-:Y:S01]  /*0900*/  VIADD R33, R29, 0xffffffff ;  /* 0xffffffff1d217836 */ /* 0x000fe20000000000 */
[----:B0-----:R-:W-:-:S04]  /*0910*/  SHF.R.U32.HI R26, RZ, 0x17, R3 ;  /* 0x00000017ff1a7819 */ /* 0x001fc80000011603 */
[----:B------:R-:W-:-:S05]  /*0920*/  LOP3.LUT R26, R26, 0xff, RZ, 0xc0, !PT ;  /* 0x000000ff1a1a7812 */ /* 0x000fca00078ec0ff */
[----:B------:R-:W-:-:S05]  /*0930*/  VIADD R32, R26, 0xffffffff ;  /* 0xffffffff1a207836 */ /* 0x000fca0000000000 */
[----:B------:R-:W-:-:S04]  /*0940*/  ISETP.GT.U32.AND P0, PT, R32, 0xfd, PT ;  /* 0x000000fd2000780c */ /* 0x000fc80003f04070 */
[----:B------:R-:W-:-:S13]  /*0950*/  ISETP.GT.U32.OR P0, PT, R33, 0xfd, P0 ;  /* 0x000000fd2100780c */ /* 0x000fda0000704470 */
[----:B------:R-:W-:Y:S01]  /*0960*/  @!P0 MOV R27, RZ ;  /* 0x000000ff001b8202 */ /* 0x000fe20000000f00 */
[----:B-1----:R-:W-:Y:S06]  /*0970*/  @!P0 BRA `(.L_x_5) ;  /* 0x00000000005c8947 */ /* 0x002fec0003800000 */
[----:B------:R-:W-:Y:S02]  /*0980*/  FSETP.GTU.FTZ.AND P1, PT, |R3|, +INF , PT ;  /* 0x7f8000000300780b */ /* 0x000fe40003f3c200 */
[----:B------:R-:W-:-:S04]  /*0990*/  FSETP.GTU.FTZ.AND P0, PT, |R0|, +INF , PT ;  /* 0x7f8000000000780b */ /* 0x000fc80003f1c200 */
[----:B------:R-:W-:-:S13]  /*09a0*/  PLOP3.LUT P0, PT, P0, P1, PT, 0xf8, 0x8f ;  /* 0x00000000008f781c */ /* 0x000fda0000703f70 */
[----:B------:R-:W-:Y:S05]  /*09b0*/  @P0 BRA `(.L_x_6) ;  /* 0x0000000400440947 */ /* 0x000fea0003800000 */
[----:B------:R-:W-:-:S13]  /*09c0*/  LOP3.LUT P0, RZ, R31, 0x7fffffff, R30, 0xc8, !PT ;  /* 0x7fffffff1fff7812 */ /* 0x000fda000780c81e */
[----:B------:R-:W-:Y:S05]  /*09d0*/  @!P0 BRA `(.L_x_7) ;  /* 0x0000000400348947 */ /* 0x000fea0003800000 */
[C---:B------:R-:W-:Y:S02]  /*09e0*/  FSETP.NEU.FTZ.AND P2, PT, |R0|.reuse, +INF , PT ;  /* 0x7f8000000000780b */ /* 0x040fe40003f5d200 */
[----:B------:R-:W-:Y:S02]  /*09f0*/  FSETP.NEU.FTZ.AND P1, PT, |R3|, +INF , PT ;  /* 0x7f8000000300780b */ /* 0x000fe40003f3d200 */
[----:B------:R-:W-:-:S11]  /*0a00*/  FSETP.NEU.FTZ.AND P0, PT, |R0|, +INF , PT ;  /* 0x7f8000000000780b */ /* 0x000fd60003f1d200 */
[----:B------:R-:W-:Y:S05]  /*0a10*/  @!P1 BRA !P2, `(.L_x_7) ;  /* 0x0000000400249947 */ /* 0x000fea0005000000 */
[----:B------:R-:W-:-:S04]  /*0a20*/  LOP3.LUT P2, RZ, R30, 0x7fffffff, RZ, 0xc0, !PT ;  /* 0x7fffffff1eff7812 */ /* 0x000fc8000784c0ff */
[----:B------:R-:W-:-:S13]  /*0a30*/  PLOP3.LUT P1, PT, P1, P2, PT, 0x2f, 0xf2 ;  /* 0x0000000000f2781c */ /* 0x000fda0000f24577 */
[----:B------:R-:W-:Y:S05]  /*0a40*/  @P1 BRA `(.L_x_8) ;  /* 0x0000000400101947 */ /* 0x000fea0003800000 */
[----:B------:R-:W-:-:S04]  /*0a50*/  LOP3.LUT P1, RZ, R31, 0x7fffffff, RZ, 0xc0, !PT ;  /* 0x7fffffff1fff7812 */ /* 0x000fc8000782c0ff */
[----:B------:R-:W-:-:S13]  /*0a60*/  PLOP3.LUT P0, PT, P0, P1, PT, 0x2f, 0xf2 ;  /* 0x0000000000f2781c */ /* 0x000fda0000702577 */
[----:B------:R-:W-:Y:S05]  /*0a70*/  @P0 BRA `(.L_x_9) ;  /* 0x0000000000f80947 */ /* 0x000fea0003800000 */
[----:B------:R-:W-:Y:S02]  /*0a80*/  ISETP.GE.AND P0, PT, R33, RZ, PT ;  /* 0x000000ff2100720c */ /* 0x000fe40003f06270 */
[----:B------:R-:W-:-:S11]  /*0a90*/  ISETP.GE.AND P1, PT, R32, RZ, PT ;  /* 0x000000ff2000720c */ /* 0x000fd60003f26270 */
[----:B------:R-:W-:Y:S02]  /*0aa0*/  @P0 IMAD.MOV.U32 R27, RZ, RZ, RZ ;  /* 0x000000ffff1b0224 */ /* 0x000fe400078e00ff */
[----:B------:R-:W-:Y:S01]  /*0ab0*/  @!P0 FFMA R30, R0, 1.84467440737095516160e+19, RZ ;  /* 0x5f800000001e8823 */ /* 0x000fe200000000ff */
[----:B------:R-:W-:Y:S02]  /*0ac0*/  @!P0 IMAD.MOV.U32 R27, RZ, RZ, -0x40 ;  /* 0xffffffc0ff1b8424 */ /* 0x000fe400078e00ff */
[----:B------:R-:W-:Y:S02]  /*0ad0*/  @!P1 FFMA R31, R3, 1.84467440737095516160e+19, RZ ;  /* 0x5f800000031f9823 */ /* 0x000fe400000000ff */
[----:B------:R-:W-:-:S07]  /*0ae0*/  @!P1 VIADD R27, R27, 0x40 ;  /* 0x000000401b1b9836 */ /* 0x000fce0000000000 */
.L_x_5:
[----:B------:R-:W-:Y:S02]  /*0af0*/  LEA R0, R26, 0xc0800000, 0x17 ;  /* 0xc08000001a007811 */ /* 0x000fe400078eb8ff */
[----:B------:R-:W-:-:S03]  /*0b00*/  IADD3 R3, PT, PT, R29, -0x7f, RZ ;  /* 0xffffff811d037810 */ /* 0x000fc60007ffe0ff */
[----:B------:R-:W-:Y:S01]  /*0b10*/  IMAD.IADD R32, R31, 0x1, -R0 ;  /* 0x000000011f207824 */ /* 0x000fe200078e0a00 */
[C---:B------:R-:W-:Y:S01]  /*0b20*/  IADD3 R26, PT, PT, R3.reuse, 0x7f, -R26 ;  /* 0x0000007f031a7810 */ /* 0x040fe20007ffe81a */
[----:B------:R-:W-:Y:S02]  /*0b30*/  IMAD R0, R3, -0x800000, R30 ;  /* 0xff80000003007824 */ /* 0x000fe400078e021e */
[----:B------:R-:W0:Y:S01]  /*0b40*/  MUFU.RCP R31, R32 ;  /* 0x00000020001f7308 */ /* 0x000e220000001000 */
[----:B------:R-:W-:Y:S01]  /*0b50*/  FADD.FTZ R33, -R32, -RZ ;  /* 0x800000ff20217221 */ /* 0x000fe20000010100 */
[----:B------:R-:W-:-:S03]  /*0b60*/  IMAD.IADD R26, R26, 0x1, R27 ;  /* 0x000000011a1a7824 */ /* 0x000fc600078e021b */
[----:B0-----:R-:W-:-:S04]  /*0b70*/  FFMA R34, R31, R33, 1 ;  /* 0x3f8000001f227423 */ /* 0x001fc80000000021 */
[----:B------:R-:W-:-:S04]  /*0b80*/  FFMA R29, R31, R34, R31 ;  /* 0x000000221f1d7223 */ /* 0x000fc8000000001f */
[----:B------:R-:W-:-:S04]  /*0b90*/  FFMA R30, R0, R29, RZ ;  /* 0x0000001d001e7223 */ /* 0x000fc800000000ff */
[----:B------:R-:W-:-:S04]  /*0ba0*/  FFMA R31, R33, R30, R0 ;  /* 0x0000001e211f7223 */ /* 0x000fc80000000000 */
[----:B------:R-:W-:-:S04]  /*0bb0*/  FFMA R30, R29, R31, R30 ;  /* 0x0000001f1d1e7223 */ /* 0x000fc8000000001e */
[----:B------:R-:W-:-:S04]  /*0bc0*/  FFMA R31, R33, R30, R0 ;  /* 0x0000001e211f7223 */ /* 0x000fc80000000000 */
[----:B------:R-:W-:-:S05]  /*0bd0*/  FFMA R0, R29, R31, R30 ;  /* 0x0000001f1d007223 */ /* 0x000fca000000001e */
[----:B------:R-:W-:-:S04]  /*0be0*/  SHF.R.U32.HI R3, RZ, 0x17, R0 ;  /* 0x00000017ff037819 */ /* 0x000fc80000011600 */
[----:B------:R-:W-:-:S05]  /*0bf0*/  LOP3.LUT R3, R3, 0xff, RZ, 0xc0, !PT ;  /* 0x000000ff03037812 */ /* 0x000fca00078ec0ff */
[----:B------:R-:W-:-:S04]  /*0c00*/  IMAD.IADD R32, R3, 0x1, R26 ;  /* 0x0000000103207824 */ /* 0x000fc800078e021a */
[----:B------:R-:W-:-:S05]  /*0c10*/  VIADD R3, R32, 0xffffffff ;  /* 0xffffffff20037836 */ /* 0x000fca0000000000 */
[----:B------:R-:W-:-:S13]  /*0c20*/  ISETP.GE.U32.AND P0, PT, R3, 0xfe, PT ;  /* 0x000000fe0300780c */ /* 0x000fda0003f06070 */
[----:B------:R-:W-:Y:S05]  /*0c30*/  @!P0 BRA `(.L_x_10) ;  /* 0x0000000000808947 */ /* 0x000fea0003800000 */
[----:B------:R-:W-:-:S13]  /*0c40*/  ISETP.GT.AND P0, PT, R32, 0xfe, PT ;  /* 0x000000fe2000780c */ /* 0x000fda0003f04270 */
[----:B------:R-:W-:Y:S05]  /*0c50*/  @P0 BRA `(.L_x_11) ;  /* 0x00000000006c0947 */ /* 0x000fea0003800000 */
[----:B------:R-:W-:-:S13]  /*0c60*/  ISETP.GE.AND P0, PT, R32, 0x1, PT ;  /* 0x000000012000780c */ /* 0x000fda0003f06270 */
[----:B------:R-:W-:Y:S05]  /*0c70*/  @P0 BRA `(.L_x_12) ;  /* 0x0000000000980947 */ /* 0x000fea0003800000 */
[----:B------:R-:W-:Y:S02]  /*0c80*/  ISETP.GE.AND P0, PT, R32, -0x18, PT ;  /* 0xffffffe82000780c */ /* 0x000fe40003f06270 */
[----:B------:R-:W-:-:S11]  /*0c90*/  LOP3.LUT R0, R0, 0x80000000, RZ, 0xc0, !PT ;  /* 0x8000000000007812 */ /* 0x000fd600078ec0ff */
[----:B------:R-:W-:Y:S05]  /*0ca0*/  @!P0 BRA `(.L_x_12) ;  /* 0x00000000008c8947 */ /* 0x000fea0003800000 */
[-CC-:B------:R-:W-:Y:S01]  /*0cb0*/  FFMA.RZ R3, R29, R31.reuse, R30.reuse ;  /* 0x0000001f1d037223 */ /* 0x180fe2000000c01e */
[C---:B------:R-:W-:Y:S01]  /*0cc0*/  VIADD R27, R32.reuse, 0x20 ;  /* 0x00000020201b7836 */ /* 0x040fe20000000000 */
[C---:B------:R-:W-:Y:S02]  /*0cd0*/  ISETP.NE.AND P2, PT, R32.reuse, RZ, PT ;  /* 0x000000ff2000720c */ /* 0x040fe40003f45270 */
[C---:B------:R-:W-:Y:S02]  /*0ce0*/  ISETP.NE.AND P1, PT, R32.reuse, RZ, PT ;  /* 0x000000ff2000720c */ /* 0x040fe40003f25270 */
[----:B------:R-:W-:Y:S01]  /*0cf0*/  LOP3.LUT R26, R3, 0x7fffff, RZ, 0xc0, !PT ;  /* 0x007fffff031a7812 */ /* 0x000fe200078ec0ff */
[CCC-:B------:R-:W-:Y:S01]  /*0d00*/  FFMA.RP R3, R29.reuse, R31.reuse, R30.reuse ;  /* 0x0000001f1d037223 */ /* 0x1c0fe2000000801e */
[----:B------:R-:W-:Y:S01]  /*0d10*/  FFMA.RM R30, R29, R31, R30 ;  /* 0x0000001f1d1e7223 */ /* 0x000fe2000000401e */
[----:B------:R-:W-:Y:S02]  /*0d20*/  IADD3 R29, PT, PT, -R32, RZ, RZ ;  /* 0x000000ff201d7210 */ /* 0x000fe40007ffe1ff */
[----:B------:R-:W-:-:S02]  /*0d30*/  LOP3.LUT R26, R26, 0x800000, RZ, 0xfc, !PT ;  /* 0x008000001a1a7812 */ /* 0x000fc400078efcff */
[----:B------:R-:W-:Y:S02]  /*0d40*/  FSETP.NEU.FTZ.AND P0, PT, R3, R30, PT ;  /* 0x0000001e0300720b */ /* 0x000fe40003f1d000 */
[----:B------:R-:W-:Y:S02]  /*0d50*/  SHF.L.U32 R27, R26, R27, RZ ;  /* 0x0000001b1a1b7219 */ /* 0x000fe400000006ff */
[----:B------:R-:W-:Y:S02]  /*0d60*/  SEL R3, R29, RZ, P2 ;  /* 0x000000ff1d037207 */ /* 0x000fe40001000000 */
[----:B------:R-:W-:Y:S02]  /*0d70*/  ISETP.NE.AND P1, PT, R27, RZ, P1 ;  /* 0x000000ff1b00720c */ /* 0x000fe40000f25270 */
[----:B------:R-:W-:Y:S02]  /*0d80*/  SHF.R.U32.HI R3, RZ, R3, R26 ;  /* 0x00000003ff037219 */ /* 0x000fe4000001161a */
[----:B------:R-:W-:-:S02]  /*0d90*/  PLOP3.LUT P0, PT, P0, P1, PT, 0xf8, 0x8f ;  /* 0x00000000008f781c */ /* 0x000fc40000703f70 */
[----:B------:R-:W-:Y:S02]  /*0da0*/  SHF.R.U32.HI R27, RZ, 0x1, R3 ;  /* 0x00000001ff1b7819 */ /* 0x000fe40000011603 */
[----:B------:R-:W-:-:S04]  /*0db0*/  SEL R26, RZ, 0x1, !P0 ;  /* 0x00000001ff1a7807 */ /* 0x000fc80004000000 */
[----:B------:R-:W-:-:S04]  /*0dc0*/  LOP3.LUT R26, R26, 0x1, R27, 0xf8, !PT ;  /* 0x000000011a1a7812 */ /* 0x000fc800078ef81b */
[----:B------:R-:W-:-:S05]  /*0dd0*/  LOP3.LUT R26, R26, R3, RZ, 0xc0, !PT ;  /* 0x000000031a1a7212 */ /* 0x000fca00078ec0ff */
[----:B------:R-:W-:-:S05]  /*0de0*/  IMAD.IADD R27, R27, 0x1, R26 ;  /* 0x000000011b1b7824 */ /* 0x000fca00078e021a */
[----:B------:R-:W-:Y:S01]  /*0df0*/  LOP3.LUT R0, R27, R0, RZ, 0xfc, !PT ;  /* 0x000000001b007212 */ /* 0x000fe200078efcff */
[----:B------:R-:W-:Y:S06]  /*0e00*/  BRA `(.L_x_12) ;  /* 0x0000000000347947 */ /* 0x000fec0003800000 */
.L_x_11:
[----:B------:R-:W-:-:S04]  /*0e10*/  LOP3.LUT R0, R0, 0x80000000, RZ, 0xc0, !PT ;  /* 0x8000000000007812 */ /* 0x000fc800078ec0ff */
[----:B------:R-:W-:Y:S01]  /*0e20*/  LOP3.LUT R0, R0, 0x7f800000, RZ, 0xfc, !PT ;  /* 0x7f80000000007812 */ /* 0x000fe200078efcff */
[----:B------:R-:W-:Y:S06]  /*0e30*/  BRA `(.L_x_12) ;  /* 0x0000000000287947 */ /* 0x000fec0003800000 */
.L_x_10:
[----:B------:R-:W-:Y:S01]  /*0e40*/  IMAD R0, R26, 0x800000, R0 ;  /* 0x008000001a007824 */ /* 0x000fe200078e0200 */
[----:B------:R-:W-:Y:S06]  /*0e50*/  BRA `(.L_x_12) ;  /* 0x0000000000207947 */ /* 0x000fec0003800000 */
.L_x_9:
[----:B------:R-:W-:-:S04]  /*0e60*/  LOP3.LUT R0, R31, 0x80000000, R30, 0x48, !PT ;  /* 0x800000001f007812 */ /* 0x000fc800078e481e */
[----:B------:R-:W-:Y:S01]  /*0e70*/  LOP3.LUT R0, R0, 0x7f800000, RZ, 0xfc, !PT ;  /* 0x7f80000000007812 */ /* 0x000fe200078efcff */
[----:B------:R-:W-:Y:S06]  /*0e80*/  BRA `(.L_x_12) ;  /* 0x0000000000147947 */ /* 0x000fec0003800000 */
.L_x_8:
[----:B------:R-:W-:Y:S01]  /*0e90*/  LOP3.LUT R0, R31, 0x80000000, R30, 0x48, !PT ;  /* 0x800000001f007812 */ /* 0x000fe200078e481e */
[----:B------:R-:W-:Y:S06]  /*0ea0*/  BRA `(.L_x_12) ;  /* 0x00000000000c7947 */ /* 0x000fec0003800000 */
.L_x_7:
[----:B------:R-:W0:Y:S01]  /*0eb0*/  MUFU.RSQ R0, -QNAN ;  /* 0xffc0000000007908 */ /* 0x000e220000001400 */
[----:B------:R-:W-:Y:S05]  /*0ec0*/  BRA `(.L_x_12) ;  /* 0x0000000000047947 */ /* 0x000fea0003800000 */
.L_x_6:
[----:B------:R-:W-:-:S07]  /*0ed0*/  FADD.FTZ R0, R0, R3 ;  /* 0x0000000300007221 */ /* 0x000fce0000010000 */
.L_x_12:
[----:B------:R-:W-:-:S04]  /*0ee0*/  IMAD.MOV.U32 R29, RZ, RZ, 0x0 ;  /* 0x00000000ff1d7424 */ /* 0x000fc800078e00ff */
[----:B0-----:R-:W-:Y:S05]  /*0ef0*/  RET.REL.NODEC R28 `(_Z13update_sigmasiPcPiS_ffPjS_S0_S1_) ;  /* 0xfffffff01c407950 */ /* 0x001fea0003c3ffff */
.L_x_13:
[----:B------:R-:W-:-:S00]  /*0f00*/  BRA `(.L_x_13) ;  /* 0xfffffffc00fc7947 */ /* 0x000fc0000383ffff */
[----:B------:R-:W-:-:S00]  /*0f10*/  NOP ;  /* 0x0000000000007918 */ /* 0x000fc00000000000 */
        /* <DEDUP_REMOVED lines=14> */
.L_x_17:


//--------------------- .text._Z15preapare_sigmasPcPiS0_S_ --------------------------
	.section	.text._Z15preapare_sigmasPcPiS0_S_,"ax",@progbits
	.align	128
        .global         _Z15preapare_sigmasPcPiS0_S_
        .type           _Z15preapare_sigmasPcPiS0_S_,@function
        .size           _Z15preapare_sigmasPcPiS0_S_,(.L_x_19 - _Z15preapare_sigmasPcPiS0_S_)
        .other          _Z15preapare_sigmasPcPiS0_S_,@"STO_CUDA_ENTRY STV_DEFAULT"
_Z15preapare_sigmasPcPiS0_S_:
.text._Z15preapare_sigmasPcPiS0_S_:
[----:B------:R-:W-:Y:S01]  /*0000*/  LDC R1, c[0x0][0x37c] ;  /* 0x0000df00ff017b82 */ /* 0x000fe20000000800 */
[----:B------:R-:W0:Y:S07]  /*0010*/  S2R R7, SR_TID.X ;  /* 0x0000000000077919 */ /* 0x000e2e0000002100 */
[----:B------:R-:W0:Y:S01]  /*0020*/  S2UR UR4, SR_CTAID.X ;  /* 0x00000000000479c3 */ /* 0x000e220000002500 */
[----:B------:R-:W1:Y:S01]  /*0030*/  LDCU.64 UR6, c[0x0][0x358] ;  /* 0x00006b00ff0677ac */ /* 0x000e620008000a00 */
[----:B------:R-:W2:Y:S06]  /*0040*/  LDCU.64 UR10, c[0x0][0x398] ;  /* 0x00007300ff0a77ac */ /* 0x000eac0008000a00 */
[----:B------:R-:W0:Y:S01]  /*0050*/  LDC R0, c[0x0][0x360] ;  /* 0x0000d800ff007b82 */ /* 0x000e220000000800 */
[----:B------:R-:W3:Y:S07]  /*0060*/  LDCU.64 UR12, c[0x0][0x380] ;  /* 0x00007000ff0c77ac */ /* 0x000eee0008000a00 */
[----:B------:R-:W4:Y:S08]  /*0070*/  LDC.64 R2, c[0x0][0x388] ;  /* 0x0000e200ff027b82 */ /* 0x000f300000000a00 */
[----:B------:R-:W2:Y:S01]  /*0080*/  LDC.64 R4, c[0x0][0x390] ;  /* 0x0000e400ff047b82 */ /* 0x000ea20000000a00 */
[----:B0-----:R-:W-:-:S05]  /*0090*/  IMAD R0, R0, UR4, R7 ;  /* 0x0000000400007c24 */ /* 0x001fca000f8e0207 */
[----:B------:R-:W-:-:S05]  /*00a0*/  SHF.L.U32 R7, R0, 0x6, RZ ;  /* 0x0000000600077819 */ /* 0x000fca00000006ff */
[----:B----4-:R-:W-:-:S05]  /*00b0*/  IMAD.WIDE R2, R7, 0x4, R2 ;  /* 0x0000000407027825 */ /* 0x010fca00078e0202 */
[----:B-1----:R0:W-:Y:S01]  /*00c0*/  STG.E desc[UR6][R2.64], RZ ;  /* 0x000000ff02007986 */ /* 0x0021e2000c101906 */
[----:B--2---:R-:W-:-:S05]  /*00d0*/  IMAD.WIDE R4, R7, 0x4, R4 ;  /* 0x0000000407047825 */ /* 0x004fca00078e0204 */
[----:B------:R0:W-:Y:S04]  /*00e0*/  STG.E desc[UR6][R4.64], RZ ;  /* 0x000000ff04007986 */ /* 0x0001e8000c101906 */
        /* <DEDUP_REMOVED lines=126> */
[----:B------:R0:W5:Y:S01]  /*08d0*/  LDG.E R11, desc[UR6][R2.64+0xfc] ;  /* 0x0000fc06020b7981 */ /* 0x000162000c1e1900 */
[----:B---3--:R-:W-:-:S05]  /*08e0*/  UMOV UR4, URZ ;  /* 0x000000ff00047c82 */ /* 0x008fca0008000000 */
.L_x_14:
[----:B------:R-:W-:Y:S02]  /*08f0*/  ULEA UR5, UP0, UR4, UR12, 0x6 ;  /* 0x0000000c04057291 */ /* 0x000fe4000f8030ff */
[----:B-1----:R-:W-:Y:S01]  /*0900*/  LEA R7, R0, UR4, 0xe ;  /* 0x0000000400077c11 */ /* 0x002fe2000f8e70ff */
[----:B------:R-:W2:Y:S01]  /*0910*/  LDG.E R12, desc[UR6][R2.64] ;  /* 0x00000006020c7981 */ /* 0x000ea2000c1e1900 */
[----:B------:R-:W-:Y:S02]  /*0920*/  UIADD3.X UR8, UPT, UPT, URZ, UR13, URZ, UP0, !UPT ;  /* 0x0000000dff087290 */ /* 0x000fe400087fe4ff */
[C---:B------:R-:W-:Y:S02]  /*0930*/  IADD3 R8, P0, PT, R7.reuse, UR10, RZ ;  /* 0x0000000a07087c10 */ /* 0x040fe4000ff1e0ff */
[----:B------:R-:W-:Y:S02]  /*0940*/  MOV R6, UR5 ;  /* 0x0000000500067c02 */ /* 0x000fe40008000f00 */
[----:B------:R-:W-:-:S02]  /*0950*/  LEA.HI.X.SX32 R9, R7, UR11, 0x1, P0 ;  /* 0x0000000b07097c11 */ /* 0x000fc400080f0eff */
[----:B------:R-:W-:-:S03]  /*0960*/  MOV R7, UR8 ;  /* 0x0000000800077c02 */ /* 0x000fc60008000f00 */
[----:B------:R-:W2:Y:S04]  /*0970*/  LDG.E.S8 R10, desc[UR6][R8.64] ;  /* 0x00000006080a7981 */ /* 0x000ea8000c1e1300 */
[----:B------:R-:W2:Y:S02]  /*0980*/  LDG.E.S8 R13, desc[UR6][R6.64] ;  /* 0x00000006060d7981 */ /* 0x000ea4000c1e1300 */
[----:B--2---:R-:W-:Y:S02]  /*0990*/  IMAD R13, R13, R10, R12 ;  /* 0x0000000a0d0d7224 */ /* 0x004fe400078e020c */
[----:B------:R-:W2:Y:S04]  /*09a0*/  LDG.E R12, desc[UR6][R2.64+0x4] ;  /* 0x00000406020c7981 */ /* 0x000ea8000c1e1900 */
[----:B------:R-:W-:Y:S04]  /*09b0*/  STG.E desc[UR6][R2.64], R13 ;  /* 0x0000000d02007986 */ /* 0x000fe8000c101906 */
[----:B------:R-:W2:Y:S04]  /*09c0*/  LDG.E.S8 R10, desc[UR6][R6.64+0x1] ;  /* 0x00000106060a7981 */ /* 0x000ea8000c1e1300 */
[----:B------:R-:W2:Y:S02]  /*09d0*/  LDG.E.S8 R15, desc[UR6][R8.64] ;  /* 0x00000006080f7981 */ /* 0x000ea4000c1e1300 */
[----:B--2---:R-:W-:-:S02]  /*09e0*/  IMAD R15, R10, R15, R12 ;  /* 0x0000000f0a0f7224 */ /* 0x004fc400078e020c */
[----:B------:R-:W2:Y:S04]  /*09f0*/  LDG.E R12, desc[UR6][R2.64+0x8] ;  /* 0x00000806020c7981 */ /* 0x000ea8000c1e1900 */
[----:B------:R1:W-:Y:S04]  /*0a00*/  STG.E desc[UR6][R2.64+0x4], R15 ;  /* 0x0000040f02007986 */ /* 0x0003e8000c101906 */
        /* <DEDUP_REMOVED lines=11> */
[----:B-1----:R-:W2:Y:S02]  /*0ac0*/  LDG.E.S8 R15, desc[UR6][R8.64] ;  /* 0x00000006080f7981 */ /* 0x002ea4000c1e1300 */
[----:B--2---:R-:W-:-:S02]  /*0ad0*/  IMAD R15, R10, R15, R12 ;  /* 0x0000000f0a0f7224 */ /* 0x004fc400078e020c */
[----:B------:R-:W2:Y:S04]  /*0ae0*/  LDG.E R12, desc[UR6][R2.64+0x14] ;  /* 0x00001406020c7981 */ /* 0x000ea8000c1e1900 */
[----:B------:R1:W-:Y:S04]  /*0af0*/  STG.E desc[UR6][R2.64+0x10], R15 ;  /* 0x0000100f02007986 */ /* 0x0003e8000c101906 */
[----:B------:R-:W2:Y:S04]  /*0b00*/  LDG.E.S8 R10, desc[UR6][R6.64+0x5] ;  /* 0x00000506060a7981 */ /* 0x000ea8000c1e1300 */
[----:B---3--:R-:W2:Y:S02]  /*0b10*/  LDG.E.S8 R17, desc[UR6][R8.64] ;  /* 0x0000000608117981 */ /* 0x008ea4000c1e1300 */
[----:B--2---:R-:W-:-:S02]  /*0b20*/  IMAD R17, R10, R17, R12 ;  /* 0x000000110a117224 */ /* 0x004fc400078e020c */
[----:B------:R-:W2:Y:S04]  /*0b30*/  LDG.E R12, desc[UR6][R2.64+0x18] ;  /* 0x00001806020c7981 */ /* 0x000ea8000c1e1900 */
[----:B------:R3:W-:Y:S04]  /*0b40*/  STG.E desc[UR6][R2.64+0x14], R17 ;  /* 0x0000141102007986 */ /* 0x0007e8000c101906 */
[----:B------:R-:W2:Y:S04]  /*0b50*/  LDG.E.S8 R10, desc[UR6][R6.64+0x6] ;  /* 0x00000606060a7981 */ /* 0x000ea8000c1e1300 */
[----:B----4-:R-:W2:Y:S02]  /*0b60*/  LDG.E.S8 R19, desc[UR6][R8.64] ;  /* 0x0000000608137981 */ /* 0x010ea4000c1e1300 */
        /* <DEDUP_REMOVED lines=280> */
[----:B--2---:R-:W-:-:S05]  /*1cf0*/  IMAD R17, R10, R17, R12 ;  /* 0x000000110a117224 */ /* 0x004fca00078e020c */
[----:B------:R2:W-:Y:S04]  /*1d00*/  STG.E desc[UR6][R2.64+0xf8], R17 ;  /* 0x0000f81102007986 */ /* 0x0005e8000c101906 */
[----:B------:R-:W3:Y:S04]  /*1d10*/  LDG.E.S8 R10, desc[UR6][R6.64+0x3f] ;  /* 0x00003f06060a7981 */ /* 0x000ee8000c1e1300 */
[----:B------:R-:W3:Y:S02]  /*1d20*/  LDG.E.S8 R12, desc[UR6][R8.64] ;  /* 0x00000006080c7981 */ /* 0x000ee4000c1e1300 */
[----:B---3-5:R-:W-:-:S05]  /*1d30*/  IMAD R11, R10, R12, R11 ;  /* 0x0000000c0a0b7224 */ /* 0x028fca00078e020b */
[----:B------:R3:W-:Y:S04]  /*1d40*/  STG.E desc[UR6][R2.64+0xfc], R11 ;  /* 0x0000fc0b02007986 */ /* 0x0007e8000c101906 */
[----:B------:R0:W-:Y:S04]  /*1d50*/  STG.E desc[UR6][R4.64], R13 ;  /* 0x0000000d04007986 */ /* 0x0001e8000c101906 */
[----:B----4-:R-:W4:Y:S04]  /*1d60*/  LDG.E R19, desc[UR6][R2.64+0x4] ;  /* 0x0000040602137981 */ /* 0x010f28000c1e1900 */
[----:B----4-:R-:W-:Y:S04]  /*1d70*/  STG.E desc[UR6][R4.64+0x4], R19 ;  /* 0x0000041304007986 */ /* 0x010fe8000c101906 */
[----:B-1----:R-:W4:Y:S04]  /*1d80*/  LDG.E R15, desc[UR6][R2.64+0x8] ;  /* 0x00000806020f7981 */ /* 0x002f28000c1e1900 */
[----:B----4-:R1:W-:Y:S04]  /*1d90*/  STG.E desc[UR6][R4.64+0x8], R15 ;  /* 0x0000080f04007986 */ /* 0x0103e8000c101906 */
[----:B------:R-:W4:Y:S04]  /*1da0*/  LDG.E R21, desc[UR6][R2.64+0xc] ;  /* 0x00000c0602157981 */ /* 0x000f28000c1e1900 */
[----:B----4-:R-:W-:Y:S04]  /*1db0*/  STG.E desc[UR6][R4.64+0xc], R21 ;  /* 0x00000c1504007986 */ /* 0x010fe8000c101906 */
[----:B--2---:R-:W2:Y:S04]  /*1dc0*/  LDG.E R17, desc[UR6][R2.64+0x10] ;  /* 0x0000100602117981 */ /* 0x004ea8000c1e1900 */
[----:B--2---:R2:W-:Y:S04]  /*1dd0*/  STG.E desc[UR6][R4.64+0x10], R17 ;  /* 0x0000101104007986 */ /* 0x0045e8000c101906 */
[----:B------:R-:W4:Y:S04]  /*1de0*/  LDG.E R23, desc[UR6][R2.64+0x14] ;  /* 0x0000140602177981 */ /* 0x000f28000c1e1900 */
[----:B----4-:R-:W-:Y:S04]  /*1df0*/  STG.E desc[UR6][R4.64+0x14], R23 ;  /* 0x0000141704007986 */ /* 0x010fe8000c101906 */
[----:B---3--:R-:W3:Y:S04]  /*1e00*/  LDG.E R11, desc[UR6][R2.64+0x18] ;  /* 0x00001806020b7981 */ /* 0x008ee8000c1e1900 */
[----:B---3--:R3:W-:Y:S04]  /*1e10*/  STG.E desc[UR6][R4.64+0x18], R11 ;  /* 0x0000180b04007986 */ /* 0x0087e8000c101906 */
[----:B0-----:R-:W4:Y:S04]  /*1e20*/  LDG.E R13, desc[UR6][R2.64+0x1c] ;  /* 0x00001c06020d7981 */ /* 0x001f28000c1e1900 */
[----:B----4-:R0:W-:Y:S04]  /*1e30*/  STG.E desc[UR6][R4.64+0x1c], R13 ;  /* 0x00001c0d04007986 */ /* 0x0101e8000c101906 */
[----:B-1----:R-:W4:Y:S04]  /*1e40*/  LDG.E R15, desc[UR6][R2.64+0x20] ;  /* 0x00002006020f7981 */ /* 0x002f28000c1e1900 */
[----:B----4-:R1:W-:Y:S04]  /*1e50*/  STG.E desc[UR6][R4.64+0x20], R15 ;  /* 0x0000200f04007986 */ /* 0x0103e8000c101906 */
[----:B------:R-:W4:Y:S04]  /*1e60*/  LDG.E R19, desc[UR6][R2.64+0x24] ;  /* 0x0000240602137981 */ /* 0x000f28000c1e1900 */
[----:B----4-:R4:W-:Y:S04]  /*1e70*/  STG.E desc[UR6][R4.64+0x24], R19 ;  /* 0x0000241304007986 */ /* 0x0109e8000c101906 */
[----:B--2---:R-:W2:Y:S04]  /*1e80*/  LDG.E R17, desc[UR6][R2.64+0x28] ;  /* 0x0000280602117981 */ /* 0x004ea8000c1e1900 */
[----:B--2---:R2:W-:Y:S04]  /*1e90*/  STG.E desc[UR6][R4.64+0x28], R17 ;  /* 0x0000281104007986 */ /* 0x0045e8000c101906 */
[----:B------:R-:W3:Y:S04]  /*1ea0*/  LDG.E R21, desc[UR6][R2.64+0x2c] ;  /* 0x00002c0602157981 */ /* 0x000ee8000c1e1900 */
[----:B---3--:R3:W-:Y:S04]  /*1eb0*/  STG.E desc[UR6][R4.64+0x2c], R21 ;  /* 0x00002c1504007986 */ /* 0x0087e8000c101906 */
[----:B------:R-:W4:Y:S04]  /*1ec0*/  LDG.E R11, desc[UR6][R2.64+0x30] ;  /* 0x00003006020b7981 */ /* 0x000f28000c1e1900 */
[----:B----4-:R4:W-:Y:S04]  /*1ed0*/  STG.E desc[UR6][R4.64+0x30], R11 ;  /* 0x0000300b04007986 */ /* 0x0109e8000c101906 */
[----:B0-----:R-:W2:Y:S04]  /*1ee0*/  LDG.E R13, desc[UR6][R2.64+0x34] ;  /* 0x00003406020d7981 */ /* 0x001ea8000c1e1900 */
[----:B--2---:R0:W-:Y:S04]  /*1ef0*/  STG.E desc[UR6][R4.64+0x34], R13 ;  /* 0x0000340d04007986 */ /* 0x0041e8000c101906 */
[----:B-1----:R-:W2:Y:S04]  /*1f00*/  LDG.E R15, desc[UR6][R2.64+0x38] ;  /* 0x00003806020f7981 */ /* 0x002ea8000c1e1900 */
[----:B--2---:R1:W-:Y:S04]  /*1f10*/  STG.E desc[UR6][R4.64+0x38], R15 ;  /* 0x0000380f04007986 */ /* 0x0043e8000c101906 */
[----:B------:R-:W2:Y:S04]  /*1f20*/  LDG.E R19, desc[UR6][R2.64+0x3c] ;  /* 0x00003c0602137981 */ /* 0x000ea8000c1e1900 */
[----:B--2---:R2:W-:Y:S04]  /*1f30*/  STG.E desc[UR6][R4.64+0x3c], R19 ;  /* 0x00003c1304007986 */ /* 0x0045e8000c101906 */
[----:B------:R-:W3:Y:S04]  /*1f40*/  LDG.E R17, desc[UR6][R2.64+0x40] ;  /* 0x0000400602117981 */ /* 0x000ee8000c1e1900 */
[----:B---3--:R3:W-:Y:S04]  /*1f50*/  STG.E desc[UR6][R4.64+0x40], R17 ;  /* 0x0000401104007986 */ /* 0x0087e8000c101906 */
[----:B------:R-:W4:Y:S04]  /*1f60*/  LDG.E R21, desc[UR6][R2.64+0x44] ;  /* 0x0000440602157981 */ /* 0x000f28000c1e1900 */
[----:B----4-:R4:W-:Y:S04]  /*1f70*/  STG.E desc[UR6][R4.64+0x44], R21 ;  /* 0x0000441504007986 */ /* 0x0109e8000c101906 */
[----:B------:R-:W2:Y:S04]  /*1f80*/  LDG.E R11, desc[UR6][R2.64+0x48] ;  /* 0x00004806020b7981 */ /* 0x000ea8000c1e1900 */
[----:B--2---:R2:W-:Y:S04]  /*1f90*/  STG.E desc[UR6][R4.64+0x48], R11 ;  /* 0x0000480b04007986 */ /* 0x0045e8000c101906 */
[----:B0-----:R-:W3:Y:S04]  /*1fa0*/  LDG.E R13, desc[UR6][R2.64+0x4c] ;  /* 0x00004c06020d7981 */ /* 0x001ee8000c1e1900 */
[----:B---3--:R0:W-:Y:S04]  /*1fb0*/  STG.E desc[UR6][R4.64+0x4c], R13 ;  /* 0x00004c0d04007986 */ /* 0x0081e8000c101906 */
[----:B-1----:R-:W3:Y:S04]  /*1fc0*/  LDG.E R15, desc[UR6][R2.64+0x50] ;  /* 0x00005006020f7981 */ /* 0x002ee8000c1e1900 */
[----:B---3--:R1:W-:Y:S04]  /*1fd0*/  STG.E desc[UR6][R4.64+0x50], R15 ;  /* 0x0000500f04007986 */ /* 0x0083e8000c101906 */
[----:B------:R-:W3:Y:S04]  /*1fe0*/  LDG.E R19, desc[UR6][R2.64+0x54] ;  /* 0x0000540602137981 */ /* 0x000ee8000c1e1900 */
[----:B---3--:R3:W-:Y:S04]  /*1ff0*/  STG.E desc[UR6][R4.64+0x54], R19 ;  /* 0x0000541304007986 */ /* 0x0087e8000c101906 */
[----:B------:R-:W4:Y:S04]  /*2000*/  LDG.E R17, desc[UR6][R2.64+0x58] ;  /* 0x0000580602117981 */ /* 0x000f28000c1e1900 */
[----:B----4-:R4:W-:Y:S04]  /*2010*/  STG.E desc[UR6][R4.64+0x58], R17 ;  /* 0x0000581104007986 */ /* 0x0109e8000c101906 */
[----:B------:R-:W2:Y:S04]  /*2020*/  LDG.E R21, desc[UR6][R2.64+0x5c] ;  /* 0x00005c0602157981 */ /* 0x000ea8000c1e1900 */
[----:B--2---:R2:W-:Y:S04]  /*2030*/  STG.E desc[UR6][R4.64+0x5c], R21 ;  /* 0x00005c1504007986 */ /* 0x0045e8000c101906 */
[----:B------:R-:W3:Y:S04]  /*2040*/  LDG.E R11, desc[UR6][R2.64+0x60] ;  /* 0x00006006020b7981 */ /* 0x000ee8000c1e1900 */
[----:B---3--:R3:W-:Y:S04]  /*2050*/  STG.E desc[UR6][R4.64+0x60], R11 ;  /* 0x0000600b04007986 */ /* 0x0087e8000c101906 */
[----:B0-----:R-:W4:Y:S04]  /*2060*/  LDG.E R13, desc[UR6][R2.64+0x64] ;  /* 0x00006406020d7981 */ /* 0x001f28000c1e1900 */
[----:B----4-:R0:W-:Y:S04]  /*2070*/  STG.E desc[UR6][R4.64+0x64], R13 ;  /* 0x0000640d04007986 */ /* 0x0101e8000c101906 */
[----:B-1----:R-:W4:Y:S04]  /*2080*/  LDG.E R15, desc[UR6][R2.64+0x68] ;  /* 0x00006806020f7981 */ /* 0x002f28000c1e1900 */
[----:B----4-:R1:W-:Y:S04]  /*2090*/  STG.E desc[UR6][R4.64+0x68], R15 ;  /* 0x0000680f04007986 */ /* 0x0103e8000c101906 */
[----:B------:R-:W4:Y:S04]  /*20a0*/  LDG.E R19, desc[UR6][R2.64+0x6c] ;  /* 0x00006c0602137981 */ /* 0x000f28000c1e1900 */
[----:B----4-:R4:W-:Y:S04]  /*20b0*/  STG.E desc[UR6][R4.64+0x6c], R19 ;  /* 0x00006c1304007986 */ /* 0x0109e8000c101906 */
[----:B------:R-:W2:Y:S04]  /*20c0*/  LDG.E R17, desc[UR6][R2.64+0x70] ;  /* 0x0000700602117981 */ /* 0x000ea8000c1e1900 */
        /* <DEDUP_REMOVED lines=52> */
[----:B--2---:R-:W-:Y:S04]  /*2410*/  STG.E desc[UR6][R4.64+0xd8], R11 ;  /* 0x0000d80b04007986 */ /* 0x004fe8000c101906 */
[----:B0-----:R-:W2:Y:S04]  /*2420*/  LDG.E R13, desc[UR6][R2.64+0xdc] ;  /* 0x0000dc06020d7981 */ /* 0x001ea8000c1e1900 */
[----:B--2---:R-:W-:Y:S04]  /*2430*/  STG.E desc[UR6][R4.64+0xdc], R13 ;  /* 0x0000dc0d04007986 */ /* 0x004fe8000c101906 */
[----:B-1----:R-:W2:Y:S04]  /*2440*/  LDG.E R15, desc[UR6][R2.64+0xe0] ;  /* 0x0000e006020f7981 */ /* 0x002ea8000c1e1900 */
[----:B--2---:R0:W-:Y:S04]  /*2450*/  STG.E desc[UR6][R4.64+0xe0], R15 ;  /* 0x0000e00f04007986 */ /* 0x0041e8000c101906 */
[----:B------:R-:W2:Y:S04]  /*2460*/  LDG.E R19, desc[UR6][R2.64+0xe4] ;  /* 0x0000e40602137981 */ /* 0x000ea8000c1e1900 */
[----:B--2---:R-:W-:Y:S04]  /*2470*/  STG.E desc[UR6][R4.64+0xe4], R19 ;  /* 0x0000e41304007986 */ /* 0x004fe8000c101906 */
[----:B---3--:R-:W2:Y:S04]  /*2480*/  LDG.E R17, desc[UR6][R2.64+0xe8] ;  /* 0x0000e80602117981 */ /* 0x008ea8000c1e1900 */
[----:B--2---:R1:W-:Y:S04]  /*2490*/  STG.E desc[UR6][R4.64+0xe8], R17 ;  /* 0x0000e81104007986 */ /* 0x0043e8000c101906 */
[----:B----4-:R-:W2:Y:S04]  /*24a0*/  LDG.E R21, desc[UR6][R2.64+0xec] ;  /* 0x0000ec0602157981 */ /* 0x010ea8000c1e1900 */
[----:B--2---:R-:W-:Y:S04]  /*24b0*/  STG.E desc[UR6][R4.64+0xec], R21 ;  /* 0x0000ec1504007986 */ /* 0x004fe8000c101906 */
[----:B------:R-:W2:Y:S04]  /*24c0*/  LDG.E R23, desc[UR6][R2.64+0xf0] ;  /* 0x0000f00602177981 */ /* 0x000ea8000c1e1900 */
[----:B--2---:R-:W-:Y:S04]  /*24d0*/  STG.E desc[UR6][R4.64+0xf0], R23 ;  /* 0x0000f01704007986 */ /* 0x004fe8000c101906 */
[----:B------:R-:W2:Y:S04]  /*24e0*/  LDG.E R25, desc[UR6][R2.64+0xf4] ;  /* 0x0000f40602197981 */ /* 0x000ea8000c1e1900 */
[----:B--2---:R-:W-:Y:S04]  /*24f0*/  STG.E desc[UR6][R4.64+0xf4], R25 ;  /* 0x0000f41904007986 */ /* 0x004fe8000c101906 */
[----:B0-----:R-:W2:Y:S04]  /*2500*/  LDG.E R15, desc[UR6][R2.64+0xf8] ;  /* 0x0000f806020f7981 */ /* 0x001ea8000c1e1900 */
[----:B--2---:R0:W-:Y:S04]  /*2510*/  STG.E desc[UR6][R4.64+0xf8], R15 ;  /* 0x0000f80f04007986 */ /* 0x0041e8000c101906 */
[----:B------:R-:W2:Y:S04]  /*2520*/  LDG.E R11, desc[UR6][R2.64+0xfc] ;  /* 0x0000fc06020b7981 */ /* 0x000ea8000c1e1900 */
[----:B--2---:R-:W-:Y:S04]  /*2530*/  STG.E desc[UR6][R4.64+0xfc], R11 ;  /* 0x0000fc0b04007986 */ /* 0x004fe8000c101906 */
[----:B------:R-:W2:Y:S04]  /*2540*/  LDG.E.S8 R13, desc[UR6][R6.64+0x40] ;  /* 0x00004006060d7981 */ /* 0x000ea8000c1e1300 */
[----:B------:R-:W2:Y:S04]  /*2550*/  LDG.E.S8 R10, desc[UR6][R8.64+0x1] ;  /* 0x00000106080a7981 */ /* 0x000ea8000c1e1300 */
[----:B------:R-:W2:Y:S02]  /*2560*/  LDG.E R12, desc[UR6][R2.64] ;  /* 0x00000006020c7981 */ /* 0x000ea4000c1e1900 */
[----:B--2---:R-:W-:-:S02]  /*2570*/  IMAD R13, R13, R10, R12 ;  /* 0x0000000a0d0d7224 */ /* 0x004fc400078e020c */
[----:B------:R-:W2:Y:S04]  /*2580*/  LDG.E R12, desc[UR6][R2.64+0x4] ;  /* 0x00000406020c7981 */ /* 0x000ea8000c1e1900 */
[----:B------:R-:W-:Y:S04]  /*2590*/  STG.E desc[UR6][R2.64], R13 ;  /* 0x0000000d02007986 */ /* 0x000fe8000c101906 */
[----:B------:R-:W2:Y:S04]  /*25a0*/  LDG.E.S8 R10, desc[UR6][R6.64+0x41] ;  /* 0x00004106060a7981 */ /* 0x000ea8000c1e1300 */
[----:B-1----:R-:W2:Y:S02]  /*25b0*/  LDG.E.S8 R17, desc[UR6][R8.64+0x1] ;  /* 0x0000010608117981 */ /* 0x002ea4000c1e1300 */
[----:B--2---:R-:W-:-:S02]  /*25c0*/  IMAD R17, R10, R17, R12 ;  /* 0x000000110a117224 */ /* 0x004fc400078e020c */
[----:B------:R-:W2:Y:S04]  /*25d0*/  LDG.E R12, desc[UR6][R2.64+0x8] ;  /* 0x00000806020c7981 */ /* 0x000ea8000c1e1900 */
[----:B------:R1:W-:Y:S04]  /*25e0*/  STG.E desc[UR6][R2.64+0x4], R17 ;  /* 0x0000041102007986 */ /* 0x0003e8000c101906 */
[----:B------:R-:W2:Y:S04]  /*25f0*/  LDG.E.S8 R10, desc[UR6][R6.64+0x42] ;  /* 0x00004206060a7981 */ /* 0x000ea8000c1e1300 */
[----:B0-----:R-:W2:Y:S02]  /*2600*/  LDG.E.S8 R15, desc[UR6][R8.64+0x1] ;  /* 0x00000106080f7981 */ /* 0x001ea4000c1e1300 */
        /* <DEDUP_REMOVED lines=300> */
[----:B--2---:R-:W-:-:S05]  /*38d0*/  IMAD R15, R10, R15, R12 ;  /* 0x0000000f0a0f7224 */ /* 0x004fca00078e020c */
[----:B------:R0:W-:Y:S04]  /*38e0*/  STG.E desc[UR6][R2.64+0xf8], R15 ;  /* 0x0000f80f02007986 */ /* 0x0001e8000c101906 */
[----:B------:R-:W2:Y:S04]  /*38f0*/  LDG.E.S8 R10, desc[UR6][R6.64+0x7f] ;  /* 0x00007f06060a7981 */ /* 0x000ea8000c1e1300 */
[----:B------:R-:W2:Y:S02]  /*3900*/  LDG.E.S8 R12, desc[UR6][R8.64+0x1] ;  /* 0x00000106080c7981 */ /* 0x000ea4000c1e1300 */
[----:B--2---:R-:W-:-:S05]  /*3910*/  IMAD R11, R10, R12, R11 ;  /* 0x0000000c0a0b7224 */ /* 0x004fca00078e020b */
[----:B------:R2:W-:Y:S04]  /*3920*/  STG.E desc[UR6][R2.64+0xfc], R11 ;  /* 0x0000fc0b02007986 */ /* 0x0005e8000c101906 */
[----:B------:R4:W-:Y:S04]  /*3930*/  STG.E desc[UR6][R4.64], R13 ;  /* 0x0000000d04007986 */ /* 0x0009e8000c101906 */
[----:B---3--:R-:W3:Y:S04]  /*3940*/  LDG.E R19, desc[UR6][R2.64+0x4] ;  /* 0x0000040602137981 */ /* 0x008ee8000c1e1900 */
[----:B---3--:R-:W-:Y:S04]  /*3950*/  STG.E desc[UR6][R4.64+0x4], R19 ;  /* 0x0000041304007986 */ /* 0x008fe8000c101906 */
[----:B-1----:R-:W3:Y:S04]  /*3960*/  LDG.E R17, desc[UR6][R2.64+0x8] ;  /* 0x0000080602117981 */ /* 0x002ee8000c1e1900 */
[----:B---3--:R1:W-:Y:S04]  /*3970*/  STG.E desc[UR6][R4.64+0x8], R17 ;  /* 0x0000081104007986 */ /* 0x0083e8000c101906 */
[----:B------:R-:W3:Y:S04]  /*3980*/  LDG.E R21, desc[UR6][R2.64+0xc] ;  /* 0x00000c0602157981 */ /* 0x000ee8000c1e1900 */
[----:B---3--:R-:W-:Y:S04]  /*3990*/  STG.E desc[UR6][R4.64+0xc], R21 ;  /* 0x00000c1504007986 */ /* 0x008fe8000c101906 */
[----:B0-----:R-:W3:Y:S04]  /*39a0*/  LDG.E R15, desc[UR6][R2.64+0x10] ;  /* 0x00001006020f7981 */ /* 0x001ee8000c1e1900 */
[----:B---3--:R0:W-:Y:S04]  /*39b0*/  STG.E desc[UR6][R4.64+0x10], R15 ;  /* 0x0000100f04007986 */ /* 0x0081e8000c101906 */
[----:B------:R-:W3:Y:S04]  /*39c0*/  LDG.E R23, desc[UR6][R2.64+0x14] ;  /* 0x0000140602177981 */ /* 0x000ee8000c1e1900 */
[----:B---3--:R-:W-:Y:S04]  /*39d0*/  STG.E desc[UR6][R4.64+0x14], R23 ;  /* 0x0000141704007986 */ /* 0x008fe8000c101906 */
[----:B--2---:R-:W2:Y:S04]  /*39e0*/  LDG.E R11, desc[UR6][R2.64+0x18] ;  /* 0x00001806020b7981 */ /* 0x004ea8000c1e1900 */
[----:B--2---:R2:W-:Y:S04]  /*39f0*/  STG.E desc[UR6][R4.64+0x18], R11 ;  /* 0x0000180b04007986 */ /* 0x0045e8000c101906 */
[----:B----4-:R-:W3:Y:S04]  /*3a00*/  LDG.E R13, desc[UR6][R2.64+0x1c] ;  /* 0x00001c06020d7981 */ /* 0x010ee8000c1e1900 */
[----:B---3--:R3:W-:Y:S04]  /*3a10*/  STG.E desc[UR6][R4.64+0x1c], R13 ;  /* 0x00001c0d04007986 */ /* 0x0087e8000c101906 */
[----:B-1----:R-:W4:Y:S04]  /*3a20*/  LDG.E R17, desc[UR6][R2.64+0x20] ;  /* 0x0000200602117981 */ /* 0x002f28000c1e1900 */
[----:B----4-:R1:W-:Y:S04]  /*3a30*/  STG.E desc[UR6][R4.64+0x20], R17 ;  /* 0x0000201104007986 */ /* 0x0103e8000c101906 */
[----:B------:R-:W4:Y:S04]  /*3a40*/  LDG.E R19, desc[UR6][R2.64+0x24] ;  /* 0x0000240602137981 */ /* 0x000f28000c1e1900 */
[----:B----4-:R4:W-:Y:S04]  /*3a50*/  STG.E desc[UR6][R4.64+0x24], R19 ;  /* 0x0000241304007986 */ /* 0x0109e8000c101906 */
[----:B0-----:R-:W2:Y:S04]  /*3a60*/  LDG.E R15, desc[UR6][R2.64+0x28] ;  /* 0x00002806020f7981 */ /* 0x001ea8000c1e1900 */
[----:B--2---:R0:W-:Y:S04]  /*3a70*/  STG.E desc[UR6][R4.64+0x28], R15 ;  /* 0x0000280f04007986 */ /* 0x0041e8000c101906 */
[----:B------:R-:W2:Y:S04]  /*3a80*/  LDG.E R21, desc[UR6][R2.64+0x2c] ;  /* 0x00002c0602157981 */ /* 0x000ea8000c1e1900 */
[----:B--2---:R2:W-:Y:S04]  /*3a90*/  STG.E desc[UR6][R4.64+0x2c], R21 ;  /* 0x00002c1504007986 */ /* 0x0045e8000c101906 */
[----:B------:R-:W3:Y:S04]  /*3aa0*/  LDG.E R11, desc[UR6][R2.64+0x30] ;  /* 0x00003006020b7981 */ /* 0x000ee8000c1e1900 */
[----:B---3--:R3:W-:Y:S04]  /*3ab0*/  STG.E desc[UR6][R4.64+0x30], R11 ;  /* 0x0000300b04007986 */ /* 0x0087e8000c101906 */
[----:B------:R-:W4:Y:S04]  /*3ac0*/  LDG.E R13, desc[UR6][R2.64+0x34] ;  /* 0x00003406020d7981 */ /* 0x000f28000c1e1900 */
[----:B----4-:R4:W-:Y:S04]  /*3ad0*/  STG.E desc[UR6][R4.64+0x34], R13 ;  /* 0x0000340d04007986 */ /* 0x0109e8000c101906 */
[----:B-1----:R-:W2:Y:S04]  /*3ae0*/  LDG.E R17, desc[UR6][R2.64+0x38] ;  /* 0x0000380602117981 */ /* 0x002ea8000c1e1900 */
[----:B--2---:R1:W-:Y:S04]  /*3af0*/  STG.E desc[UR6][R4.64+0x38], R17 ;  /* 0x0000381104007986 */ /* 0x0043e8000c101906 */
[----:B------:R-:W2:Y:S04]  /*3b00*/  LDG.E R19, desc[UR6][R2.64+0x3c] ;  /* 0x00003c0602137981 */ /* 0x000ea8000c1e1900 */
[----:B--2---:R2:W-:Y:S04]  /*3b10*/  STG.E desc[UR6][R4.64+0x3c], R19 ;  /* 0x00003c1304007986 */ /* 0x0045e8000c101906 */
[----:B0-----:R-:W3:Y:S04]  /*3b20*/  LDG.E R15, desc[UR6][R2.64+0x40] ;  /* 0x00004006020f7981 */ /* 0x001ee8000c1e1900 */
[----:B---3--:R0:W-:Y:S04]  /*3b30*/  STG.E desc[UR6][R4.64+0x40], R15 ;  /* 0x0000400f04007986 */ /* 0x0081e8000c101906 */
[----:B------:R-:W3:Y:S04]  /*3b40*/  LDG.E R21, desc[UR6][R2.64+0x44] ;  /* 0x0000440602157981 */ /* 0x000ee8000c1e1900 */
[----:B---3--:R3:W-:Y:S04]  /*3b50*/  STG.E desc[UR6][R4.64+0x44], R21 ;  /* 0x0000441504007986 */ /* 0x0087e8000c101906 */
[----:B------:R-:W4:Y:S04]  /*3b60*/  LDG.E R11, desc[UR6][R2.64+0x48] ;  /* 0x00004806020b7981 */ /* 0x000f28000c1e1900 */
[----:B----4-:R4:W-:Y:S04]  /*3b70*/  STG.E desc[UR6][R4.64+0x48], R11 ;  /* 0x0000480b04007986 */ /* 0x0109e8000c101906 */
[----:B------:R-:W2:Y:S04]  /*3b80*/  LDG.E R13, desc[UR6][R2.64+0x4c] ;  /* 0x00004c06020d7981 */ /* 0x000ea8000c1e1900 */
[----:B--2---:R2:W-:Y:S04]  /*3b90*/  STG.E desc[UR6][R4.64+0x4c], R13 ;  /* 0x00004c0d04007986 */ /* 0x0045e8000c101906 */
[----:B-1----:R-:W3:Y:S04]  /*3ba0*/  LDG.E R17, desc[UR6][R2.64+0x50] ;  /* 0x0000500602117981 */ /* 0x002ee8000c1e1900 */
[----:B---3--:R1:W-:Y:S04]  /*3bb0*/  STG.E desc[UR6][R4.64+0x50], R17 ;  /* 0x0000501104007986 */ /* 0x0083e8000c101906 */
[----:B------:R-:W3:Y:S04]  /*3bc0*/  LDG.E R19, desc[UR6][R2.64+0x54] ;  /* 0x0000540602137981 */ /* 0x000ee8000c1e1900 */
[----:B---3--:R3:W-:Y:S04]  /*3bd0*/  STG.E desc[UR6][R4.64+0x54], R19 ;  /* 0x0000541304007986 */ /* 0x0087e8000c101906 */
[----:B0-----:R-:W4:Y:S04]  /*3be0*/  LDG.E R15, desc[UR6][R2.64+0x58] ;  /* 0x00005806020f7981 */ /* 0x001f28000c1e1900 */
[----:B----4-:R0:W-:Y:S04]  /*3bf0*/  STG.E desc[UR6][R4.64+0x58], R15 ;  /* 0x0000580f04007986 */ /* 0x0101e8000c101906 */
[----:B------:R-:W4:Y:S04]  /*3c00*/  LDG.E R21, desc[UR6][R2.64+0x5c] ;  /* 0x00005c0602157981 */ /* 0x000f28000c1e1900 */
[----:B----4-:R4:W-:Y:S04]  /*3c10*/  STG.E desc[UR6][R4.64+0x5c], R21 ;  /* 0x00005c1504007986 */ /* 0x0109e8000c101906 */
[----:B------:R-:W2:Y:S04]  /*3c20*/  LDG.E R11, desc[UR6][R2.64+0x60] ;  /* 0x00006006020b7981 */ /* 0x000ea8000c1e1900 */
[----:B--2---:R2:W-:Y:S04]  /*3c30*/  STG.E desc[UR6][R4.64+0x60], R11 ;  /* 0x0000600b04007986 */ /* 0x0045e8000c101906 */
[----:B------:R-:W3:Y:S04]  /*3c40*/  LDG.E R13, desc[UR6][R2.64+0x64] ;  /* 0x00006406020d7981 */ /* 0x000ee8000c1e1900 */
        /* <DEDUP_REMOVED lines=58> */
[----:B----4-:R-:W-:Y:S04]  /*3ff0*/  STG.E desc[UR6][R4.64+0xd8], R11 ;  /* 0x0000d80b04007986 */ /* 0x010fe8000c101906 */
[----:B------:R-:W4:Y:S04]  /*4000*/  LDG.E R13, desc[UR6][R2.64+0xdc] ;  /* 0x0000dc06020d7981 */ /* 0x000f28000c1e1900 */
[----:B----4-:R-:W-:Y:S04]  /*4010*/  STG.E desc[UR6][R4.64+0xdc], R13 ;  /* 0x0000dc0d04007986 */ /* 0x010fe8000c101906 */
[----:B-1----:R-:W4:Y:S04]  /*4020*/  LDG.E R17, desc[UR6][R2.64+0xe0] ;  /* 0x0000e00602117981 */ /* 0x002f28000c1e1900 */
[----:B----4-:R1:W-:Y:S04]  /*4030*/  STG.E desc[UR6][R4.64+0xe0], R17 ;  /* 0x0000e01104007986 */ /* 0x0103e8000c101906 */
[----:B--2---:R-:W2:Y:S04]  /*4040*/  LDG.E R19, desc[UR6][R2.64+0xe4] ;  /* 0x0000e40602137981 */ /* 0x004ea8000c1e1900 */
[----:B--2---:R-:W-:Y:S04]  /*4050*/  STG.E desc[UR6][R4.64+0xe4], R19 ;  /* 0x0000e41304007986 */ /* 0x004fe8000c101906 */
[----:B0-----:R-:W2:Y:S04]  /*4060*/  LDG.E R15, desc[UR6][R2.64+0xe8] ;  /* 0x0000e806020f7981 */ /* 0x001ea8000c1e1900 */
[----:B--2---:R0:W-:Y:S04]  /*4070*/  STG.E desc[UR6][R4.64+0xe8], R15 ;  /* 0x0000e80f04007986 */ /* 0x0041e8000c101906 */
[----:B---3--:R-:W2:Y:S04]  /*4080*/  LDG.E R21, desc[UR6][R2.64+0xec] ;  /* 0x0000ec0602157981 */ /* 0x008ea8000c1e1900 */
[----:B--2---:R-:W-:Y:S04]  /*4090*/  STG.E desc[UR6][R4.64+0xec], R21 ;  /* 0x0000ec1504007986 */ /* 0x004fe8000c101906 */
[----:B------:R-:W2:Y:S04]  /*40a0*/  LDG.E R23, desc[UR6][R2.64+0xf0] ;  /* 0x0000f00602177981 */ /* 0x000ea8000c1e1900 */
[----:B--2---:R-:W-:Y:S04]  /*40b0*/  STG.E desc[UR6][R4.64+0xf0], R23 ;  /* 0x0000f01704007986 */ /* 0x004fe8000c101906 */
[----:B------:R-:W2:Y:S04]  /*40c0*/  LDG.E R25, desc[UR6][R2.64+0xf4] ;  /* 0x0000f40602197981 */ /* 0x000ea8000c1e1900 */
[----:B--2---:R-:W-:Y:S04]  /*40d0*/  STG.E desc[UR6][R4.64+0xf4], R25 ;  /* 0x0000f41904007986 */ /* 0x004fe8000c101906 */
[----:B-1----:R-:W2:Y:S04]  /*40e0*/  LDG.E R17, desc[UR6][R2.64+0xf8] ;  /* 0x0000f80602117981 */ /* 0x002ea8000c1e1900 */
        /* <DEDUP_REMOVED lines=10> */
[----:B0-----:R-:W2:Y:S02]  /*4190*/  LDG.E.S8 R15, desc[UR6][R8.64+0x2] ;  /* 0x00000206080f7981 */ /* 0x001ea4000c1e1300 */
        /* <DEDUP_REMOVED lines=314> */
[----:B0-----:R-:W3:Y:S04]  /*5540*/  LDG.E R15, desc[UR6][R2.64+0x8] ;  /* 0x00000806020f7981 */ /* 0x001ee8000c1e1900 */
[----:B---3--:R0:W-:Y:S04]  /*5550*/  STG.E desc[UR6][R4.64+0x8], R15 ;  /* 0x0000080f04007986 */ /* 0x0081e8000c101906 */
[----:B------:R-:W3:Y:S04]  /*5560*/  LDG.E R21, desc[UR6][R2.64+0xc] ;  /* 0x00000c0602157981 */ /* 0x000ee8000c1e1900 */
[----:B---3--:R-:W-:Y:S04]  /*5570*/  STG.E desc[UR6][R4.64+0xc], R21 ;  /* 0x00000c1504007986 */ /* 0x008fe8000c101906 */
[----:B-1----:R-:W3:Y:S04]  /*5580*/  LDG.E R17, desc[UR6][R2.64+0x10] ;  /* 0x0000100602117981 */ /* 0x002ee8000c1e1900 */
[----:B---3--:R1:W-:Y:S04]  /*5590*/  STG.E desc[UR6][R4.64+0x10], R17 ;  /* 0x0000101104007986 */ /* 0x0083e8000c101906 */
[----:B------:R-:W3:Y:S04]  /*55a0*/  LDG.E R23, desc[UR6][R2.64+0x14] ;  /* 0x0000140602177981 */ /* 0x000ee8000c1e1900 */
[----:B---3--:R-:W-:Y:S04]  /*55b0*/  STG.E desc[UR6][R4.64+0x14], R23 ;  /* 0x0000141704007986 */ /* 0x008fe8000c101906 */
[----:B--2---:R-:W2:Y:S04]  /*55c0*/  LDG.E R11, desc[UR6][R2.64+0x18] ;  /* 0x00001806020b7981 */ /* 0x004ea8000c1e1900 */
[----:B--2---:R2:W-:Y:S04]  /*55d0*/  STG.E desc[UR6][R4.64+0x18], R11 ;  /* 0x0000180b04007986 */ /* 0x0045e8000c101906 */
[----:B----4-:R-:W3:Y:S04]  /*55e0*/  LDG.E R13, desc[UR6][R2.64+0x1c] ;  /* 0x00001c06020d7981 */ /* 0x010ee8000c1e1900 */
[----:B---3--:R3:W-:Y:S04]  /*55f0*/  STG.E desc[UR6][R4.64+0x1c], R13 ;  /* 0x00001c0d04007986 */ /* 0x0087e8000c101906 */
[----:B0-----:R-:W4:Y:S04]  /*5600*/  LDG.E R15, desc[UR6][R2.64+0x20] ;  /* 0x00002006020f7981 */ /* 0x001f28000c1e1900 */
[----:B----4-:R0:W-:Y:S04]  /*5610*/  STG.E desc[UR6][R4.64+0x20], R15 ;  /* 0x0000200f04007986 */ /* 0x0101e8000c101906 */
[----:B------:R-:W4:Y:S04]  /*5620*/  LDG.E R19, desc[UR6][R2.64+0x24] ;  /* 0x0000240602137981 */ /* 0x000f28000c1e1900 */
[----:B----4-:R4:W-:Y:S04]  /*5630*/  STG.E desc[UR6][R4.64+0x24], R19 ;  /* 0x0000241304007986 */ /* 0x0109e8000c101906 */
        /* <DEDUP_REMOVED lines=10> */
[----:B------:R-:W2:Y:S04]  /*56e0*/  LDG.E R19, desc[UR6][R2.64+0x3c] ;  /* 0x00003c0602137981 */ /* 0x000ea8000c1e1900 */
[----:B--2---:R2:W-:Y:S04]  /*56f0*/  STG.E desc[UR6][R4.64+0x3c], R19 ;  /* 0x00003c1304007986 */ /* 0x0045e8000c101906 */
        /* <DEDUP_REMOVED lines=10> */
[----:B------:R-:W3:Y:S04]  /*57a0*/  LDG.E R19, desc[UR6][R2.64+0x54] ;  /* 0x0000540602137981 */ /* 0x000ee8000c1e1900 */
[----:B---3--:R3:W-:Y:S04]  /*57b0*/  STG.E desc[UR6][R4.64+0x54], R19 ;  /* 0x0000541304007986 */ /* 0x0087e8000c101906 */
        /* <DEDUP_REMOVED lines=65> */
[----:B----4-:R-:W-:Y:S04]  /*5bd0*/  STG.E desc[UR6][R4.64+0xd8], R11 ;  /* 0x0000d80b04007986 */ /* 0x010fe8000c101906 */
[----:B------:R-:W4:Y:S04]  /*5be0*/  LDG.E R13, desc[UR6][R2.64+0xdc] ;  /* 0x0000dc06020d7981 */ /* 0x000f28000c1e1900 */
[----:B----4-:R-:W-:Y:S04]  /*5bf0*/  STG.E desc[UR6][R4.64+0xdc], R13 ;  /* 0x0000dc0d04007986 */ /* 0x010fe8000c101906 */
[----:B0-----:R-:W4:Y:S04]  /*5c00*/  LDG.E R15, desc[UR6][R2.64+0xe0] ;  /* 0x0000e006020f7981 */ /* 0x001f28000c1e1900 */
[----:B----4-:R0:W-:Y:S04]  /*5c10*/  STG.E desc[UR6][R4.64+0xe0], R15 ;  /* 0x0000e00f04007986 */ /* 0x0101e8000c101906 */
[----:B--2---:R-:W2:Y:S04]  /*5c20*/  LDG.E R19, desc[UR6][R2.64+0xe4] ;  /* 0x0000e40602137981 */ /* 0x004ea8000c1e1900 */
[----:B--2---:R-:W-:Y:S04]  /*5c30*/  STG.E desc[UR6][R4.64+0xe4], R19 ;  /* 0x0000e41304007986 */ /* 0x004fe8000c101906 */
[----:B-1----:R-:W2:Y:S04]  /*5c40*/  LDG.E R17, desc[UR6][R2.64+0xe8] ;  /* 0x0000e80602117981 */ /* 0x002ea8000c1e1900 */
[----:B--2---:R1:W-:Y:S04]  /*5c50*/  STG.E desc[UR6][R4.64+0xe8], R17 ;  /* 0x0000e81104007986 */ /* 0x0043e8000c101906 */
[----:B---3--:R-:W2:Y:S04]  /*5c60*/  LDG.E R21, desc[UR6][R2.64+0xec] ;  /* 0x0000ec0602157981 */ /* 0x008ea8000c1e1900 */
        /* <DEDUP_REMOVED lines=5675> */
[----:B------:R-:W-:Y:S04]  /*1bf20*/  STG.E desc[UR6][R2.64+0xf8], R15 ;  /* 0x0000f80f02007986 */ /* 0x000fe8000c101906 */
        /* <DEDUP_REMOVED lines=112> */
[----:B----4-:R-:W-:Y:S04]  /*1c630*/  STG.E desc[UR6][R4.64+0xd8], R11 ;  /* 0x0000d80b04007986 */ /* 0x010fe8000c101906 */
[----:B------:R-:W4:Y:S04]  /*1c640*/  LDG.E R13, desc[UR6][R2.64+0xdc] ;  /* 0x0000dc06020d7981 */ /* 0x000f28000c1e1900 */
[----:B----4-:R0:W-:Y:S04]  /*1c650*/  STG.E desc[UR6][R4.64+0xdc], R13 ;  /* 0x0000dc0d04007986 */ /* 0x0101e8000c101906 */
[----:B------:R-:W4:Y:S04]  /*1c660*/  LDG.E R15, desc[UR6][R2.64+0xe0] ;  /* 0x0000e006020f7981 */ /* 0x000f28000c1e1900 */
[----:B----4-:R4:W-:Y:S04]  /*1c670*/  STG.E desc[UR6][R4.64+0xe0], R15 ;  /* 0x0000e00f04007986 */ /* 0x0109e8000c101906 */
[----:B-1----:R-:W2:Y:S04]  /*1c680*/  LDG.E R17, desc[UR6][R2.64+0xe4] ;  /* 0x0000e40602117981 */ /* 0x002ea8000c1e1900 */
[----:B--2---:R1:W-:Y:S04]  /*1c690*/  STG.E desc[UR6][R4.64+0xe4], R17 ;  /* 0x0000e41104007986 */ /* 0x0043e8000c101906 */
[----:B------:R-:W2:Y:S04]  /*1c6a0*/  LDG.E R7, desc[UR6][R2.64+0xe8] ;  /* 0x0000e80602077981 */ /* 0x000ea8000c1e1900 */
[----:B--2---:R1:W-:Y:S04]  /*1c6b0*/  STG.E desc[UR6][R4.64+0xe8], R7 ;  /* 0x0000e80704007986 */ /* 0x0043e8000c101906 */
[----:B---3--:R-:W2:Y:S04]  /*1c6c0*/  LDG.E R9, desc[UR6][R2.64+0xec] ;  /* 0x0000ec0602097981 */ /* 0x008ea8000c1e1900 */
[----:B--2---:R1:W-:Y:S04]  /*1c6d0*/  STG.E desc[UR6][R4.64+0xec], R9 ;  /* 0x0000ec0904007986 */ /* 0x0043e8000c101906 */
[----:B------:R-:W2:Y:S04]  /*1c6e0*/  LDG.E R19, desc[UR6][R2.64+0xf0] ;  /* 0x0000f00602137981 */ /* 0x000ea8000c1e1900 */
[----:B--2---:R1:W-:Y:S04]  /*1c6f0*/  STG.E desc[UR6][R4.64+0xf0], R19 ;  /* 0x0000f01304007986 */ /* 0x0043e8000c101906 */
[----:B0-----:R-:W2:Y:S04]  /*1c700*/  LDG.E R13, desc[UR6][R2.64+0xf4] ;  /* 0x0000f406020d7981 */ /* 0x001ea8000c1e1900 */
[----:B--2---:R1:W-:Y:S04]  /*1c710*/  STG.E desc[UR6][R4.64+0xf4], R13 ;  /* 0x0000f40d04007986 */ /* 0x0043e8000c101906 */
[----:B----4-:R-:W2:Y:S04]  /*1c720*/  LDG.E R15, desc[UR6][R2.64+0xf8] ;  /* 0x0000f806020f7981 */ /* 0x010ea8000c1e1900 */
[----:B--2---:R1:W-:Y:S04]  /*1c730*/  STG.E desc[UR6][R4.64+0xf8], R15 ;  /* 0x0000f80f04007986 */ /* 0x0043e8000c101906 */
[----:B------:R-:W2:Y:S01]  /*1c740*/  LDG.E R11, desc[UR6][R2.64+0xfc] ;  /* 0x0000fc06020b7981 */ /* 0x000ea2000c1e1900 */
[----:B------:R-:W-:-:S04]  /*1c750*/  UIADD3 UR4, UPT, UPT, UR4, 0x10, URZ ;  /* 0x0000001004047890 */ /* 0x000fc8000fffe0ff */
[----:B------:R-:W-:Y:S01]  /*1c760*/  UISETP.NE.AND UP0, UPT, UR4, 0x4000, UPT ;  /* 0x000040000400788c */ /* 0x000fe2000bf05270 */
[----:B--2---:R1:W-:Y:S08]  /*1c770*/  STG.E desc[UR6][R4.64+0xfc], R11 ;  /* 0x0000fc0b04007986 */ /* 0x0043f0000c101906 */
[----:B------:R-:W-:Y:S05]  /*1c780*/  BRA.U UP0, `(.L_x_14) ;  /* 0xfffffe4100587547 */ /* 0x000fea000b83ffff */
[----:B------:R-:W-:Y:S05]  /*1c790*/  EXIT ;  /* 0x000000000000794d */ /* 0x000fea0003800000 */
.L_x_15:
        /* <DEDUP_REMOVED lines=14> */
.L_x_19:


//--------------------- .text._Z14preapare_spinsPcS_PjS0_ --------------------------
	.section	.text._Z14preapare_spinsPcS_PjS0_,"ax",@progbits
	.align	128
        .global         _Z14preapare_spinsPcS_PjS0_
        .type           _Z14preapare_spinsPcS_PjS0_,@function
        .size           _Z14preapare_spinsPcS_PjS0_,(.L_x_20 - _Z14preapare_spinsPcS_PjS0_)
        .other          _Z14preapare_spinsPcS_PjS0_,@"STO_CUDA_ENTRY STV_DEFAULT"
_Z14preapare_spinsPcS_PjS0_:
.text._Z14preapare_spinsPcS_PjS0_:
[----:B------:R-:W-:Y:S01]  /*0000*/  LDC R1, c[0x0][0x37c] ;  /* 0x0000df00ff017b82 */ /* 0x000fe20000000800 */
[----:B------:R-:W0:Y:S07]  /*0010*/  S2R R5, SR_TID.X ;  /* 0x0000000000057919 */ /* 0x000e2e0000002100 */
[----:B------:R-:W0:Y:S01]  /*0020*/  S2UR UR6, SR_CTAID.X ;  /* 0x00000000000679c3 */ /* 0x000e220000002500 */
[----:B------:R-:W1:Y:S01]  /*0030*/  LDCU.64 UR4, c[0x0][0x358] ;  /* 0x00006b00ff0477ac */ /* 0x000e620008000a00 */
[----:B------:R-:W2:Y:S06]  /*0040*/  LDCU.128 UR8, c[0x0][0x380] ;  /* 0x00007000ff0877ac */ /* 0x000eac0008000c00 */
[----:B------:R-:W0:Y:S08]  /*0050*/  LDC R8, c[0x0][0x360] ;  /* 0x0000d800ff087b82 */ /* 0x000e300000000800 */
[----:B------:R-:W3:Y:S01]  /*0060*/  LDC.64 R2, c[0x0][0x390] ;  /* 0x0000e400ff027b82 */ /* 0x000ee20000000a00 */
[----:B0-----:R-:W-:-:S04]  /*0070*/  IMAD R8, R8, UR6, R5 ;  /* 0x0000000608087c24 */ /* 0x001fc8000f8e0205 */
[----:B---3--:R-:W-:-:S05]  /*0080*/  IMAD.WIDE R2, R8, 0x4, R2 ;  /* 0x0000000408027825 */ /* 0x008fca00078e0202 */
[----:B-1----:R-:W3:Y:S02]  /*0090*/  LDG.E R0, desc[UR4][R2.64] ;  /* 0x0000000402007981 */ /* 0x002ee4000c1e1900 */
[----:B---3--:R-:W-:-:S05]  /*00a0*/  IMAD.SHL.U32 R5, R0, 0x2000, RZ ;  /* 0x0000200000057824 */ /* 0x008fca00078e00ff */
[----:B------:R-:W-:-:S04]  /*00b0*/  LOP3.LUT R5, R5, R0, RZ, 0x3c, !PT ;  /* 0x0000000005057212 */ /* 0x000fc800078e3cff */
[----:B------:R-:W-:-:S04]  /*00c0*/  SHF.R.U32.HI R4, RZ, 0x11, R5 ;  /* 0x00000011ff047819 */ /* 0x000fc80000011605 */
[----:B------:R-:W-:-:S05]  /*00d0*/  LOP3.LUT R4, R4, R5, RZ, 0x3c, !PT ;  /* 0x0000000504047212 */ /* 0x000fca00078e3cff */
[C---:B------:R-:W-:Y:S02]  /*00e0*/  IMAD.SHL.U32 R5, R4.reuse, 0x20, RZ ;  /* 0x0000002004057824 */ /* 0x040fe400078e00ff */
[----:B------:R-:W-:-:S03]  /*00f0*/  IMAD.SHL.U32 R7, R4, 0x2, RZ ;  /* 0x0000000204077824 */ /* 0x000fc600078e00ff */
[----:B------:R-:W-:-:S05]  /*0100*/  LOP3.LUT R5, R5, R4, RZ, 0x3c, !PT ;  /* 0x0000000405057212 */ /* 0x000fca00078e3cff */
[----:B------:R-:W-:-:S05]  /*0110*/  IMAD.SHL.U32 R0, R5, 0x2000, RZ ;  /* 0x0000200005007824 */ /* 0x000fca00078e00ff */
[----:B------:R-:W-:-:S04]  /*0120*/  LOP3.LUT R0, R0, R5, RZ, 0x3c, !PT ;  /* 0x0000000500007212 */ /* 0x000fc800078e3cff */
[----:B------:R-:W-:-:S04]  /*0130*/  SHF.R.U32.HI R19, RZ, 0x11, R0 ;  /* 0x00000011ff137819 */ /* 0x000fc80000011600 */
[----:B------:R-:W-:-:S05]  /*0140*/  LOP3.LUT R19, R19, R0, RZ, 0x3c, !PT ;  /* 0x0000000013137212 */ /* 0x000fca00078e3cff */
[----:B------:R-:W-:-:S05]  /*0150*/  IMAD.SHL.U32 R0, R19, 0x20, RZ ;  /* 0x0000002013007824 */ /* 0x000fca00078e00ff */
[----:B------:R-:W-:Y:S01]  /*0160*/  LOP3.LUT R0, R0, R19, RZ, 0x3c, !PT ;  /* 0x0000001300007212 */ /* 0x000fe200078e3cff */
[----:B------:R-:W-:-:S04]  /*0170*/  IMAD.SHL.U32 R19, R19, 0x2, RZ ;  /* 0x0000000213137824 */ /* 0x000fc800078e00ff */
[----:B------:R-:W-:Y:S01]  /*0180*/  IMAD.SHL.U32 R5, R0, 0x2000, RZ ;  /* 0x0000200000057824 */ /* 0x000fe200078e00ff */
[----:B------:R-:W-:-:S04]  /*0190*/  LOP3.LUT R19, R19, 0x2, RZ, 0xc0, !PT ;  /* 0x0000000213137812 */ /* 0x000fc800078ec0ff */
        /* <DEDUP_REMOVED lines=112> */
[----:B------:R-:W-:Y:S01]  /*08a0*/  LOP3.LUT R6, R6, R5, RZ, 0x3c, !PT ;  /* 0x0000000506067212 */ /* 0x000fe200078e3cff */
[----:B------:R-:W-:-:S03]  /*08b0*/  IMAD.SHL.U32 R5, R8, 0x40, RZ ;  /* 0x0000004008057824 */ /* 0x000fc600078e00ff */
[----:B------:R-:W-:Y:S02]  /*08c0*/  SHF.R.U32.HI R9, RZ, 0x11, R6 ;  /* 0x00000011ff097819 */ /* 0x000fe40000011606 */
[----:B------:R-:W-:Y:S02]  /*08d0*/  SHF.R.S32.HI R26, RZ, 0x1f, R5 ;  /* 0x0000001fff1a7819 */ /* 0x000fe40000011405 */
[----:B------:R-:W-:Y:S02]  /*08e0*/  LOP3.LUT R9, R9, R6, RZ, 0x3c, !PT ;  /* 0x0000000609097212 */ /* 0x000fe400078e3cff */
[----:B--2---:R-:W-:-:S03]  /*08f0*/  IADD3 R4, P1, PT, R5, UR10, RZ ;  /* 0x0000000a05047c10 */ /* 0x004fc6000ff3e0ff */
[----:B------:R-:W-:-:S05]  /*0900*/  IMAD.SHL.U32 R6, R9, 0x20, RZ ;  /* 0x0000002009067824 */ /* 0x000fca00078e00ff */
[----:B------:R-:W-:Y:S01]  /*0910*/  LOP3.LUT R12, R6, R9, RZ, 0x3c, !PT ;  /* 0x00000009060c7212 */ /* 0x000fe200078e3cff */
[----:B------:R-:W-:Y:S01]  /*0920*/  IMAD.SHL.U32 R9, R9, 0x2, RZ ;  /* 0x0000000209097824 */ /* 0x000fe200078e00ff */
[----:B------:R-:W-:Y:S02]  /*0930*/  IADD3 R6, P0, PT, R5, UR8, RZ ;  /* 0x0000000805067c10 */ /* 0x000fe4000ff1e0ff */
[----:B------:R-:W-:Y:S01]  /*0940*/  IADD3.X R5, PT, PT, R26, UR11, RZ, P1, !PT ;  /* 0x0000000b1a057c10 */ /* 0x000fe20008ffe4ff */
[----:B------:R-:W-:Y:S01]  /*0950*/  IMAD.SHL.U32 R25, R12, 0x2000, RZ ;  /* 0x000020000c197824 */ /* 0x000fe200078e00ff */
[----:B------:R-:W-:-:S04]  /*0960*/  LOP3.LUT R9, R9, 0x2, RZ, 0xc0, !PT ;  /* 0x0000000209097812 */ /* 0x000fc800078ec0ff */
[----:B------:R-:W-:Y:S02]  /*0970*/  LOP3.LUT R27, R25, R12, RZ, 0x3c, !PT ;  /* 0x0000000c191b7212 */ /* 0x000fe400078e3cff */
[----:B------:R-:W-:Y:S02]  /*0980*/  LOP3.LUT R12, R7, 0x2, RZ, 0xc0, !PT ;  /* 0x00000002070c7812 */ /* 0x000fe400078ec0ff */
[----:B------:R-:W-:Y:S02]  /*0990*/  IADD3.X R7, PT, PT, R26, UR9, RZ, P0, !PT ;  /* 0x000000091a077c10 */ /* 0x000fe400087fe4ff */
[----:B------:R-:W-:Y:S01]  /*09a0*/  SHF.R.U32.HI R26, RZ, 0x11, R27 ;  /* 0x00000011ff1a7819 */ /* 0x000fe2000001161b */
[----:B------:R-:W-:-:S03]  /*09b0*/  VIADD R25, R12, 0xffffffff ;  /* 0xffffffff0c197836 */ /* 0x000fc60000000000 */
[----:B------:R-:W-:Y:S02]  /*09c0*/  LOP3.LUT R12, R26, R27, RZ, 0x3c, !PT ;  /* 0x0000001b1a0c7212 */ /* 0x000fe400078e3cff */
[----:B------:R-:W-:Y:S03]  /*09d0*/  STG.E.U8 desc[UR4][R6.64], R25 ;  /* 0x0000001906007986 */ /* 0x000fe6000c101104 */
[C---:B------:R-:W-:Y:S01]  /*09e0*/  IMAD.SHL.U32 R27, R12.reuse, 0x20, RZ ;  /* 0x000000200c1b7824 */ /* 0x040fe200078e00ff */
[----:B------:R0:W-:Y:S04]  /*09f0*/  STG.E.U8 desc[UR4][R4.64], R25 ;  /* 0x0000001904007986 */ /* 0x0001e8000c101104 */
[----:B------:R-:W-:Y:S01]  /*0a00*/  LOP3.LUT R27, R27, R12, RZ, 0x3c, !PT ;  /* 0x0000000c1b1b7212 */ /* 0x000fe200078e3cff */
[----:B------:R-:W-:-:S04]  /*0a10*/  IMAD.SHL.U32 R12, R12, 0x2, RZ ;  /* 0x000000020c0c7824 */ /* 0x000fc800078e00ff */
[----:B------:R-:W-:Y:S01]  /*0a20*/  IMAD.SHL.U32 R26, R27, 0x2000, RZ ;  /* 0x000020001b1a7824 */ /* 0x000fe200078e00ff */
[----:B------:R-:W-:-:S04]  /*0a30*/  LOP3.LUT R12, R12, 0x2, RZ, 0xc0, !PT ;  /* 0x000000020c0c7812 */ /* 0x000fc800078ec0ff */
[----:B------:R-:W-:Y:S01]  /*0a40*/  LOP3.LUT R26, R26, R27, RZ, 0x3c, !PT ;  /* 0x0000001b1a1a7212 */ /* 0x000fe200078e3cff */
[----:B------:R-:W-:-:S03]  /*0a50*/  VIADD R27, R19, 0xffffffff ;  /* 0xffffffff131b7836 */ /* 0x000fc60000000000 */
[----:B------:R-:W-:Y:S02]  /*0a60*/  SHF.R.U32.HI R19, RZ, 0x11, R26 ;  /* 0x00000011ff137819 */ /* 0x000fe4000001161a */
[----:B------:R-:W-:Y:S02]  /*0a70*/  STG.E.U8 desc[UR4][R6.64+0x1], R27 ;  /* 0x0000011b06007986 */ /* 0x000fe4000c101104 */
[----:B------:R-:W-:Y:S02]  /*0a80*/  LOP3.LUT R19, R19, R26, RZ, 0x3c, !PT ;  /* 0x0000001a13137212 */ /* 0x000fe400078e3cff */
[----:B------:R1:W-:Y:S03]  /*0a90*/  STG.E.U8 desc[UR4][R4.64+0x1], R27 ;  /* 0x0000011b04007986 */ /* 0x0003e6000c101104 */
[----:B------:R-:W-:-:S05]  /*0aa0*/  IMAD.SHL.U32 R26, R19, 0x20, RZ ;  /* 0x00000020131a7824 */ /* 0x000fca00078e00ff */
[----:B------:R-:W-:Y:S01]  /*0ab0*/  LOP3.LUT R26, R26, R19, RZ, 0x3c, !PT ;  /* 0x000000131a1a7212 */ /* 0x000fe200078e3cff */
[----:B------:R-:W-:-:S04]  /*0ac0*/  IMAD.SHL.U32 R19, R19, 0x2, RZ ;  /* 0x0000000213137824 */ /* 0x000fc800078e00ff */
[----:B0-----:R-:W-:Y:S01]  /*0ad0*/  IMAD.SHL.U32 R25, R26, 0x2000, RZ ;  /* 0x000020001a197824 */ /* 0x001fe200078e00ff */
[----:B------:R-:W-:-:S04]  /*0ae0*/  LOP3.LUT R19, R19, 0x2, RZ, 0xc0, !PT ;  /* 0x0000000213137812 */ /* 0x000fc800078ec0ff */
[----:B------:R-:W-:Y:S01]  /*0af0*/  LOP3.LUT R26, R25, R26, RZ, 0x3c, !PT ;  /* 0x0000001a191a7212 */ /* 0x000fe200078e3cff */
[----:B------:R-:W-:-:S03]  /*0b00*/  VIADD R25, R20, 0xffffffff ;  /* 0xffffffff14197836 */ /* 0x000fc60000000000 */
[----:B------:R-:W-:Y:S02]  /*0b10*/  SHF.R.U32.HI R29, RZ, 0x11, R26 ;  /* 0x00000011ff1d7819 */ /* 0x000fe4000001161a */
[----:B------:R-:W-:Y:S02]  /*0b20*/  STG.E.U8 desc[UR4][R6.64+0x2], R25 ;  /* 0x0000021906007986 */ /* 0x000fe4000c101104 */
[----:B------:R-:W-:Y:S02]  /*0b30*/  LOP3.LUT R20, R29, R26, RZ, 0x3c, !PT ;  /* 0x0000001a1d147212 */ /* 0x000fe400078e3cff */
[----:B------:R0:W-:Y:S03]  /*0b40*/  STG.E.U8 desc[UR4][R4.64+0x2], R25 ;  /* 0x0000021904007986 */ /* 0x0001e6000c101104 */
[----:B-1----:R-:W-:-:S05]  /*0b50*/  IMAD.SHL.U32 R27, R20, 0x20, RZ ;  /* 0x00000020141b7824 */ /* 0x002fca00078e00ff */
        /* <DEDUP_REMOVED lines=54> */
[----:B0-----:R-:W-:-:S05]  /*0ec0*/  IMAD.SHL.U32 R25, R10, 0x20, RZ ;  /* 0x000000200a197824 */ /* 0x001fca00078e00ff */
        /* <DEDUP_REMOVED lines=13> */
[----:B-1----:R-:W-:Y:S01]  /*0fa0*/  IMAD.SHL.U32 R27, R26, 0x2000, RZ ;  /* 0x000020001a1b7824 */ /* 0x002fe200078e00ff */
        /* <DEDUP_REMOVED lines=173> */
[----:B------:R-:W-:-:S05]  /*1a80*/  LOP3.LUT R27, R27, R10, RZ, 0x3c, !PT ;  /* 0x0000000a1b1b7212 */ /* 0x000fca00078e3cff */
[----:B------:R-:W-:-:S05]  /*1a90*/  IMAD.SHL.U32 R26, R27, 0x2000, RZ ;  /* 0x000020001b1a7824 */ /* 0x000fca00078e00ff */
[----:B------:R-:W-:Y:S01]  /*1aa0*/  LOP3.LUT R26, R26, R27, RZ, 0x3c, !PT ;  /* 0x0000001b1a1a7212 */ /* 0x000fe200078e3cff */
[----:B------:R-:W-:-:S03]  /*1ab0*/  VIADD R27, R17, 0xffffffff ;  /* 0xffffffff111b7836 */ /* 0x000fc60000000000 */
[----:B------:R-:W-:Y:S02]  /*1ac0*/  SHF.R.U32.HI R17, RZ, 0x11, R26 ;  /* 0x00000011ff117819 */ /* 0x000fe4000001161a */
[----:B------:R-:W-:Y:S02]  /*1ad0*/  STG.E.U8 desc[UR4][R6.64+0x19], R27 ;  /* 0x0000191b06007986 */ /* 0x000fe4000c101104 */
[----:B------:R-:W-:Y:S02]  /*1ae0*/  LOP3.LUT R17, R17, R26, RZ, 0x3c, !PT ;  /* 0x0000001a11117212 */ /* 0x000fe400078e3cff */
[----:B------:R1:W-:Y:S03]  /*1af0*/  STG.E.U8 desc[UR4][R4.64+0x19], R27 ;  /* 0x0000191b04007986 */ /* 0x0003e6000c101104 */
[----:B------:R-:W-:-:S05]  /*1b00*/  IMAD.SHL.U32 R26, R17, 0x20, RZ ;  /* 0x00000020111a7824 */ /* 0x000fca00078e00ff */
[----:B------:R-:W-:-:S05]  /*1b10*/  LOP3.LUT R26, R26, R17, RZ, 0x3c, !PT ;  /* 0x000000111a1a7212 */ /* 0x000fca00078e3cff */
[----:B0-----:R-:W-:-:S05]  /*1b20*/  IMAD.SHL.U32 R25, R26, 0x2000, RZ ;  /* 0x000020001a197824 */ /* 0x001fca00078e00ff */
        /* <DEDUP_REMOVED lines=34> */
[----:B------:R-:W-:Y:S02]  /*1d50*/  VIADD R27, R0, 0xffffffff ;  /* 0xffffffff001b7836 */ /* 0x000fe40000000000 */
[----:B------:R-:W-:Y:S01]  /*1d60*/  VIADD R13, R13, 0xffffffff ;  /* 0xffffffff0d0d7836 */ /* 0x000fe20000000000 */
        /* <DEDUP_REMOVED lines=125> */
[----:B------:R-:W-:Y:S01]  /*2540*/  LOP3.LUT R24, R29, R26, RZ, 0x3c, !PT ;  /* 0x0000001a1d187212 */ /* 0x000fe200078e3cff */
[----:B------:R-:W-:Y:S01]  /*2550*/  IMAD.SHL.U32 R26, R10, 0x2, RZ ;  /* 0x000000020a1a7824 */ /* 0x000fe200078e00ff */
[----:B------:R0:W-:Y:S03]  /*2560*/  STG.E.U8 desc[UR4][R4.64+0x28], R25 ;  /* 0x0000281904007986 */ /* 0x0001e6000c101104 */
[----:B-1----:R-:W-:Y:S01]  /*2570*/  IMAD.SHL.U32 R27, R24, 0x20, RZ ;  /* 0x00000020181b7824 */ /* 0x002fe200078e00ff */
[----:B------:R-:W-:-:S04]  /*2580*/  LOP3.LUT R26, R26, 0x2, RZ, 0xc0, !PT ;  /* 0x000000021a1a7812 */ /* 0x000fc800078ec0ff */
[----:B------:R-:W-:Y:S01]  /*2590*/  LOP3.LUT R27, R27, R24, RZ, 0x3c, !PT ;  /* 0x000000181b1b7212 */ /* 0x000fe200078e3cff */
[----:B------:R-:W-:-:S04]  /*25a0*/  IMAD.SHL.U32 R24, R24, 0x2, RZ ;  /* 0x0000000218187824 */ /* 0x000fc800078e00ff */
[----:B------:R-:W-:Y:S01]  /*25b0*/  IMAD.SHL.U32 R10, R27, 0x2000, RZ ;  /* 0x000020001b0a7824 */ /* 0x000fe200078e00ff */
[----:B------:R-:W-:-:S04]  /*25c0*/  LOP3.LUT R24, R24, 0x2, RZ, 0xc0, !PT ;  /* 0x0000000218187812 */ /* 0x000fc800078ec0ff */
[----:B------:R-:W-:Y:S01]  /*25d0*/  LOP3.LUT R10, R10, R27, RZ, 0x3c, !PT ;  /* 0x0000001b0a0a7212 */ /* 0x000fe200078e3cff */
[----:B------:R-:W-:Y:S02]  /*25e0*/  IMAD.SHL.U32 R27, R17, 0x2, RZ ;  /* 0x00000002111b7824 */ /* 0x000fe400078e00ff */
[----:B------:R-:W-:Y:S01]  /*25f0*/  VIADD R17, R26, 0xffffffff ;  /* 0xffffffff1a117836 */ /* 0x000fe20000000000 */
[----:B------:R-:W-:Y:S02]  /*2600*/  SHF.R.U32.HI R29, RZ, 0x11, R10 ;  /* 0x00000011ff1d7819 */ /* 0x000fe4000001160a */
[----:B------:R-:W-:Y:S02]  /*2610*/  LOP3.LUT R27, R27, 0x2, RZ, 0xc0, !PT ;  /* 0x000000021b1b7812 */ /* 0x000fe400078ec0ff */
[----:B------:R-:W-:Y:S01]  /*2620*/  LOP3.LUT R10, R29, R10, RZ, 0x3c, !PT ;  /* 0x0000000a1d0a7212 */ /* 0x000fe200078e3cff */
[----:B------:R-:W-:Y:S02]  /*2630*/  STG.E.U8 desc[UR4][R6.64+0x29], R17 ;  /* 0x0000291106007986 */ /* 0x000fe4000c101104 */
[----:B------:R-:W-:-:S02]  /*2640*/  VIADD R27, R27, 0xffffffff ;  /* 0xffffffff1b1b7836 */ /* 0x000fc40000000000 */
[----:B0-----:R-:W-:Y:S01]  /*2650*/  IMAD.SHL.U32 R25, R10, 0x20, RZ ;  /* 0x000000200a197824 */ /* 0x001fe200078e00ff */
[----:B------:R0:W-:Y:S04]  /*2660*/  STG.E.U8 desc[UR4][R4.64+0x29], R17 ;  /* 0x0000291104007986 */ /* 0x0001e8000c101104 */
[----:B------:R-:W-:Y:S01]  /*2670*/  LOP3.LUT R26, R25, R10, RZ, 0x3c, !PT ;  /* 0x0000000a191a7212 */ /* 0x000fe200078e3cff */
[----:B------:R-:W-:Y:S01]  /*2680*/  VIADD R25, R18, 0xffffffff ;  /* 0xffffffff12197836 */ /* 0x000fe20000000000 */
[----:B------:R-:W-:Y:S01]  /*2690*/  STG.E.U8 desc[UR4][R6.64+0x2a], R27 ;  /* 0x00002a1b06007986 */ /* 0x000fe2000c101104 */
[----:B------:R-:W-:Y:S02]  /*26a0*/  IMAD.SHL.U32 R10, R10, 0x2, RZ ;  /* 0x000000020a0a7824 */ /* 0x000fe400078e00ff */
[----:B------:R-:W-:Y:S01]  /*26b0*/  IMAD.SHL.U32 R29, R26, 0x2000, RZ ;  /* 0x000020001a1d7824 */ /* 0x000fe200078e00ff */
[----:B------:R1:W-:Y:S01]  /*26c0*/  STG.E.U8 desc[UR4][R4.64+0x2a], R27 ;  /* 0x00002a1b04007986 */ /* 0x0003e2000c101104 */
[----:B0-----:R-:W-:Y:S01]  /*26d0*/  VIADD R17, R11, 0xffffffff ;  /* 0xffffffff0b117836 */ /* 0x001fe20000000000 */
[----:B------:R-:W-:-:S02]  /*26e0*/  LOP3.LUT R10, R10, 0x2, RZ, 0xc0, !PT ;  /* 0x000000020a0a7812 */ /* 0x000fc400078ec0ff */
[----:B------:R-:W-:Y:S01]  /*26f0*/  STG.E.U8 desc[UR4][R6.64+0x2b], R25 ;  /* 0x00002b1906007986 */ /* 0x000fe2000c101104 */
[----:B------:R-:W-:-:S03]  /*2700*/  LOP3.LUT R29, R29, R26, RZ, 0x3c, !PT ;  /* 0x0000001a1d1d7212 */ /* 0x000fc600078e3cff */
[----:B------:R0:W-:Y:S01]  /*2710*/  STG.E.U8 desc[UR4][R4.64+0x2b], R25 ;  /* 0x00002b1904007986 */ /* 0x0001e2000c101104 */
[----:B------:R-:W-:-:S03]  /*2720*/  SHF.R.U32.HI R18, RZ, 0x11, R29 ;  /* 0x00000011ff127819 */ /* 0x000fc6000001161d */
[----:B------:R-:W-:Y:S01]  /*2730*/  STG.E.U8 desc[UR4][R6.64+0x2c], R17 ;  /* 0x00002c1106007986 */ /* 0x000fe2000c101104 */
[----:B------:R-:W-:Y:S01]  /*2740*/  LOP3.LUT R11, R18, R29, RZ, 0x3c, !PT ;  /* 0x0000001d120b7212 */ /* 0x000fe200078e3cff */
[----:B-1----:R-:W-:Y:S02]  /*2750*/  VIADD R27, R16, 0xffffffff ;  /* 0xffffffff101b7836 */ /* 0x002fe40000000000 */
[----:B------:R-:W-:Y:S02]  /*2760*/  STG.E.U8 desc[UR4][R4.64+0x2c], R17 ;  /* 0x00002c1104007986 */ /* 0x000fe4000c101104 */
[C---:B------:R-:W-:Y:S02]  /*2770*/  IMAD.SHL.U32 R18, R11.reuse, 0x20, RZ ;  /* 0x000000200b127824 */ /* 0x040fe400078e00ff */
[----:B0-----:R-:W-:Y:S01]  /*2780*/  VIADD R25, R0, 0xffffffff ;  /* 0xffffffff00197836 */ /* 0x001fe20000000000 */
[----:B------:R-:W-:Y:S02]  /*2790*/  STG.E.U8 desc[UR4][R6.64+0x2d], R13 ;  /* 0x00002d0d06007986 */ /* 0x000fe4000c101104 */
[----:B------:R-:W-:Y:S01]  /*27a0*/  LOP3.LUT R18, R18, R11, RZ, 0x3c, !PT ;  /* 0x0000000b12127212 */ /* 0x000fe200078e3cff */
[----:B------:R-:W-:Y:S01]  /*27b0*/  IMAD.SHL.U32 R11, R11, 0x2, RZ ;  /* 0x000000020b0b7824 */ /* 0x000fe200078e00ff */
[----:B------:R0:W-:Y:S03]  /*27c0*/  STG.E.U8 desc[UR4][R4.64+0x2d], R13 ;  /* 0x00002d0d04007986 */ /* 0x0001e6000c101104 */
[----:B------:R-:W-:Y:S01]  /*27d0*/  IMAD.SHL.U32 R29, R18, 0x2000, RZ ;  /* 0x00002000121d7824 */ /* 0x000fe200078e00ff */
[----:B------:R-:W-:Y:S04]  /*27e0*/  STG.E.U8 desc[UR4][R6.64+0x2e], R25 ;  /* 0x00002e1906007986 */ /* 0x000fe8000c101104 */
[----:B------:R-:W-:Y:S01]  /*27f0*/  LOP3.LUT R29, R29, R18, RZ, 0x3c, !PT ;  /* 0x000000121d1d7212 */ /* 0x000fe200078e3cff */
[----:B------:R-:W-:Y:S03]  /*2800*/  STG.E.U8 desc[UR4][R4.64+0x2e], R25 ;  /* 0x00002e1904007986 */ /* 0x000fe6000c101104 */
[----:B------:R-:W-:Y:S01]  /*2810*/  SHF.R.U32.HI R0, RZ, 0x11, R29 ;  /* 0x00000011ff007819 */ /* 0x000fe2000001161d */
[----:B0-----:R-:W-:Y:S01]  /*2820*/  IMAD.SHL.U32 R13, R9, 0x2, RZ ;  /* 0x00000002090d7824 */ /* 0x001fe200078e00ff */
[----:B------:R-:W-:Y:S01]  /*2830*/  STG.E.U8 desc[UR4][R6.64+0x2f], R27 ;  /* 0x00002f1b06007986 */ /* 0x000fe2000c101104 */
[----:B------:R-:W-:Y:S01]  /*2840*/  VIADD R9, R14, 0xffffffff ;  /* 0xffffffff0e097836 */ /* 0x000fe20000000000 */
[----:B------:R-:W-:-:S02]  /*2850*/  LOP3.LUT R0, R0, R29, RZ, 0x3c, !PT ;  /* 0x0000001d00007212 */ /* 0x000fc400078e3cff */
[----:B------:R-:W-:Y:S01]  /*2860*/  STG.E.U8 desc[UR4][R4.64+0x2f], R27 ;  /* 0x00002f1b04007986 */ /* 0x000fe2000c101104 */
[----:B------:R-:W-:Y:S02]  /*2870*/  LOP3.LUT R13, R13, 0x2, RZ, 0xc0, !PT ;  /* 0x000000020d0d7812 */ /* 0x000fe400078ec0ff */
[----:B------:R-:W-:Y:S01]  /*2880*/  IMAD.SHL.U32 R17, R0, 0x20, RZ ;  /* 0x0000002000117824 */ /* 0x000fe200078e00ff */
[----:B------:R-:W-:Y:S02]  /*2890*/  STG.E.U8 desc[UR4][R6.64+0x30], R15 ;  /* 0x0000300f06007986 */ /* 0x000fe4000c101104 */
[----:B------:R-:W-:Y:S02]  /*28a0*/  VIADD R13, R13, 0xffffffff ;  /* 0xffffffff0d0d7836 */ /* 0x000fe40000000000 */
[----:B------:R-:W-:Y:S01]  /*28b0*/  LOP3.LUT R14, R17, R0, RZ, 0x3c, !PT ;  /* 0x00000000110e7212 */ /* 0x000fe200078e3cff */
[----:B------:R0:W-:Y:S01]  /*28c0*/  STG.E.U8 desc[UR4][R4.64+0x30], R15 ;  /* 0x0000300f04007986 */ /* 0x0001e2000c101104 */
[----:B------:R-:W-:-:S02]  /*28d0*/  VIADD R17, R12, 0xffffffff ;  /* 0xffffffff0c117836 */ /* 0x000fc40000000000 */
[----:B------:R-:W-:Y:S01]  /*28e0*/  IMAD.SHL.U32 R0, R0, 0x2, RZ ;  /* 0x0000000200007824 */ /* 0x000fe200078e00ff */
[----:B------:R-:W-:Y:S04]  /*28f0*/  STG.E.U8 desc[UR4][R6.64+0x31], R9 ;  /* 0x0000310906007986 */ /* 0x000fe8000c101104 */
[----:B------:R1:W-:Y:S01]  /*2900*/  STG.E.U8 desc[UR4][R4.64+0x31], R9 ;  /* 0x0000310904007986 */ /* 0x0003e2000c101104 */
[----:B------:R-:W-:Y:S01]  /*2910*/  LOP3.LUT R0, R0, 0x2, RZ, 0xc0, !PT ;  /* 0x0000000200007812 */ /* 0x000fe200078ec0ff */
[----:B0-----:R-:W-:Y:S02]  /*2920*/  IMAD.SHL.U32 R15, R14, 0x2000, RZ ;  /* 0x000020000e0f7824 */ /* 0x001fe400078e00ff */
[----:B------:R-:W-:Y:S03]  /*2930*/  STG.E.U8 desc[UR4][R6.64+0x32], R13 ;  /* 0x0000320d06007986 */ /* 0x000fe6000c101104 */
[----:B------:R-:W-:Y:S01]  /*2940*/  LOP3.LUT R15, R15, R14, RZ, 0x3c, !PT ;  /* 0x0000000e0f0f7212 */ /* 0x000fe200078e3cff */
[----:B------:R0:W-:Y:S01]  /*2950*/  STG.E.U8 desc[UR4][R4.64+0x32], R13 ;  /* 0x0000320d04007986 */ /* 0x0001e2000c101104 */
[----:B------:R-:W-:-:S02]  /*2960*/  LOP3.LUT R14, R11, 0x2, RZ, 0xc0, !PT ;  /* 0x000000020b0e7812 */ /* 0x000fc400078ec0ff */
[----:B------:R-:W-:Y:S01]  /*2970*/  SHF.R.U32.HI R12, RZ, 0x11, R15 ;  /* 0x00000011ff0c7819 */ /* 0x000fe2000001160f */
[----:B------:R-:W-:Y:S03]  /*2980*/  STG.E.U8 desc[UR4][R6.64+0x33], R17 ;  /* 0x0000331106007986 */ /* 0x000fe6000c101104 */
[----:B-1----:R-:W-:Y:S01]  /*2990*/  LOP3.LUT R9, R12, R15, RZ, 0x3c, !PT ;  /* 0x0000000f0c097212 */ /* 0x002fe200078e3cff */
[----:B------:R1:W-:Y:S01]  /*29a0*/  STG.E.U8 desc[UR4][R4.64+0x33], R17 ;  /* 0x0000331104007986 */ /* 0x0003e2000c101104 */
[----:B------:R-:W-:-:S03]  /*29b0*/  VIADD R15, R22, 0xffffffff ;  /* 0xffffffff160f7836 */ /* 0x000fc60000000000 */
[----:B------:R-:W-:Y:S01]  /*29c0*/  IMAD.SHL.U32 R12, R9, 0x20, RZ ;  /* 0x00000020090c7824 */ /* 0x000fe200078e00ff */
[----:B------:R-:W-:Y:S01]  /*29d0*/  STG.E.U8 desc[UR4][R6.64+0x34], R19 ;  /* 0x0000341306007986 */ /* 0x000fe2000c101104 */
[----:B0-----:R-:W-:-:S03]  /*29e0*/  VIADD R13, R20, 0xffffffff ;  /* 0xffffffff140d7836 */ /* 0x001fc60000000000 */
[----:B------:R-:W-:Y:S01]  /*29f0*/  LOP3.LUT R12, R12, R9, RZ, 0x3c, !PT ;  /* 0x000000090c0c7212 */ /* 0x000fe200078e3cff */
[----:B------:R0:W-:Y:S01]  /*2a00*/  STG.E.U8 desc[UR4][R4.64+0x34], R19 ;  /* 0x0000341304007986 */ /* 0x0001e2000c101104 */
[----:B------:R-:W-:-:S03]  /*2a10*/  IMAD.SHL.U32 R9, R9, 0x2, RZ ;  /* 0x0000000209097824 */ /* 0x000fc600078e00ff */
[----:B-1----:R-:W-:Y:S01]  /*2a20*/  IMAD.SHL.U32 R17, R12, 0x2000, RZ ;  /* 0x000020000c117824 */ /* 0x002fe200078e00ff */
[----:B------:R-:W-:Y:S04]  /*2a30*/  STG.E.U8 desc[UR4][R6.64+0x35], R13 ;  /* 0x0000350d06007986 */ /* 0x000fe8000c101104 */
[----:B------:R-:W-:Y:S01]  /*2a40*/  LOP3.LUT R12, R17, R12, RZ, 0x3c, !PT ;  /* 0x0000000c110c7212 */ /* 0x000fe200078e3cff */
[----:B------:R1:W-:Y:S03]  /*2a50*/  STG.E.U8 desc[UR4][R4.64+0x35], R13 ;  /* 0x0000350d04007986 */ /* 0x0003e6000c101104 */
[----:B------:R-:W-:Y:S01]  /*2a60*/  SHF.R.U32.HI R17, RZ, 0x11, R12 ;  /* 0x00000011ff117819 */ /* 0x000fe2000001160c */
[----:B------:R-:W-:Y:S03]  /*2a70*/  STG.E.U8 desc[UR4][R6.64+0x36], R21 ;  /* 0x0000361506007986 */ /* 0x000fe6000c101104 */
[----:B------:R-:W-:Y:S01]  /*2a80*/  LOP3.LUT R12, R17, R12, RZ, 0x3c, !PT ;  /* 0x0000000c110c7212 */ /* 0x000fe200078e3cff */
[----:B------:R-:W-:Y:S01]  /*2a90*/  VIADD R17, R10, 0xffffffff ;  /* 0xffffffff0a117836 */ /* 0x000fe20000000000 */
[----:B------:R-:W-:Y:S01]  /*2aa0*/  STG.E.U8 desc[UR4][R4.64+0x36], R21 ;  /* 0x0000361504007986 */ /* 0x000fe2000c101104 */
[----:B------:R-:W2:Y:S02]  /*2ab0*/  LDC.64 R10, c[0x0][0x398] ;  /* 0x0000e600ff0a7b82 */ /* 0x000ea40000000a00 */
[----:B0-----:R-:W-:Y:S01]  /*2ac0*/  IMAD.SHL.U32 R19, R12, 0x20, RZ ;  /* 0x000000200c137824 */ /* 0x001fe200078e00ff */
[----:B------:R-:W-:Y:S01]  /*2ad0*/  STG.E.U8 desc[UR4][R6.64+0x37], R15 ;  /* 0x0000370f06007986 */ /* 0x000fe2000c101104 */
[----:B-1----:R-:W-:-:S03]  /*2ae0*/  VIADD R13, R24, 0xffffffff ;  /* 0xffffffff180d7836 */ /* 0x002fc60000000000 */
[----:B------:R-:W-:Y:S01]  /*2af0*/  LOP3.LUT R19, R19, R12, RZ, 0x3c, !PT ;  /* 0x0000000c13137212 */ /* 0x000fe200078e3cff */
[----:B------:R0:W-:Y:S01]  /*2b00*/  STG.E.U8 desc[UR4][R4.64+0x37], R15 ;  /* 0x0000370f04007986 */ /* 0x0001e2000c101104 */
[----:B------:R-:W-:-:S03]  /*2b10*/  IMAD.SHL.U32 R12, R12, 0x2, RZ ;  /* 0x000000020c0c7824 */ /* 0x000fc600078e00ff */
[----:B------:R-:W-:Y:S01]  /*2b20*/  IMAD.SHL.U32 R16, R19, 0x2000, RZ ;  /* 0x0000200013107824 */ /* 0x000fe200078e00ff */
[----:B------:R-:W-:Y:S01]  /*2b30*/  STG.E.U8 desc[UR4][R6.64+0x38], R23 ;  /* 0x0000381706007986 */ /* 0x000fe2000c101104 */
[----:B------:R-:W-:-:S03]  /*2b40*/  LOP3.LUT R12, R12, 0x2, RZ, 0xc0, !PT ;  /* 0x000000020c0c7812 */ /* 0x000fc600078ec0ff */
[----:B------:R-:W-:Y:S01]  /*2b50*/  LOP3.LUT R16, R16, R19, RZ, 0x3c, !PT ;  /* 0x0000001310107212 */ /* 0x000fe200078e3cff */
[----:B------:R-:W-:Y:S01]  /*2b60*/  STG.E.U8 desc[UR4][R4.64+0x38], R23 ;  /* 0x0000381704007986 */ /* 0x000fe2000c101104 */
[----:B0-----:R-:W-:Y:S02]  /*2b70*/  VIADD R15, R14, 0xffffffff ;  /* 0xffffffff0e0f7836 */ /* 0x001fe40000000000 */
[----:B------:R-:W-:Y:S01]  /*2b80*/  SHF.R.U32.HI R19, RZ, 0x11, R16 ;  /* 0x00000011ff137819 */ /* 0x000fe20000011610 */
[----:B------:R-:W-:Y:S01]  /*2b90*/  STG.E.U8 desc[UR4][R6.64+0x39], R13 ;  /* 0x0000390d06007986 */ /* 0x000fe2000c101104 */
[----:B--2---:R-:W-:Y:S02]  /*2ba0*/  IMAD.WIDE R10, R8, 0x4, R10 ;  /* 0x00000004080a7825 */ /* 0x004fe400078e020a */
[----:B------:R-:W-:Y:S01]  /*2bb0*/  LOP3.LUT R19, R19, R16, RZ, 0x3c, !PT ;  /* 0x0000001013137212 */ /* 0x000fe200078e3cff */
[----:B------:R0:W-:Y:S04]  /*2bc0*/  STG.E.U8 desc[UR4][R4.64+0x39], R13 ;  /* 0x0000390d04007986 */ /* 0x0001e8000c101104 */
[----:B------:R-:W-:Y:S04]  /*2bd0*/  STG.E.U8 desc[UR4][R6.64+0x3a], R17 ;  /* 0x00003a1106007986 */ /* 0x000fe8000c101104 */
[----:B------:R1:W-:Y:S01]  /*2be0*/  STG.E.U8 desc[UR4][R4.64+0x3a], R17 ;  /* 0x00003a1104007986 */ /* 0x0003e2000c101104 */
[----:B0-----:R-:W-:Y:S01]  /*2bf0*/  LOP3.LUT R13, R9, 0x2, RZ, 0xc0, !PT ;  /* 0x00000002090d7812 */ /* 0x001fe200078ec0ff */
[----:B------:R-:W-:-:S02]  /*2c00*/  VIADD R9, R0, 0xffffffff ;  /* 0xffffffff00097836 */ /* 0x000fc40000000000 */
[----:B------:R-:W-:Y:S01]  /*2c10*/  STG.E.U8 desc[UR4][R6.64+0x3b], R15 ;  /* 0x00003b0f06007986 */ /* 0x000fe2000c101104 */
[----:B------:R-:W-:Y:S02]  /*2c20*/  IMAD.SHL.U32 R0, R19, 0x2, RZ ;  /* 0x0000000213007824 */ /* 0x000fe400078e00ff */
[----:B------:R-:W-:Y:S01]  /*2c30*/  VIADD R13, R13, 0xffffffff ;  /* 0xffffffff0d0d7836 */ /* 0x000fe20000000000 */
[----:B------:R0:W-:Y:S02]  /*2c40*/  STG.E.U8 desc[UR4][R4.64+0x3b], R15 ;  /* 0x00003b0f04007986 */ /* 0x0001e4000c101104 */
[----:B------:R-:W-:Y:S01]  /*2c50*/  LOP3.LUT R14, R0, 0x2, RZ, 0xc0, !PT ;  /* 0x00000002000e7812 */ /* 0x000fe200078ec0ff */
[----:B------:R-:W-:Y:S01]  /*2c60*/  IMAD.SHL.U32 R0, R19, 0x20, RZ ;  /* 0x0000002013007824 */ /* 0x000fe200078e00ff */
[----:B------:R-:W-:Y:S03]  /*2c70*/  STG.E.U8 desc[UR4][R6.64+0x3c], R9 ;  /* 0x00003c0906007986 */ /* 0x000fe6000c101104 */
[----:B-1----:R-:W-:Y:S01]  /*2c80*/  VIADD R17, R14, 0xffffffff ;  /* 0xffffffff0e117836 */ /* 0x002fe20000000000 */
[----:B------:R-:W-:Y:S01]  /*2c90*/  STG.E.U8 desc[UR4][R4.64+0x3c], R9 ;  /* 0x00003c0904007986 */ /* 0x000fe2000c101104 */
[----:B------:R-:W-:Y:S01]  /*2ca0*/  LOP3.LUT R19, R0, R19, RZ, 0x3c, !PT ;  /* 0x0000001300137212 */ /* 0x000fe200078e3cff */
[----:B0-----:R-:W-:-:S02]  /*2cb0*/  VIADD R15, R12, 0xffffffff ;  /* 0xffffffff0c0f7836 */ /* 0x001fc40000000000 */
[----:B------:R-:W-:Y:S04]  /*2cc0*/  STG.E.U8 desc[UR4][R6.64+0x3d], R13 ;  /* 0x00003d0d06007986 */ /* 0x000fe8000c101104 */
[----:B------:R-:W-:Y:S04]  /*2cd0*/  STG.E.U8 desc[UR4][R4.64+0x3d], R13 ;  /* 0x00003d0d04007986 */ /* 0x000fe8000c101104 */
[----:B------:R-:W-:Y:S04]  /*2ce0*/  STG.E.U8 desc[UR4][R6.64+0x3e], R15 ;  /* 0x00003e0f06007986 */ /* 0x000fe8000c101104 */
[----:B------:R-:W-:Y:S04]  /*2cf0*/  STG.E.U8 desc[UR4][R4.64+0x3e], R15 ;  /* 0x00003e0f04007986 */ /* 0x000fe8000c101104 */
[----:B------:R-:W-:Y:S04]  /*2d00*/  STG.E.U8 desc[UR4][R6.64+0x3f], R17 ;  /* 0x00003f1106007986 */ /* 0x000fe8000c101104 */
[----:B------:R-:W-:Y:S04]  /*2d10*/  STG.E.U8 desc[UR4][R4.64+0x3f], R17 ;  /* 0x00003f1104007986 */ /* 0x000fe8000c101104 */
[----:B------:R-:W-:Y:S04]  /*2d20*/  STG.E desc[UR4][R2.64], R19 ;  /* 0x0000001302007986 */ /* 0x000fe8000c101904 */
[----:B------:R-:W-:Y:S01]  /*2d30*/  STG.E desc[UR4][R10.64], R19 ;  /* 0x000000130a007986 */ /* 0x000fe2000c101904 */
[----:B------:R-:W-:Y:S05]  /*2d40*/  EXIT ;  /* 0x000000000000794d */ /* 0x000fea0003800000 */
.L_x_16:
        /* <DEDUP_REMOVED lines=11> */
.L_x_20:


//--------------------- .nv.shared.reserved.0     --------------------------
	.section	.nv.shared.reserved.0,"aw",@nobits
	.weak		__nv_reservedSMEM_offset_0_alias
	.size		__nv_reservedSMEM_offset_0_alias, 0, 64
	.other		__nv_reservedSMEM_offset_0_alias,@"STO_CUDA_RESERVED_SHARED STV_DEFAULT"
__nv_reservedSMEM_offset_0_alias:
	.zero		0
	.zero		64


//--------------------- .nv.constant0._Z13update_sigmasiPcPiS_ffPjS_S0_S1_ --------------------------
	.section	.nv.constant0._Z13update_sigmasiPcPiS_ffPjS_S0_S1_,"a",@progbits
	.sectionflags	@""
	.align	4
.nv.constant0._Z13update_sigmasiPcPiS_ffPjS_S0_S1_:
	.zero		968


//--------------------- .nv.constant0._Z15preapare_sigmasPcPiS0_S_ --------------------------
	.section	.nv.constant0._Z15preapare_sigmasPcPiS0_S_,"a",@progbits
	.sectionflags	@""
	.align	4
.nv.constant0._Z15preapare_sigmasPcPiS0_S_:
	.zero		928


//--------------------- .nv.constant0._Z14preapare_spinsPcS_PjS0_ --------------------------
	.section	.nv.constant0._Z14preapare_spinsPcS_PjS0_,"a",@progbits
	.sectionflags	@""
	.align	4
.nv.constant0._Z14preapare_spinsPcS_PjS0_:
	.zero		928


//--------------------- SYMBOLS --------------------------

	.type		.nv.reservedSmem.offset0,@object
	.size		.nv.reservedSmem.offset0,0x4
